//
// Generated by NVIDIA NVVM Compiler
//
// Compiler Build ID: CL-36424714
// Cuda compilation tools, release 13.0, V13.0.88
// Based on NVVM 20.0.0
//

.version 9.0
.target sm_100
.address_size 64

	// .globl	_Z7init_W1Pd
.global .align 4 .b8 precalc_xorwow_matrix[102400];
.global .align 4 .b8 precalc_xorwow_offset_matrix[102400];
.global .align 4 .b8 mrg32k3aM1[2304];
.global .align 4 .b8 mrg32k3aM2[2304];
.global .align 4 .b8 mrg32k3aM1SubSeq[2016];
.global .align 4 .b8 mrg32k3aM2SubSeq[2016];
.global .align 4 .b8 mrg32k3aM1Seq[2304];
.global .align 4 .b8 mrg32k3aM2Seq[2304];
.const .align 8 .b8 __cr_lgamma_table[72];
.const .align 8 .b8 input[6272];
// _ZZ24hiddenLayerGradientBatchP19NeuralNetworkDevicePdS1_S1_E3tmp has been demoted
.extern .shared .align 16 .b8 input_shared[];
.extern .shared .align 16 .b8 hidden_shared[];

.visible .entry _Z7init_W1Pd(
	.param .u64 .ptr .align 1 _Z7init_W1Pd_param_0
)
{
	.local .align 8 .b8 	__local_depot0[48];
	.reg .b64 	%SP;
	.reg .b64 	%SPL;
	.reg .pred 	%p<72>;
	.reg .b32 	%r<1275>;
	.reg .b64 	%rd<35>;
	.reg .b64 	%fd<82>;

	mov.u64 	%SPL, __local_depot0;
	ld.param.u64 	%rd10, [_Z7init_W1Pd_param_0];
	mov.u32 	%r557, %ctaid.x;
	mov.u32 	%r558, %ntid.x;
	mov.u32 	%r559, %tid.x;
	mad.lo.s32 	%r1, %r557, %r558, %r559;
	setp.gt.s32 	%p1, %r1, 100351;
	@%p1 bra 	$L__BB0_124;
	add.u64 	%rd1, %SPL, 0;
	cvt.s64.s32 	%rd2, %r1;
	mov.b32 	%r1001, 1593684748;
	mov.b32 	%r565, 832094735;
	st.local.v2.u32 	[%rd1], {%r565, %r1001};
	mov.b32 	%r999, -123459836;
	mov.b32 	%r1000, 1111207954;
	st.local.v2.u32 	[%rd1+8], {%r1000, %r999};
	mov.b32 	%r997, 1476011280;
	mov.b32 	%r998, -589760388;
	st.local.v2.u32 	[%rd1+16], {%r998, %r997};
	setp.eq.s32 	%p2, %r1, 0;
	@%p2 bra 	$L__BB0_116;
	mov.b32 	%r984, 0;
	mov.b32 	%r1001, 1593684748;
	mov.b32 	%r1000, 1111207954;
	mov.b32 	%r999, -123459836;
	mov.b32 	%r998, -589760388;
	mov.b32 	%r997, 1476011280;
	mov.u64 	%rd13, precalc_xorwow_matrix;
	mov.u64 	%rd34, %rd2;
$L__BB0_3:
	mov.u64 	%rd3, %rd34;
	and.b64  	%rd4, %rd3, 3;
	setp.eq.s64 	%p3, %rd4, 0;
	@%p3 bra 	$L__BB0_115;
	mul.wide.u32 	%rd12, %r984, 3200;
	add.s64 	%rd5, %rd13, %rd12;
	mov.b32 	%r997, 0;
	mov.u32 	%r998, %r997;
	mov.u32 	%r999, %r997;
	mov.u32 	%r1000, %r997;
	mov.u32 	%r1001, %r997;
	mov.u32 	%r990, %r997;
$L__BB0_5:
	mul.wide.u32 	%rd14, %r990, 4;
	add.s64 	%rd15, %rd1, %rd14;
	ld.local.u32 	%r14, [%rd15+4];
	shl.b32 	%r15, %r990, 5;
	mov.b32 	%r996, 0;
$L__BB0_6:
	.pragma "nounroll";
	shr.u32 	%r574, %r14, %r996;
	and.b32  	%r575, %r574, 1;
	setp.eq.b32 	%p4, %r575, 1;
	not.pred 	%p5, %p4;
	add.s32 	%r576, %r15, %r996;
	mul.lo.s32 	%r577, %r576, 5;
	mul.wide.u32 	%rd16, %r577, 4;
	add.s64 	%rd6, %rd5, %rd16;
	@%p5 bra 	$L__BB0_8;
	ld.global.u32 	%r578, [%rd6];
	xor.b32  	%r1001, %r1001, %r578;
	ld.global.u32 	%r579, [%rd6+4];
	xor.b32  	%r1000, %r1000, %r579;
	ld.global.u32 	%r580, [%rd6+8];
	xor.b32  	%r999, %r999, %r580;
	ld.global.u32 	%r581, [%rd6+12];
	xor.b32  	%r998, %r998, %r581;
	ld.global.u32 	%r582, [%rd6+16];
	xor.b32  	%r997, %r997, %r582;
$L__BB0_8:
	and.b32  	%r584, %r574, 2;
	setp.eq.s32 	%p6, %r584, 0;
	@%p6 bra 	$L__BB0_10;
	ld.global.u32 	%r585, [%rd6+20];
	xor.b32  	%r1001, %r1001, %r585;
	ld.global.u32 	%r586, [%rd6+24];
	xor.b32  	%r1000, %r1000, %r586;
	ld.global.u32 	%r587, [%rd6+28];
	xor.b32  	%r999, %r999, %r587;
	ld.global.u32 	%r588, [%rd6+32];
	xor.b32  	%r998, %r998, %r588;
	ld.global.u32 	%r589, [%rd6+36];
	xor.b32  	%r997, %r997, %r589;
$L__BB0_10:
	and.b32  	%r591, %r574, 4;
	setp.eq.s32 	%p7, %r591, 0;
	@%p7 bra 	$L__BB0_12;
	ld.global.u32 	%r592, [%rd6+40];
	xor.b32  	%r1001, %r1001, %r592;
	ld.global.u32 	%r593, [%rd6+44];
	xor.b32  	%r1000, %r1000, %r593;
	ld.global.u32 	%r594, [%rd6+48];
	xor.b32  	%r999, %r999, %r594;
	ld.global.u32 	%r595, [%rd6+52];
	xor.b32  	%r998, %r998, %r595;
	ld.global.u32 	%r596, [%rd6+56];
	xor.b32  	%r997, %r997, %r596;
$L__BB0_12:
	and.b32  	%r598, %r574, 8;
	setp.eq.s32 	%p8, %r598, 0;
	@%p8 bra 	$L__BB0_14;
	ld.global.u32 	%r599, [%rd6+60];
	xor.b32  	%r1001, %r1001, %r599;
	ld.global.u32 	%r600, [%rd6+64];
	xor.b32  	%r1000, %r1000, %r600;
	ld.global.u32 	%r601, [%rd6+68];
	xor.b32  	%r999, %r999, %r601;
	ld.global.u32 	%r602, [%rd6+72];
	xor.b32  	%r998, %r998, %r602;
	ld.global.u32 	%r603, [%rd6+76];
	xor.b32  	%r997, %r997, %r603;
$L__BB0_14:
	and.b32  	%r605, %r574, 16;
	setp.eq.s32 	%p9, %r605, 0;
	@%p9 bra 	$L__BB0_16;
	ld.global.u32 	%r606, [%rd6+80];
	xor.b32  	%r1001, %r1001, %r606;
	ld.global.u32 	%r607, [%rd6+84];
	xor.b32  	%r1000, %r1000, %r607;
	ld.global.u32 	%r608, [%rd6+88];
	xor.b32  	%r999, %r999, %r608;
	ld.global.u32 	%r609, [%rd6+92];
	xor.b32  	%r998, %r998, %r609;
	ld.global.u32 	%r610, [%rd6+96];
	xor.b32  	%r997, %r997, %r610;
$L__BB0_16:
	and.b32  	%r612, %r574, 32;
	setp.eq.s32 	%p10, %r612, 0;
	@%p10 bra 	$L__BB0_18;
	ld.global.u32 	%r613, [%rd6+100];
	xor.b32  	%r1001, %r1001, %r613;
	ld.global.u32 	%r614, [%rd6+104];
	xor.b32  	%r1000, %r1000, %r614;
	ld.global.u32 	%r615, [%rd6+108];
	xor.b32  	%r999, %r999, %r615;
	ld.global.u32 	%r616, [%rd6+112];
	xor.b32  	%r998, %r998, %r616;
	ld.global.u32 	%r617, [%rd6+116];
	xor.b32  	%r997, %r997, %r617;
$L__BB0_18:
	and.b32  	%r619, %r574, 64;
	setp.eq.s32 	%p11, %r619, 0;
	@%p11 bra 	$L__BB0_20;
	ld.global.u32 	%r620, [%rd6+120];
	xor.b32  	%r1001, %r1001, %r620;
	ld.global.u32 	%r621, [%rd6+124];
	xor.b32  	%r1000, %r1000, %r621;
	ld.global.u32 	%r622, [%rd6+128];
	xor.b32  	%r999, %r999, %r622;
	ld.global.u32 	%r623, [%rd6+132];
	xor.b32  	%r998, %r998, %r623;
	ld.global.u32 	%r624, [%rd6+136];
	xor.b32  	%r997, %r997, %r624;
$L__BB0_20:
	and.b32  	%r626, %r574, 128;
	setp.eq.s32 	%p12, %r626, 0;
	@%p12 bra 	$L__BB0_22;
	ld.global.u32 	%r627, [%rd6+140];
	xor.b32  	%r1001, %r1001, %r627;
	ld.global.u32 	%r628, [%rd6+144];
	xor.b32  	%r1000, %r1000, %r628;
	ld.global.u32 	%r629, [%rd6+148];
	xor.b32  	%r999, %r999, %r629;
	ld.global.u32 	%r630, [%rd6+152];
	xor.b32  	%r998, %r998, %r630;
	ld.global.u32 	%r631, [%rd6+156];
	xor.b32  	%r997, %r997, %r631;
$L__BB0_22:
	and.b32  	%r633, %r574, 256;
	setp.eq.s32 	%p13, %r633, 0;
	@%p13 bra 	$L__BB0_24;
	ld.global.u32 	%r634, [%rd6+160];
	xor.b32  	%r1001, %r1001, %r634;
	ld.global.u32 	%r635, [%rd6+164];
	xor.b32  	%r1000, %r1000, %r635;
	ld.global.u32 	%r636, [%rd6+168];
	xor.b32  	%r999, %r999, %r636;
	ld.global.u32 	%r637, [%rd6+172];
	xor.b32  	%r998, %r998, %r637;
	ld.global.u32 	%r638, [%rd6+176];
	xor.b32  	%r997, %r997, %r638;
$L__BB0_24:
	and.b32  	%r640, %r574, 512;
	setp.eq.s32 	%p14, %r640, 0;
	@%p14 bra 	$L__BB0_26;
	ld.global.u32 	%r641, [%rd6+180];
	xor.b32  	%r1001, %r1001, %r641;
	ld.global.u32 	%r642, [%rd6+184];
	xor.b32  	%r1000, %r1000, %r642;
	ld.global.u32 	%r643, [%rd6+188];
	xor.b32  	%r999, %r999, %r643;
	ld.global.u32 	%r644, [%rd6+192];
	xor.b32  	%r998, %r998, %r644;
	ld.global.u32 	%r645, [%rd6+196];
	xor.b32  	%r997, %r997, %r645;
$L__BB0_26:
	and.b32  	%r647, %r574, 1024;
	setp.eq.s32 	%p15, %r647, 0;
	@%p15 bra 	$L__BB0_28;
	ld.global.u32 	%r648, [%rd6+200];
	xor.b32  	%r1001, %r1001, %r648;
	ld.global.u32 	%r649, [%rd6+204];
	xor.b32  	%r1000, %r1000, %r649;
	ld.global.u32 	%r650, [%rd6+208];
	xor.b32  	%r999, %r999, %r650;
	ld.global.u32 	%r651, [%rd6+212];
	xor.b32  	%r998, %r998, %r651;
	ld.global.u32 	%r652, [%rd6+216];
	xor.b32  	%r997, %r997, %r652;
$L__BB0_28:
	and.b32  	%r654, %r574, 2048;
	setp.eq.s32 	%p16, %r654, 0;
	@%p16 bra 	$L__BB0_30;
	ld.global.u32 	%r655, [%rd6+220];
	xor.b32  	%r1001, %r1001, %r655;
	ld.global.u32 	%r656, [%rd6+224];
	xor.b32  	%r1000, %r1000, %r656;
	ld.global.u32 	%r657, [%rd6+228];
	xor.b32  	%r999, %r999, %r657;
	ld.global.u32 	%r658, [%rd6+232];
	xor.b32  	%r998, %r998, %r658;
	ld.global.u32 	%r659, [%rd6+236];
	xor.b32  	%r997, %r997, %r659;
$L__BB0_30:
	and.b32  	%r661, %r574, 4096;
	setp.eq.s32 	%p17, %r661, 0;
	@%p17 bra 	$L__BB0_32;
	ld.global.u32 	%r662, [%rd6+240];
	xor.b32  	%r1001, %r1001, %r662;
	ld.global.u32 	%r663, [%rd6+244];
	xor.b32  	%r1000, %r1000, %r663;
	ld.global.u32 	%r664, [%rd6+248];
	xor.b32  	%r999, %r999, %r664;
	ld.global.u32 	%r665, [%rd6+252];
	xor.b32  	%r998, %r998, %r665;
	ld.global.u32 	%r666, [%rd6+256];
	xor.b32  	%r997, %r997, %r666;
$L__BB0_32:
	and.b32  	%r668, %r574, 8192;
	setp.eq.s32 	%p18, %r668, 0;
	@%p18 bra 	$L__BB0_34;
	ld.global.u32 	%r669, [%rd6+260];
	xor.b32  	%r1001, %r1001, %r669;
	ld.global.u32 	%r670, [%rd6+264];
	xor.b32  	%r1000, %r1000, %r670;
	ld.global.u32 	%r671, [%rd6+268];
	xor.b32  	%r999, %r999, %r671;
	ld.global.u32 	%r672, [%rd6+272];
	xor.b32  	%r998, %r998, %r672;
	ld.global.u32 	%r673, [%rd6+276];
	xor.b32  	%r997, %r997, %r673;
$L__BB0_34:
	and.b32  	%r675, %r574, 16384;
	setp.eq.s32 	%p19, %r675, 0;
	@%p19 bra 	$L__BB0_36;
	ld.global.u32 	%r676, [%rd6+280];
	xor.b32  	%r1001, %r1001, %r676;
	ld.global.u32 	%r677, [%rd6+284];
	xor.b32  	%r1000, %r1000, %r677;
	ld.global.u32 	%r678, [%rd6+288];
	xor.b32  	%r999, %r999, %r678;
	ld.global.u32 	%r679, [%rd6+292];
	xor.b32  	%r998, %r998, %r679;
	ld.global.u32 	%r680, [%rd6+296];
	xor.b32  	%r997, %r997, %r680;
$L__BB0_36:
	and.b32  	%r682, %r574, 32768;
	setp.eq.s32 	%p20, %r682, 0;
	@%p20 bra 	$L__BB0_38;
	ld.global.u32 	%r683, [%rd6+300];
	xor.b32  	%r1001, %r1001, %r683;
	ld.global.u32 	%r684, [%rd6+304];
	xor.b32  	%r1000, %r1000, %r684;
	ld.global.u32 	%r685, [%rd6+308];
	xor.b32  	%r999, %r999, %r685;
	ld.global.u32 	%r686, [%rd6+312];
	xor.b32  	%r998, %r998, %r686;
	ld.global.u32 	%r687, [%rd6+316];
	xor.b32  	%r997, %r997, %r687;
$L__BB0_38:
	add.s32 	%r996, %r996, 16;
	setp.ne.s32 	%p21, %r996, 32;
	@%p21 bra 	$L__BB0_6;
	mad.lo.s32 	%r688, %r990, -31, %r15;
	add.s32 	%r990, %r688, 1;
	setp.ne.s32 	%p22, %r990, 5;
	@%p22 bra 	$L__BB0_5;
	st.local.u32 	[%rd1+4], %r1001;
	st.local.v2.u32 	[%rd1+8], {%r1000, %r999};
	st.local.v2.u32 	[%rd1+16], {%r998, %r997};
	setp.eq.s64 	%p23, %rd4, 1;
	@%p23 bra 	$L__BB0_115;
	mov.b32 	%r997, 0;
	mov.u32 	%r998, %r997;
	mov.u32 	%r999, %r997;
	mov.u32 	%r1000, %r997;
	mov.u32 	%r1001, %r997;
	mov.u32 	%r1082, %r997;
$L__BB0_42:
	mul.wide.u32 	%rd17, %r1082, 4;
	add.s64 	%rd18, %rd1, %rd17;
	ld.local.u32 	%r190, [%rd18+4];
	shl.b32 	%r191, %r1082, 5;
	mov.b32 	%r1088, 0;
$L__BB0_43:
	.pragma "nounroll";
	shr.u32 	%r691, %r190, %r1088;
	and.b32  	%r692, %r691, 1;
	setp.eq.b32 	%p24, %r692, 1;
	not.pred 	%p25, %p24;
	add.s32 	%r693, %r191, %r1088;
	mul.lo.s32 	%r694, %r693, 5;
	mul.wide.u32 	%rd19, %r694, 4;
	add.s64 	%rd7, %rd5, %rd19;
	@%p25 bra 	$L__BB0_45;
	ld.global.u32 	%r695, [%rd7];
	xor.b32  	%r1001, %r1001, %r695;
	ld.global.u32 	%r696, [%rd7+4];
	xor.b32  	%r1000, %r1000, %r696;
	ld.global.u32 	%r697, [%rd7+8];
	xor.b32  	%r999, %r999, %r697;
	ld.global.u32 	%r698, [%rd7+12];
	xor.b32  	%r998, %r998, %r698;
	ld.global.u32 	%r699, [%rd7+16];
	xor.b32  	%r997, %r997, %r699;
$L__BB0_45:
	and.b32  	%r701, %r691, 2;
	setp.eq.s32 	%p26, %r701, 0;
	@%p26 bra 	$L__BB0_47;
	ld.global.u32 	%r702, [%rd7+20];
	xor.b32  	%r1001, %r1001, %r702;
	ld.global.u32 	%r703, [%rd7+24];
	xor.b32  	%r1000, %r1000, %r703;
	ld.global.u32 	%r704, [%rd7+28];
	xor.b32  	%r999, %r999, %r704;
	ld.global.u32 	%r705, [%rd7+32];
	xor.b32  	%r998, %r998, %r705;
	ld.global.u32 	%r706, [%rd7+36];
	xor.b32  	%r997, %r997, %r706;
$L__BB0_47:
	and.b32  	%r708, %r691, 4;
	setp.eq.s32 	%p27, %r708, 0;
	@%p27 bra 	$L__BB0_49;
	ld.global.u32 	%r709, [%rd7+40];
	xor.b32  	%r1001, %r1001, %r709;
	ld.global.u32 	%r710, [%rd7+44];
	xor.b32  	%r1000, %r1000, %r710;
	ld.global.u32 	%r711, [%rd7+48];
	xor.b32  	%r999, %r999, %r711;
	ld.global.u32 	%r712, [%rd7+52];
	xor.b32  	%r998, %r998, %r712;
	ld.global.u32 	%r713, [%rd7+56];
	xor.b32  	%r997, %r997, %r713;
$L__BB0_49:
	and.b32  	%r715, %r691, 8;
	setp.eq.s32 	%p28, %r715, 0;
	@%p28 bra 	$L__BB0_51;
	ld.global.u32 	%r716, [%rd7+60];
	xor.b32  	%r1001, %r1001, %r716;
	ld.global.u32 	%r717, [%rd7+64];
	xor.b32  	%r1000, %r1000, %r717;
	ld.global.u32 	%r718, [%rd7+68];
	xor.b32  	%r999, %r999, %r718;
	ld.global.u32 	%r719, [%rd7+72];
	xor.b32  	%r998, %r998, %r719;
	ld.global.u32 	%r720, [%rd7+76];
	xor.b32  	%r997, %r997, %r720;
$L__BB0_51:
	and.b32  	%r722, %r691, 16;
	setp.eq.s32 	%p29, %r722, 0;
	@%p29 bra 	$L__BB0_53;
	ld.global.u32 	%r723, [%rd7+80];
	xor.b32  	%r1001, %r1001, %r723;
	ld.global.u32 	%r724, [%rd7+84];
	xor.b32  	%r1000, %r1000, %r724;
	ld.global.u32 	%r725, [%rd7+88];
	xor.b32  	%r999, %r999, %r725;
	ld.global.u32 	%r726, [%rd7+92];
	xor.b32  	%r998, %r998, %r726;
	ld.global.u32 	%r727, [%rd7+96];
	xor.b32  	%r997, %r997, %r727;
$L__BB0_53:
	and.b32  	%r729, %r691, 32;
	setp.eq.s32 	%p30, %r729, 0;
	@%p30 bra 	$L__BB0_55;
	ld.global.u32 	%r730, [%rd7+100];
	xor.b32  	%r1001, %r1001, %r730;
	ld.global.u32 	%r731, [%rd7+104];
	xor.b32  	%r1000, %r1000, %r731;
	ld.global.u32 	%r732, [%rd7+108];
	xor.b32  	%r999, %r999, %r732;
	ld.global.u32 	%r733, [%rd7+112];
	xor.b32  	%r998, %r998, %r733;
	ld.global.u32 	%r734, [%rd7+116];
	xor.b32  	%r997, %r997, %r734;
$L__BB0_55:
	and.b32  	%r736, %r691, 64;
	setp.eq.s32 	%p31, %r736, 0;
	@%p31 bra 	$L__BB0_57;
	ld.global.u32 	%r737, [%rd7+120];
	xor.b32  	%r1001, %r1001, %r737;
	ld.global.u32 	%r738, [%rd7+124];
	xor.b32  	%r1000, %r1000, %r738;
	ld.global.u32 	%r739, [%rd7+128];
	xor.b32  	%r999, %r999, %r739;
	ld.global.u32 	%r740, [%rd7+132];
	xor.b32  	%r998, %r998, %r740;
	ld.global.u32 	%r741, [%rd7+136];
	xor.b32  	%r997, %r997, %r741;
$L__BB0_57:
	and.b32  	%r743, %r691, 128;
	setp.eq.s32 	%p32, %r743, 0;
	@%p32 bra 	$L__BB0_59;
	ld.global.u32 	%r744, [%rd7+140];
	xor.b32  	%r1001, %r1001, %r744;
	ld.global.u32 	%r745, [%rd7+144];
	xor.b32  	%r1000, %r1000, %r745;
	ld.global.u32 	%r746, [%rd7+148];
	xor.b32  	%r999, %r999, %r746;
	ld.global.u32 	%r747, [%rd7+152];
	xor.b32  	%r998, %r998, %r747;
	ld.global.u32 	%r748, [%rd7+156];
	xor.b32  	%r997, %r997, %r748;
$L__BB0_59:
	and.b32  	%r750, %r691, 256;
	setp.eq.s32 	%p33, %r750, 0;
	@%p33 bra 	$L__BB0_61;
	ld.global.u32 	%r751, [%rd7+160];
	xor.b32  	%r1001, %r1001, %r751;
	ld.global.u32 	%r752, [%rd7+164];
	xor.b32  	%r1000, %r1000, %r752;
	ld.global.u32 	%r753, [%rd7+168];
	xor.b32  	%r999, %r999, %r753;
	ld.global.u32 	%r754, [%rd7+172];
	xor.b32  	%r998, %r998, %r754;
	ld.global.u32 	%r755, [%rd7+176];
	xor.b32  	%r997, %r997, %r755;
$L__BB0_61:
	and.b32  	%r757, %r691, 512;
	setp.eq.s32 	%p34, %r757, 0;
	@%p34 bra 	$L__BB0_63;
	ld.global.u32 	%r758, [%rd7+180];
	xor.b32  	%r1001, %r1001, %r758;
	ld.global.u32 	%r759, [%rd7+184];
	xor.b32  	%r1000, %r1000, %r759;
	ld.global.u32 	%r760, [%rd7+188];
	xor.b32  	%r999, %r999, %r760;
	ld.global.u32 	%r761, [%rd7+192];
	xor.b32  	%r998, %r998, %r761;
	ld.global.u32 	%r762, [%rd7+196];
	xor.b32  	%r997, %r997, %r762;
$L__BB0_63:
	and.b32  	%r764, %r691, 1024;
	setp.eq.s32 	%p35, %r764, 0;
	@%p35 bra 	$L__BB0_65;
	ld.global.u32 	%r765, [%rd7+200];
	xor.b32  	%r1001, %r1001, %r765;
	ld.global.u32 	%r766, [%rd7+204];
	xor.b32  	%r1000, %r1000, %r766;
	ld.global.u32 	%r767, [%rd7+208];
	xor.b32  	%r999, %r999, %r767;
	ld.global.u32 	%r768, [%rd7+212];
	xor.b32  	%r998, %r998, %r768;
	ld.global.u32 	%r769, [%rd7+216];
	xor.b32  	%r997, %r997, %r769;
$L__BB0_65:
	and.b32  	%r771, %r691, 2048;
	setp.eq.s32 	%p36, %r771, 0;
	@%p36 bra 	$L__BB0_67;
	ld.global.u32 	%r772, [%rd7+220];
	xor.b32  	%r1001, %r1001, %r772;
	ld.global.u32 	%r773, [%rd7+224];
	xor.b32  	%r1000, %r1000, %r773;
	ld.global.u32 	%r774, [%rd7+228];
	xor.b32  	%r999, %r999, %r774;
	ld.global.u32 	%r775, [%rd7+232];
	xor.b32  	%r998, %r998, %r775;
	ld.global.u32 	%r776, [%rd7+236];
	xor.b32  	%r997, %r997, %r776;
$L__BB0_67:
	and.b32  	%r778, %r691, 4096;
	setp.eq.s32 	%p37, %r778, 0;
	@%p37 bra 	$L__BB0_69;
	ld.global.u32 	%r779, [%rd7+240];
	xor.b32  	%r1001, %r1001, %r779;
	ld.global.u32 	%r780, [%rd7+244];
	xor.b32  	%r1000, %r1000, %r780;
	ld.global.u32 	%r781, [%rd7+248];
	xor.b32  	%r999, %r999, %r781;
	ld.global.u32 	%r782, [%rd7+252];
	xor.b32  	%r998, %r998, %r782;
	ld.global.u32 	%r783, [%rd7+256];
	xor.b32  	%r997, %r997, %r783;
$L__BB0_69:
	and.b32  	%r785, %r691, 8192;
	setp.eq.s32 	%p38, %r785, 0;
	@%p38 bra 	$L__BB0_71;
	ld.global.u32 	%r786, [%rd7+260];
	xor.b32  	%r1001, %r1001, %r786;
	ld.global.u32 	%r787, [%rd7+264];
	xor.b32  	%r1000, %r1000, %r787;
	ld.global.u32 	%r788, [%rd7+268];
	xor.b32  	%r999, %r999, %r788;
	ld.global.u32 	%r789, [%rd7+272];
	xor.b32  	%r998, %r998, %r789;
	ld.global.u32 	%r790, [%rd7+276];
	xor.b32  	%r997, %r997, %r790;
$L__BB0_71:
	and.b32  	%r792, %r691, 16384;
	setp.eq.s32 	%p39, %r792, 0;
	@%p39 bra 	$L__BB0_73;
	ld.global.u32 	%r793, [%rd7+280];
	xor.b32  	%r1001, %r1001, %r793;
	ld.global.u32 	%r794, [%rd7+284];
	xor.b32  	%r1000, %r1000, %r794;
	ld.global.u32 	%r795, [%rd7+288];
	xor.b32  	%r999, %r999, %r795;
	ld.global.u32 	%r796, [%rd7+292];
	xor.b32  	%r998, %r998, %r796;
	ld.global.u32 	%r797, [%rd7+296];
	xor.b32  	%r997, %r997, %r797;
$L__BB0_73:
	and.b32  	%r799, %r691, 32768;
	setp.eq.s32 	%p40, %r799, 0;
	@%p40 bra 	$L__BB0_75;
	ld.global.u32 	%r800, [%rd7+300];
	xor.b32  	%r1001, %r1001, %r800;
	ld.global.u32 	%r801, [%rd7+304];
	xor.b32  	%r1000, %r1000, %r801;
	ld.global.u32 	%r802, [%rd7+308];
	xor.b32  	%r999, %r999, %r802;
	ld.global.u32 	%r803, [%rd7+312];
	xor.b32  	%r998, %r998, %r803;
	ld.global.u32 	%r804, [%rd7+316];
	xor.b32  	%r997, %r997, %r804;
$L__BB0_75:
	add.s32 	%r1088, %r1088, 16;
	setp.ne.s32 	%p41, %r1088, 32;
	@%p41 bra 	$L__BB0_43;
	mad.lo.s32 	%r805, %r1082, -31, %r191;
	add.s32 	%r1082, %r805, 1;
	setp.ne.s32 	%p42, %r1082, 5;
	@%p42 bra 	$L__BB0_42;
	st.local.u32 	[%rd1+4], %r1001;
	st.local.v2.u32 	[%rd1+8], {%r1000, %r999};
	st.local.v2.u32 	[%rd1+16], {%r998, %r997};
	setp.ne.s64 	%p43, %rd4, 3;
	@%p43 bra 	$L__BB0_115;
	mov.b32 	%r997, 0;
	mov.u32 	%r998, %r997;
	mov.u32 	%r999, %r997;
	mov.u32 	%r1000, %r997;
	mov.u32 	%r1001, %r997;
	mov.u32 	%r1174, %r997;
$L__BB0_79:
	mul.wide.u32 	%rd20, %r1174, 4;
	add.s64 	%rd21, %rd1, %rd20;
	ld.local.u32 	%r366, [%rd21+4];
	shl.b32 	%r367, %r1174, 5;
	mov.b32 	%r1180, 0;
$L__BB0_80:
	.pragma "nounroll";
	shr.u32 	%r808, %r366, %r1180;
	and.b32  	%r809, %r808, 1;
	setp.eq.b32 	%p44, %r809, 1;
	not.pred 	%p45, %p44;
	add.s32 	%r810, %r367, %r1180;
	mul.lo.s32 	%r811, %r810, 5;
	mul.wide.u32 	%rd22, %r811, 4;
	add.s64 	%rd8, %rd5, %rd22;
	@%p45 bra 	$L__BB0_82;
	ld.global.u32 	%r812, [%rd8];
	xor.b32  	%r1001, %r1001, %r812;
	ld.global.u32 	%r813, [%rd8+4];
	xor.b32  	%r1000, %r1000, %r813;
	ld.global.u32 	%r814, [%rd8+8];
	xor.b32  	%r999, %r999, %r814;
	ld.global.u32 	%r815, [%rd8+12];
	xor.b32  	%r998, %r998, %r815;
	ld.global.u32 	%r816, [%rd8+16];
	xor.b32  	%r997, %r997, %r816;
$L__BB0_82:
	and.b32  	%r818, %r808, 2;
	setp.eq.s32 	%p46, %r818, 0;
	@%p46 bra 	$L__BB0_84;
	ld.global.u32 	%r819, [%rd8+20];
	xor.b32  	%r1001, %r1001, %r819;
	ld.global.u32 	%r820, [%rd8+24];
	xor.b32  	%r1000, %r1000, %r820;
	ld.global.u32 	%r821, [%rd8+28];
	xor.b32  	%r999, %r999, %r821;
	ld.global.u32 	%r822, [%rd8+32];
	xor.b32  	%r998, %r998, %r822;
	ld.global.u32 	%r823, [%rd8+36];
	xor.b32  	%r997, %r997, %r823;
$L__BB0_84:
	and.b32  	%r825, %r808, 4;
	setp.eq.s32 	%p47, %r825, 0;
	@%p47 bra 	$L__BB0_86;
	ld.global.u32 	%r826, [%rd8+40];
	xor.b32  	%r1001, %r1001, %r826;
	ld.global.u32 	%r827, [%rd8+44];
	xor.b32  	%r1000, %r1000, %r827;
	ld.global.u32 	%r828, [%rd8+48];
	xor.b32  	%r999, %r999, %r828;
	ld.global.u32 	%r829, [%rd8+52];
	xor.b32  	%r998, %r998, %r829;
	ld.global.u32 	%r830, [%rd8+56];
	xor.b32  	%r997, %r997, %r830;
$L__BB0_86:
	and.b32  	%r832, %r808, 8;
	setp.eq.s32 	%p48, %r832, 0;
	@%p48 bra 	$L__BB0_88;
	ld.global.u32 	%r833, [%rd8+60];
	xor.b32  	%r1001, %r1001, %r833;
	ld.global.u32 	%r834, [%rd8+64];
	xor.b32  	%r1000, %r1000, %r834;
	ld.global.u32 	%r835, [%rd8+68];
	xor.b32  	%r999, %r999, %r835;
	ld.global.u32 	%r836, [%rd8+72];
	xor.b32  	%r998, %r998, %r836;
	ld.global.u32 	%r837, [%rd8+76];
	xor.b32  	%r997, %r997, %r837;
$L__BB0_88:
	and.b32  	%r839, %r808, 16;
	setp.eq.s32 	%p49, %r839, 0;
	@%p49 bra 	$L__BB0_90;
	ld.global.u32 	%r840, [%rd8+80];
	xor.b32  	%r1001, %r1001, %r840;
	ld.global.u32 	%r841, [%rd8+84];
	xor.b32  	%r1000, %r1000, %r841;
	ld.global.u32 	%r842, [%rd8+88];
	xor.b32  	%r999, %r999, %r842;
	ld.global.u32 	%r843, [%rd8+92];
	xor.b32  	%r998, %r998, %r843;
	ld.global.u32 	%r844, [%rd8+96];
	xor.b32  	%r997, %r997, %r844;
$L__BB0_90:
	and.b32  	%r846, %r808, 32;
	setp.eq.s32 	%p50, %r846, 0;
	@%p50 bra 	$L__BB0_92;
	ld.global.u32 	%r847, [%rd8+100];
	xor.b32  	%r1001, %r1001, %r847;
	ld.global.u32 	%r848, [%rd8+104];
	xor.b32  	%r1000, %r1000, %r848;
	ld.global.u32 	%r849, [%rd8+108];
	xor.b32  	%r999, %r999, %r849;
	ld.global.u32 	%r850, [%rd8+112];
	xor.b32  	%r998, %r998, %r850;
	ld.global.u32 	%r851, [%rd8+116];
	xor.b32  	%r997, %r997, %r851;
$L__BB0_92:
	and.b32  	%r853, %r808, 64;
	setp.eq.s32 	%p51, %r853, 0;
	@%p51 bra 	$L__BB0_94;
	ld.global.u32 	%r854, [%rd8+120];
	xor.b32  	%r1001, %r1001, %r854;
	ld.global.u32 	%r855, [%rd8+124];
	xor.b32  	%r1000, %r1000, %r855;
	ld.global.u32 	%r856, [%rd8+128];
	xor.b32  	%r999, %r999, %r856;
	ld.global.u32 	%r857, [%rd8+132];
	xor.b32  	%r998, %r998, %r857;
	ld.global.u32 	%r858, [%rd8+136];
	xor.b32  	%r997, %r997, %r858;
$L__BB0_94:
	and.b32  	%r860, %r808, 128;
	setp.eq.s32 	%p52, %r860, 0;
	@%p52 bra 	$L__BB0_96;
	ld.global.u32 	%r861, [%rd8+140];
	xor.b32  	%r1001, %r1001, %r861;
	ld.global.u32 	%r862, [%rd8+144];
	xor.b32  	%r1000, %r1000, %r862;
	ld.global.u32 	%r863, [%rd8+148];
	xor.b32  	%r999, %r999, %r863;
	ld.global.u32 	%r864, [%rd8+152];
	xor.b32  	%r998, %r998, %r864;
	ld.global.u32 	%r865, [%rd8+156];
	xor.b32  	%r997, %r997, %r865;
$L__BB0_96:
	and.b32  	%r867, %r808, 256;
	setp.eq.s32 	%p53, %r867, 0;
	@%p53 bra 	$L__BB0_98;
	ld.global.u32 	%r868, [%rd8+160];
	xor.b32  	%r1001, %r1001, %r868;
	ld.global.u32 	%r869, [%rd8+164];
	xor.b32  	%r1000, %r1000, %r869;
	ld.global.u32 	%r870, [%rd8+168];
	xor.b32  	%r999, %r999, %r870;
	ld.global.u32 	%r871, [%rd8+172];
	xor.b32  	%r998, %r998, %r871;
	ld.global.u32 	%r872, [%rd8+176];
	xor.b32  	%r997, %r997, %r872;
$L__BB0_98:
	and.b32  	%r874, %r808, 512;
	setp.eq.s32 	%p54, %r874, 0;
	@%p54 bra 	$L__BB0_100;
	ld.global.u32 	%r875, [%rd8+180];
	xor.b32  	%r1001, %r1001, %r875;
	ld.global.u32 	%r876, [%rd8+184];
	xor.b32  	%r1000, %r1000, %r876;
	ld.global.u32 	%r877, [%rd8+188];
	xor.b32  	%r999, %r999, %r877;
	ld.global.u32 	%r878, [%rd8+192];
	xor.b32  	%r998, %r998, %r878;
	ld.global.u32 	%r879, [%rd8+196];
	xor.b32  	%r997, %r997, %r879;
$L__BB0_100:
	and.b32  	%r881, %r808, 1024;
	setp.eq.s32 	%p55, %r881, 0;
	@%p55 bra 	$L__BB0_102;
	ld.global.u32 	%r882, [%rd8+200];
	xor.b32  	%r1001, %r1001, %r882;
	ld.global.u32 	%r883, [%rd8+204];
	xor.b32  	%r1000, %r1000, %r883;
	ld.global.u32 	%r884, [%rd8+208];
	xor.b32  	%r999, %r999, %r884;
	ld.global.u32 	%r885, [%rd8+212];
	xor.b32  	%r998, %r998, %r885;
	ld.global.u32 	%r886, [%rd8+216];
	xor.b32  	%r997, %r997, %r886;
$L__BB0_102:
	and.b32  	%r888, %r808, 2048;
	setp.eq.s32 	%p56, %r888, 0;
	@%p56 bra 	$L__BB0_104;
	ld.global.u32 	%r889, [%rd8+220];
	xor.b32  	%r1001, %r1001, %r889;
	ld.global.u32 	%r890, [%rd8+224];
	xor.b32  	%r1000, %r1000, %r890;
	ld.global.u32 	%r891, [%rd8+228];
	xor.b32  	%r999, %r999, %r891;
	ld.global.u32 	%r892, [%rd8+232];
	xor.b32  	%r998, %r998, %r892;
	ld.global.u32 	%r893, [%rd8+236];
	xor.b32  	%r997, %r997, %r893;
$L__BB0_104:
	and.b32  	%r895, %r808, 4096;
	setp.eq.s32 	%p57, %r895, 0;
	@%p57 bra 	$L__BB0_106;
	ld.global.u32 	%r896, [%rd8+240];
	xor.b32  	%r1001, %r1001, %r896;
	ld.global.u32 	%r897, [%rd8+244];
	xor.b32  	%r1000, %r1000, %r897;
	ld.global.u32 	%r898, [%rd8+248];
	xor.b32  	%r999, %r999, %r898;
	ld.global.u32 	%r899, [%rd8+252];
	xor.b32  	%r998, %r998, %r899;
	ld.global.u32 	%r900, [%rd8+256];
	xor.b32  	%r997, %r997, %r900;
$L__BB0_106:
	and.b32  	%r902, %r808, 8192;
	setp.eq.s32 	%p58, %r902, 0;
	@%p58 bra 	$L__BB0_108;
	ld.global.u32 	%r903, [%rd8+260];
	xor.b32  	%r1001, %r1001, %r903;
	ld.global.u32 	%r904, [%rd8+264];
	xor.b32  	%r1000, %r1000, %r904;
	ld.global.u32 	%r905, [%rd8+268];
	xor.b32  	%r999, %r999, %r905;
	ld.global.u32 	%r906, [%rd8+272];
	xor.b32  	%r998, %r998, %r906;
	ld.global.u32 	%r907, [%rd8+276];
	xor.b32  	%r997, %r997, %r907;
$L__BB0_108:
	and.b32  	%r909, %r808, 16384;
	setp.eq.s32 	%p59, %r909, 0;
	@%p59 bra 	$L__BB0_110;
	ld.global.u32 	%r910, [%rd8+280];
	xor.b32  	%r1001, %r1001, %r910;
	ld.global.u32 	%r911, [%rd8+284];
	xor.b32  	%r1000, %r1000, %r911;
	ld.global.u32 	%r912, [%rd8+288];
	xor.b32  	%r999, %r999, %r912;
	ld.global.u32 	%r913, [%rd8+292];
	xor.b32  	%r998, %r998, %r913;
	ld.global.u32 	%r914, [%rd8+296];
	xor.b32  	%r997, %r997, %r914;
$L__BB0_110:
	and.b32  	%r916, %r808, 32768;
	setp.eq.s32 	%p60, %r916, 0;
	@%p60 bra 	$L__BB0_112;
	ld.global.u32 	%r917, [%rd8+300];
	xor.b32  	%r1001, %r1001, %r917;
	ld.global.u32 	%r918, [%rd8+304];
	xor.b32  	%r1000, %r1000, %r918;
	ld.global.u32 	%r919, [%rd8+308];
	xor.b32  	%r999, %r999, %r919;
	ld.global.u32 	%r920, [%rd8+312];
	xor.b32  	%r998, %r998, %r920;
	ld.global.u32 	%r921, [%rd8+316];
	xor.b32  	%r997, %r997, %r921;
$L__BB0_112:
	add.s32 	%r1180, %r1180, 16;
	setp.ne.s32 	%p61, %r1180, 32;
	@%p61 bra 	$L__BB0_80;
	mad.lo.s32 	%r922, %r1174, -31, %r367;
	add.s32 	%r1174, %r922, 1;
	setp.ne.s32 	%p62, %r1174, 5;
	@%p62 bra 	$L__BB0_79;
	st.local.u32 	[%rd1+4], %r1001;
	st.local.v2.u32 	[%rd1+8], {%r1000, %r999};
	st.local.v2.u32 	[%rd1+16], {%r998, %r997};
$L__BB0_115:
	shr.u64 	%rd34, %rd3, 2;
	add.s32 	%r984, %r984, 1;
	setp.gt.u64 	%p63, %rd3, 3;
	@%p63 bra 	$L__BB0_3;
$L__BB0_116:
	shr.u32 	%r924, %r1001, 2;
	xor.b32  	%r925, %r924, %r1001;
	shl.b32 	%r926, %r997, 4;
	shl.b32 	%r927, %r925, 1;
	xor.b32  	%r928, %r927, %r926;
	xor.b32  	%r929, %r928, %r925;
	xor.b32  	%r930, %r929, %r997;
	add.s32 	%r931, %r930, 832457172;
	shr.u32 	%r932, %r1000, 2;
	xor.b32  	%r933, %r932, %r1000;
	shl.b32 	%r934, %r930, 4;
	shl.b32 	%r935, %r933, 1;
	xor.b32  	%r936, %r935, %r934;
	xor.b32  	%r937, %r936, %r933;
	xor.b32  	%r938, %r937, %r930;
	add.s32 	%r939, %r938, 832819609;
	shr.u32 	%r940, %r999, 2;
	xor.b32  	%r941, %r940, %r999;
	shl.b32 	%r942, %r938, 4;
	shl.b32 	%r943, %r941, 1;
	xor.b32  	%r944, %r943, %r942;
	xor.b32  	%r945, %r944, %r941;
	xor.b32  	%r946, %r945, %r938;
	add.s32 	%r947, %r946, 833182046;
	shr.u32 	%r948, %r998, 2;
	xor.b32  	%r949, %r948, %r998;
	shl.b32 	%r950, %r946, 4;
	shl.b32 	%r951, %r949, 1;
	xor.b32  	%r952, %r951, %r950;
	xor.b32  	%r953, %r952, %r949;
	xor.b32  	%r954, %r953, %r946;
	add.s32 	%r955, %r954, 833544483;
	cvt.u64.u32 	%rd23, %r931;
	mul.wide.u32 	%rd24, %r939, 2097152;
	xor.b64  	%rd25, %rd24, %rd23;
	cvt.rn.f64.u64 	%fd11, %rd25;
	fma.rn.f64 	%fd79, %fd11, 0d3CA0000000000000, 0d3C90000000000000;
	cvt.u64.u32 	%rd26, %r947;
	mul.wide.u32 	%rd27, %r955, 2097152;
	xor.b64  	%rd28, %rd27, %rd26;
	cvt.rn.f64.u64 	%fd12, %rd28;
	fma.rn.f64 	%fd2, %fd12, 0d3CB0000000000000, 0d3CA0000000000000;
	{
	.reg .b32 %temp; 
	mov.b64 	{%temp, %r1271}, %fd79;
	}
	{
	.reg .b32 %temp; 
	mov.b64 	{%r1272, %temp}, %fd79;
	}
	setp.gt.s32 	%p64, %r1271, 1048575;
	mov.b32 	%r1273, -1023;
	@%p64 bra 	$L__BB0_118;
	mul.f64 	%fd79, %fd79, 0d4350000000000000;
	{
	.reg .b32 %temp; 
	mov.b64 	{%temp, %r1271}, %fd79;
	}
	{
	.reg .b32 %temp; 
	mov.b64 	{%r1272, %temp}, %fd79;
	}
	mov.b32 	%r1273, -1077;
$L__BB0_118:
	add.s32 	%r957, %r1271, -1;
	setp.gt.u32 	%p65, %r957, 2146435070;
	@%p65 bra 	$L__BB0_122;
	shr.u32 	%r960, %r1271, 20;
	add.s32 	%r1274, %r1273, %r960;
	and.b32  	%r961, %r1271, 1048575;
	or.b32  	%r962, %r961, 1072693248;
	mov.b64 	%fd80, {%r1272, %r962};
	setp.lt.u32 	%p67, %r962, 1073127583;
	@%p67 bra 	$L__BB0_121;
	{
	.reg .b32 %temp; 
	mov.b64 	{%r963, %temp}, %fd80;
	}
	{
	.reg .b32 %temp; 
	mov.b64 	{%temp, %r964}, %fd80;
	}
	add.s32 	%r965, %r964, -1048576;
	mov.b64 	%fd80, {%r963, %r965};
	add.s32 	%r1274, %r1274, 1;
$L__BB0_121:
	add.f64 	%fd14, %fd80, 0dBFF0000000000000;
	add.f64 	%fd15, %fd80, 0d3FF0000000000000;
	rcp.approx.ftz.f64 	%fd16, %fd15;
	neg.f64 	%fd17, %fd15;
	fma.rn.f64 	%fd18, %fd17, %fd16, 0d3FF0000000000000;
	fma.rn.f64 	%fd19, %fd18, %fd18, %fd18;
	fma.rn.f64 	%fd20, %fd19, %fd16, %fd16;
	mul.f64 	%fd21, %fd14, %fd20;
	fma.rn.f64 	%fd22, %fd14, %fd20, %fd21;
	mul.f64 	%fd23, %fd22, %fd22;
	fma.rn.f64 	%fd24, %fd23, 0d3EB1380B3AE80F1E, 0d3ED0EE258B7A8B04;
	fma.rn.f64 	%fd25, %fd24, %fd23, 0d3EF3B2669F02676F;
	fma.rn.f64 	%fd26, %fd25, %fd23, 0d3F1745CBA9AB0956;
	fma.rn.f64 	%fd27, %fd26, %fd23, 0d3F3C71C72D1B5154;
	fma.rn.f64 	%fd28, %fd27, %fd23, 0d3F624924923BE72D;
	fma.rn.f64 	%fd29, %fd28, %fd23, 0d3F8999999999A3C4;
	fma.rn.f64 	%fd30, %fd29, %fd23, 0d3FB5555555555554;
	sub.f64 	%fd31, %fd14, %fd22;
	add.f64 	%fd32, %fd31, %fd31;
	neg.f64 	%fd33, %fd22;
	fma.rn.f64 	%fd34, %fd33, %fd14, %fd32;
	mul.f64 	%fd35, %fd20, %fd34;
	mul.f64 	%fd36, %fd23, %fd30;
	fma.rn.f64 	%fd37, %fd36, %fd22, %fd35;
	xor.b32  	%r966, %r1274, -2147483648;
	mov.b32 	%r967, 1127219200;
	mov.b64 	%fd38, {%r966, %r967};
	mov.b32 	%r968, -2147483648;
	mov.b64 	%fd39, {%r968, %r967};
	sub.f64 	%fd40, %fd38, %fd39;
	fma.rn.f64 	%fd41, %fd40, 0d3FE62E42FEFA39EF, %fd22;
	fma.rn.f64 	%fd42, %fd40, 0dBFE62E42FEFA39EF, %fd41;
	sub.f64 	%fd43, %fd42, %fd22;
	sub.f64 	%fd44, %fd37, %fd43;
	fma.rn.f64 	%fd45, %fd40, 0d3C7ABC9E3B39803F, %fd44;
	add.f64 	%fd81, %fd41, %fd45;
	bra.uni 	$L__BB0_123;
$L__BB0_122:
	fma.rn.f64 	%fd13, %fd79, 0d7FF0000000000000, 0d7FF0000000000000;
	{
	.reg .b32 %temp; 
	mov.b64 	{%temp, %r958}, %fd79;
	}
	and.b32  	%r959, %r958, 2147483647;
	setp.eq.s32 	%p66, %r959, 0;
	selp.f64 	%fd81, 0dFFF0000000000000, %fd13, %p66;
$L__BB0_123:
	mul.f64 	%fd46, %fd81, 0dC000000000000000;
	sqrt.rn.f64 	%fd47, %fd46;
	{
	.reg .b32 %temp; 
	mov.b64 	{%temp, %r969}, %fd2;
	}
	shl.b32 	%r970, %r969, 1;
	setp.gt.u32 	%p68, %r970, -2038431744;
	mov.f64 	%fd48, 0d0000000000000000;
	mul.rn.f64 	%fd49, %fd2, %fd48;
	selp.f64 	%fd50, %fd49, %fd2, %p68;
	{
	.reg .b32 %temp; 
	mov.b64 	{%r971, %temp}, %fd50;
	}
	{
	.reg .b32 %temp; 
	mov.b64 	{%temp, %r972}, %fd50;
	}
	add.s32 	%r973, %r972, 1048576;
	mov.b64 	%fd51, {%r971, %r973};
	cvt.rni.f64.f64 	%fd52, %fd51;
	cvt.rzi.s64.f64 	%rd29, %fd52;
	cvt.u32.u64 	%r974, %rd29;
	fma.rn.f64 	%fd53, %fd52, 0dBFE0000000000000, %fd50;
	mul.f64 	%fd54, %fd53, 0d3CA1A62633145C07;
	fma.rn.f64 	%fd55, %fd53, 0d400921FB54442D18, %fd54;
	mul.rn.f64 	%fd56, %fd55, %fd55;
	fma.rn.f64 	%fd57, %fd56, 0dBDA8FF8320FD8164, 0d3E21EEA7C1EF8528;
	fma.rn.f64 	%fd58, %fd57, %fd56, 0dBE927E4F8E06E6D9;
	fma.rn.f64 	%fd59, %fd58, %fd56, 0d3EFA01A019DDBCE9;
	fma.rn.f64 	%fd60, %fd59, %fd56, 0dBF56C16C16C15D47;
	fma.rn.f64 	%fd61, %fd60, %fd56, 0d3FA5555555555551;
	fma.rn.f64 	%fd62, %fd61, %fd56, 0dBFE0000000000000;
	fma.rn.f64 	%fd63, %fd62, %fd56, 0d3FF0000000000000;
	fma.rn.f64 	%fd64, %fd56, 0d3DE5DB65F9785EBA, 0dBE5AE5F12CB0D246;
	fma.rn.f64 	%fd65, %fd64, %fd56, 0d3EC71DE369ACE392;
	fma.rn.f64 	%fd66, %fd65, %fd56, 0dBF2A01A019DB62A1;
	fma.rn.f64 	%fd67, %fd66, %fd56, 0d3F81111111110818;
	fma.rn.f64 	%fd68, %fd67, %fd56, 0dBFC5555555555554;
	fma.rn.f64 	%fd69, %fd68, %fd56, 0d0000000000000000;
	fma.rn.f64 	%fd70, %fd69, %fd55, %fd55;
	and.b64  	%rd30, %rd29, 1;
	setp.eq.b64 	%p69, %rd30, 1;
	selp.f64 	%fd71, %fd63, %fd70, %p69;
	and.b32  	%r975, %r974, 2;
	setp.eq.s32 	%p70, %r975, 0;
	{
	.reg .b32 %temp; 
	mov.b64 	{%temp, %r976}, %fd71;
	}
	{
	.reg .b32 %temp; 
	mov.b64 	{%r977, %temp}, %fd71;
	}
	xor.b32  	%r978, %r976, -2147483648;
	mov.b64 	%fd72, {%r977, %r978};
	selp.f64 	%fd73, %fd71, %fd72, %p70;
	cvt.rzi.f64.f64 	%fd74, %fd50;
	setp.eq.f64 	%p71, %fd50, %fd74;
	mul.rn.f64 	%fd75, %fd50, %fd48;
	selp.f64 	%fd76, %fd75, %fd73, %p71;
	mul.f64 	%fd77, %fd47, %fd76;
	mul.f64 	%fd78, %fd77, 0d3FA7FA023F1068D1;
	cvta.to.global.u64 	%rd31, %rd10;
	shl.b64 	%rd32, %rd2, 3;
	add.s64 	%rd33, %rd31, %rd32;
	st.global.f64 	[%rd33], %fd78;
$L__BB0_124:
	ret;

}
	// .globl	_Z7init_W2Pd
.visible .entry _Z7init_W2Pd(
	.param .u64 .ptr .align 1 _Z7init_W2Pd_param_0
)
{
	.local .align 8 .b8 	__local_depot1[48];
	.reg .b64 	%SP;
	.reg .b64 	%SPL;
	.reg .pred 	%p<72>;
	.reg .b32 	%r<1275>;
	.reg .b64 	%rd<35>;
	.reg .b64 	%fd<82>;

	mov.u64 	%SPL, __local_depot1;
	ld.param.u64 	%rd10, [_Z7init_W2Pd_param_0];
	mov.u32 	%r557, %ctaid.x;
	mov.u32 	%r558, %ntid.x;
	mov.u32 	%r559, %tid.x;
	mad.lo.s32 	%r1, %r557, %r558, %r559;
	setp.gt.s32 	%p1, %r1, 1279;
	@%p1 bra 	$L__BB1_124;
	add.u64 	%rd1, %SPL, 0;
	cvt.s64.s32 	%rd2, %r1;
	mov.b32 	%r1001, 920557000;
	mov.b32 	%r565, 158966987;
	st.local.v2.u32 	[%rd1], {%r565, %r1001};
	mov.b32 	%r999, -123459836;
	mov.b32 	%r1000, 974691670;
	st.local.v2.u32 	[%rd1+8], {%r1000, %r999};
	mov.b32 	%r997, 802883532;
	mov.b32 	%r998, -589760388;
	st.local.v2.u32 	[%rd1+16], {%r998, %r997};
	setp.eq.s32 	%p2, %r1, 0;
	@%p2 bra 	$L__BB1_116;
	mov.b32 	%r984, 0;
	mov.b32 	%r1001, 920557000;
	mov.b32 	%r1000, 974691670;
	mov.b32 	%r999, -123459836;
	mov.b32 	%r998, -589760388;
	mov.b32 	%r997, 802883532;
	mov.u64 	%rd13, precalc_xorwow_matrix;
	mov.u64 	%rd34, %rd2;
$L__BB1_3:
	mov.u64 	%rd3, %rd34;
	and.b64  	%rd4, %rd3, 3;
	setp.eq.s64 	%p3, %rd4, 0;
	@%p3 bra 	$L__BB1_115;
	mul.wide.u32 	%rd12, %r984, 3200;
	add.s64 	%rd5, %rd13, %rd12;
	mov.b32 	%r997, 0;
	mov.u32 	%r998, %r997;
	mov.u32 	%r999, %r997;
	mov.u32 	%r1000, %r997;
	mov.u32 	%r1001, %r997;
	mov.u32 	%r990, %r997;
$L__BB1_5:
	mul.wide.u32 	%rd14, %r990, 4;
	add.s64 	%rd15, %rd1, %rd14;
	ld.local.u32 	%r14, [%rd15+4];
	shl.b32 	%r15, %r990, 5;
	mov.b32 	%r996, 0;
$L__BB1_6:
	.pragma "nounroll";
	shr.u32 	%r574, %r14, %r996;
	and.b32  	%r575, %r574, 1;
	setp.eq.b32 	%p4, %r575, 1;
	not.pred 	%p5, %p4;
	add.s32 	%r576, %r15, %r996;
	mul.lo.s32 	%r577, %r576, 5;
	mul.wide.u32 	%rd16, %r577, 4;
	add.s64 	%rd6, %rd5, %rd16;
	@%p5 bra 	$L__BB1_8;
	ld.global.u32 	%r578, [%rd6];
	xor.b32  	%r1001, %r1001, %r578;
	ld.global.u32 	%r579, [%rd6+4];
	xor.b32  	%r1000, %r1000, %r579;
	ld.global.u32 	%r580, [%rd6+8];
	xor.b32  	%r999, %r999, %r580;
	ld.global.u32 	%r581, [%rd6+12];
	xor.b32  	%r998, %r998, %r581;
	ld.global.u32 	%r582, [%rd6+16];
	xor.b32  	%r997, %r997, %r582;
$L__BB1_8:
	and.b32  	%r584, %r574, 2;
	setp.eq.s32 	%p6, %r584, 0;
	@%p6 bra 	$L__BB1_10;
	ld.global.u32 	%r585, [%rd6+20];
	xor.b32  	%r1001, %r1001, %r585;
	ld.global.u32 	%r586, [%rd6+24];
	xor.b32  	%r1000, %r1000, %r586;
	ld.global.u32 	%r587, [%rd6+28];
	xor.b32  	%r999, %r999, %r587;
	ld.global.u32 	%r588, [%rd6+32];
	xor.b32  	%r998, %r998, %r588;
	ld.global.u32 	%r589, [%rd6+36];
	xor.b32  	%r997, %r997, %r589;
$L__BB1_10:
	and.b32  	%r591, %r574, 4;
	setp.eq.s32 	%p7, %r591, 0;
	@%p7 bra 	$L__BB1_12;
	ld.global.u32 	%r592, [%rd6+40];
	xor.b32  	%r1001, %r1001, %r592;
	ld.global.u32 	%r593, [%rd6+44];
	xor.b32  	%r1000, %r1000, %r593;
	ld.global.u32 	%r594, [%rd6+48];
	xor.b32  	%r999, %r999, %r594;
	ld.global.u32 	%r595, [%rd6+52];
	xor.b32  	%r998, %r998, %r595;
	ld.global.u32 	%r596, [%rd6+56];
	xor.b32  	%r997, %r997, %r596;
$L__BB1_12:
	and.b32  	%r598, %r574, 8;
	setp.eq.s32 	%p8, %r598, 0;
	@%p8 bra 	$L__BB1_14;
	ld.global.u32 	%r599, [%rd6+60];
	xor.b32  	%r1001, %r1001, %r599;
	ld.global.u32 	%r600, [%rd6+64];
	xor.b32  	%r1000, %r1000, %r600;
	ld.global.u32 	%r601, [%rd6+68];
	xor.b32  	%r999, %r999, %r601;
	ld.global.u32 	%r602, [%rd6+72];
	xor.b32  	%r998, %r998, %r602;
	ld.global.u32 	%r603, [%rd6+76];
	xor.b32  	%r997, %r997, %r603;
$L__BB1_14:
	and.b32  	%r605, %r574, 16;
	setp.eq.s32 	%p9, %r605, 0;
	@%p9 bra 	$L__BB1_16;
	ld.global.u32 	%r606, [%rd6+80];
	xor.b32  	%r1001, %r1001, %r606;
	ld.global.u32 	%r607, [%rd6+84];
	xor.b32  	%r1000, %r1000, %r607;
	ld.global.u32 	%r608, [%rd6+88];
	xor.b32  	%r999, %r999, %r608;
	ld.global.u32 	%r609, [%rd6+92];
	xor.b32  	%r998, %r998, %r609;
	ld.global.u32 	%r610, [%rd6+96];
	xor.b32  	%r997, %r997, %r610;
$L__BB1_16:
	and.b32  	%r612, %r574, 32;
	setp.eq.s32 	%p10, %r612, 0;
	@%p10 bra 	$L__BB1_18;
	ld.global.u32 	%r613, [%rd6+100];
	xor.b32  	%r1001, %r1001, %r613;
	ld.global.u32 	%r614, [%rd6+104];
	xor.b32  	%r1000, %r1000, %r614;
	ld.global.u32 	%r615, [%rd6+108];
	xor.b32  	%r999, %r999, %r615;
	ld.global.u32 	%r616, [%rd6+112];
	xor.b32  	%r998, %r998, %r616;
	ld.global.u32 	%r617, [%rd6+116];
	xor.b32  	%r997, %r997, %r617;
$L__BB1_18:
	and.b32  	%r619, %r574, 64;
	setp.eq.s32 	%p11, %r619, 0;
	@%p11 bra 	$L__BB1_20;
	ld.global.u32 	%r620, [%rd6+120];
	xor.b32  	%r1001, %r1001, %r620;
	ld.global.u32 	%r621, [%rd6+124];
	xor.b32  	%r1000, %r1000, %r621;
	ld.global.u32 	%r622, [%rd6+128];
	xor.b32  	%r999, %r999, %r622;
	ld.global.u32 	%r623, [%rd6+132];
	xor.b32  	%r998, %r998, %r623;
	ld.global.u32 	%r624, [%rd6+136];
	xor.b32  	%r997, %r997, %r624;
$L__BB1_20:
	and.b32  	%r626, %r574, 128;
	setp.eq.s32 	%p12, %r626, 0;
	@%p12 bra 	$L__BB1_22;
	ld.global.u32 	%r627, [%rd6+140];
	xor.b32  	%r1001, %r1001, %r627;
	ld.global.u32 	%r628, [%rd6+144];
	xor.b32  	%r1000, %r1000, %r628;
	ld.global.u32 	%r629, [%rd6+148];
	xor.b32  	%r999, %r999, %r629;
	ld.global.u32 	%r630, [%rd6+152];
	xor.b32  	%r998, %r998, %r630;
	ld.global.u32 	%r631, [%rd6+156];
	xor.b32  	%r997, %r997, %r631;
$L__BB1_22:
	and.b32  	%r633, %r574, 256;
	setp.eq.s32 	%p13, %r633, 0;
	@%p13 bra 	$L__BB1_24;
	ld.global.u32 	%r634, [%rd6+160];
	xor.b32  	%r1001, %r1001, %r634;
	ld.global.u32 	%r635, [%rd6+164];
	xor.b32  	%r1000, %r1000, %r635;
	ld.global.u32 	%r636, [%rd6+168];
	xor.b32  	%r999, %r999, %r636;
	ld.global.u32 	%r637, [%rd6+172];
	xor.b32  	%r998, %r998, %r637;
	ld.global.u32 	%r638, [%rd6+176];
	xor.b32  	%r997, %r997, %r638;
$L__BB1_24:
	and.b32  	%r640, %r574, 512;
	setp.eq.s32 	%p14, %r640, 0;
	@%p14 bra 	$L__BB1_26;
	ld.global.u32 	%r641, [%rd6+180];
	xor.b32  	%r1001, %r1001, %r641;
	ld.global.u32 	%r642, [%rd6+184];
	xor.b32  	%r1000, %r1000, %r642;
	ld.global.u32 	%r643, [%rd6+188];
	xor.b32  	%r999, %r999, %r643;
	ld.global.u32 	%r644, [%rd6+192];
	xor.b32  	%r998, %r998, %r644;
	ld.global.u32 	%r645, [%rd6+196];
	xor.b32  	%r997, %r997, %r645;
$L__BB1_26:
	and.b32  	%r647, %r574, 1024;
	setp.eq.s32 	%p15, %r647, 0;
	@%p15 bra 	$L__BB1_28;
	ld.global.u32 	%r648, [%rd6+200];
	xor.b32  	%r1001, %r1001, %r648;
	ld.global.u32 	%r649, [%rd6+204];
	xor.b32  	%r1000, %r1000, %r649;
	ld.global.u32 	%r650, [%rd6+208];
	xor.b32  	%r999, %r999, %r650;
	ld.global.u32 	%r651, [%rd6+212];
	xor.b32  	%r998, %r998, %r651;
	ld.global.u32 	%r652, [%rd6+216];
	xor.b32  	%r997, %r997, %r652;
$L__BB1_28:
	and.b32  	%r654, %r574, 2048;
	setp.eq.s32 	%p16, %r654, 0;
	@%p16 bra 	$L__BB1_30;
	ld.global.u32 	%r655, [%rd6+220];
	xor.b32  	%r1001, %r1001, %r655;
	ld.global.u32 	%r656, [%rd6+224];
	xor.b32  	%r1000, %r1000, %r656;
	ld.global.u32 	%r657, [%rd6+228];
	xor.b32  	%r999, %r999, %r657;
	ld.global.u32 	%r658, [%rd6+232];
	xor.b32  	%r998, %r998, %r658;
	ld.global.u32 	%r659, [%rd6+236];
	xor.b32  	%r997, %r997, %r659;
$L__BB1_30:
	and.b32  	%r661, %r574, 4096;
	setp.eq.s32 	%p17, %r661, 0;
	@%p17 bra 	$L__BB1_32;
	ld.global.u32 	%r662, [%rd6+240];
	xor.b32  	%r1001, %r1001, %r662;
	ld.global.u32 	%r663, [%rd6+244];
	xor.b32  	%r1000, %r1000, %r663;
	ld.global.u32 	%r664, [%rd6+248];
	xor.b32  	%r999, %r999, %r664;
	ld.global.u32 	%r665, [%rd6+252];
	xor.b32  	%r998, %r998, %r665;
	ld.global.u32 	%r666, [%rd6+256];
	xor.b32  	%r997, %r997, %r666;
$L__BB1_32:
	and.b32  	%r668, %r574, 8192;
	setp.eq.s32 	%p18, %r668, 0;
	@%p18 bra 	$L__BB1_34;
	ld.global.u32 	%r669, [%rd6+260];
	xor.b32  	%r1001, %r1001, %r669;
	ld.global.u32 	%r670, [%rd6+264];
	xor.b32  	%r1000, %r1000, %r670;
	ld.global.u32 	%r671, [%rd6+268];
	xor.b32  	%r999, %r999, %r671;
	ld.global.u32 	%r672, [%rd6+272];
	xor.b32  	%r998, %r998, %r672;
	ld.global.u32 	%r673, [%rd6+276];
	xor.b32  	%r997, %r997, %r673;
$L__BB1_34:
	and.b32  	%r675, %r574, 16384;
	setp.eq.s32 	%p19, %r675, 0;
	@%p19 bra 	$L__BB1_36;
	ld.global.u32 	%r676, [%rd6+280];
	xor.b32  	%r1001, %r1001, %r676;
	ld.global.u32 	%r677, [%rd6+284];
	xor.b32  	%r1000, %r1000, %r677;
	ld.global.u32 	%r678, [%rd6+288];
	xor.b32  	%r999, %r999, %r678;
	ld.global.u32 	%r679, [%rd6+292];
	xor.b32  	%r998, %r998, %r679;
	ld.global.u32 	%r680, [%rd6+296];
	xor.b32  	%r997, %r997, %r680;
$L__BB1_36:
	and.b32  	%r682, %r574, 32768;
	setp.eq.s32 	%p20, %r682, 0;
	@%p20 bra 	$L__BB1_38;
	ld.global.u32 	%r683, [%rd6+300];
	xor.b32  	%r1001, %r1001, %r683;
	ld.global.u32 	%r684, [%rd6+304];
	xor.b32  	%r1000, %r1000, %r684;
	ld.global.u32 	%r685, [%rd6+308];
	xor.b32  	%r999, %r999, %r685;
	ld.global.u32 	%r686, [%rd6+312];
	xor.b32  	%r998, %r998, %r686;
	ld.global.u32 	%r687, [%rd6+316];
	xor.b32  	%r997, %r997, %r687;
$L__BB1_38:
	add.s32 	%r996, %r996, 16;
	setp.ne.s32 	%p21, %r996, 32;
	@%p21 bra 	$L__BB1_6;
	mad.lo.s32 	%r688, %r990, -31, %r15;
	add.s32 	%r990, %r688, 1;
	setp.ne.s32 	%p22, %r990, 5;
	@%p22 bra 	$L__BB1_5;
	st.local.u32 	[%rd1+4], %r1001;
	st.local.v2.u32 	[%rd1+8], {%r1000, %r999};
	st.local.v2.u32 	[%rd1+16], {%r998, %r997};
	setp.eq.s64 	%p23, %rd4, 1;
	@%p23 bra 	$L__BB1_115;
	mov.b32 	%r997, 0;
	mov.u32 	%r998, %r997;
	mov.u32 	%r999, %r997;
	mov.u32 	%r1000, %r997;
	mov.u32 	%r1001, %r997;
	mov.u32 	%r1082, %r997;
$L__BB1_42:
	mul.wide.u32 	%rd17, %r1082, 4;
	add.s64 	%rd18, %rd1, %rd17;
	ld.local.u32 	%r190, [%rd18+4];
	shl.b32 	%r191, %r1082, 5;
	mov.b32 	%r1088, 0;
$L__BB1_43:
	.pragma "nounroll";
	shr.u32 	%r691, %r190, %r1088;
	and.b32  	%r692, %r691, 1;
	setp.eq.b32 	%p24, %r692, 1;
	not.pred 	%p25, %p24;
	add.s32 	%r693, %r191, %r1088;
	mul.lo.s32 	%r694, %r693, 5;
	mul.wide.u32 	%rd19, %r694, 4;
	add.s64 	%rd7, %rd5, %rd19;
	@%p25 bra 	$L__BB1_45;
	ld.global.u32 	%r695, [%rd7];
	xor.b32  	%r1001, %r1001, %r695;
	ld.global.u32 	%r696, [%rd7+4];
	xor.b32  	%r1000, %r1000, %r696;
	ld.global.u32 	%r697, [%rd7+8];
	xor.b32  	%r999, %r999, %r697;
	ld.global.u32 	%r698, [%rd7+12];
	xor.b32  	%r998, %r998, %r698;
	ld.global.u32 	%r699, [%rd7+16];
	xor.b32  	%r997, %r997, %r699;
$L__BB1_45:
	and.b32  	%r701, %r691, 2;
	setp.eq.s32 	%p26, %r701, 0;
	@%p26 bra 	$L__BB1_47;
	ld.global.u32 	%r702, [%rd7+20];
	xor.b32  	%r1001, %r1001, %r702;
	ld.global.u32 	%r703, [%rd7+24];
	xor.b32  	%r1000, %r1000, %r703;
	ld.global.u32 	%r704, [%rd7+28];
	xor.b32  	%r999, %r999, %r704;
	ld.global.u32 	%r705, [%rd7+32];
	xor.b32  	%r998, %r998, %r705;
	ld.global.u32 	%r706, [%rd7+36];
	xor.b32  	%r997, %r997, %r706;
$L__BB1_47:
	and.b32  	%r708, %r691, 4;
	setp.eq.s32 	%p27, %r708, 0;
	@%p27 bra 	$L__BB1_49;
	ld.global.u32 	%r709, [%rd7+40];
	xor.b32  	%r1001, %r1001, %r709;
	ld.global.u32 	%r710, [%rd7+44];
	xor.b32  	%r1000, %r1000, %r710;
	ld.global.u32 	%r711, [%rd7+48];
	xor.b32  	%r999, %r999, %r711;
	ld.global.u32 	%r712, [%rd7+52];
	xor.b32  	%r998, %r998, %r712;
	ld.global.u32 	%r713, [%rd7+56];
	xor.b32  	%r997, %r997, %r713;
$L__BB1_49:
	and.b32  	%r715, %r691, 8;
	setp.eq.s32 	%p28, %r715, 0;
	@%p28 bra 	$L__BB1_51;
	ld.global.u32 	%r716, [%rd7+60];
	xor.b32  	%r1001, %r1001, %r716;
	ld.global.u32 	%r717, [%rd7+64];
	xor.b32  	%r1000, %r1000, %r717;
	ld.global.u32 	%r718, [%rd7+68];
	xor.b32  	%r999, %r999, %r718;
	ld.global.u32 	%r719, [%rd7+72];
	xor.b32  	%r998, %r998, %r719;
	ld.global.u32 	%r720, [%rd7+76];
	xor.b32  	%r997, %r997, %r720;
$L__BB1_51:
	and.b32  	%r722, %r691, 16;
	setp.eq.s32 	%p29, %r722, 0;
	@%p29 bra 	$L__BB1_53;
	ld.global.u32 	%r723, [%rd7+80];
	xor.b32  	%r1001, %r1001, %r723;
	ld.global.u32 	%r724, [%rd7+84];
	xor.b32  	%r1000, %r1000, %r724;
	ld.global.u32 	%r725, [%rd7+88];
	xor.b32  	%r999, %r999, %r725;
	ld.global.u32 	%r726, [%rd7+92];
	xor.b32  	%r998, %r998, %r726;
	ld.global.u32 	%r727, [%rd7+96];
	xor.b32  	%r997, %r997, %r727;
$L__BB1_53:
	and.b32  	%r729, %r691, 32;
	setp.eq.s32 	%p30, %r729, 0;
	@%p30 bra 	$L__BB1_55;
	ld.global.u32 	%r730, [%rd7+100];
	xor.b32  	%r1001, %r1001, %r730;
	ld.global.u32 	%r731, [%rd7+104];
	xor.b32  	%r1000, %r1000, %r731;
	ld.global.u32 	%r732, [%rd7+108];
	xor.b32  	%r999, %r999, %r732;
	ld.global.u32 	%r733, [%rd7+112];
	xor.b32  	%r998, %r998, %r733;
	ld.global.u32 	%r734, [%rd7+116];
	xor.b32  	%r997, %r997, %r734;
$L__BB1_55:
	and.b32  	%r736, %r691, 64;
	setp.eq.s32 	%p31, %r736, 0;
	@%p31 bra 	$L__BB1_57;
	ld.global.u32 	%r737, [%rd7+120];
	xor.b32  	%r1001, %r1001, %r737;
	ld.global.u32 	%r738, [%rd7+124];
	xor.b32  	%r1000, %r1000, %r738;
	ld.global.u32 	%r739, [%rd7+128];
	xor.b32  	%r999, %r999, %r739;
	ld.global.u32 	%r740, [%rd7+132];
	xor.b32  	%r998, %r998, %r740;
	ld.global.u32 	%r741, [%rd7+136];
	xor.b32  	%r997, %r997, %r741;
$L__BB1_57:
	and.b32  	%r743, %r691, 128;
	setp.eq.s32 	%p32, %r743, 0;
	@%p32 bra 	$L__BB1_59;
	ld.global.u32 	%r744, [%rd7+140];
	xor.b32  	%r1001, %r1001, %r744;
	ld.global.u32 	%r745, [%rd7+144];
	xor.b32  	%r1000, %r1000, %r745;
	ld.global.u32 	%r746, [%rd7+148];
	xor.b32  	%r999, %r999, %r746;
	ld.global.u32 	%r747, [%rd7+152];
	xor.b32  	%r998, %r998, %r747;
	ld.global.u32 	%r748, [%rd7+156];
	xor.b32  	%r997, %r997, %r748;
$L__BB1_59:
	and.b32  	%r750, %r691, 256;
	setp.eq.s32 	%p33, %r750, 0;
	@%p33 bra 	$L__BB1_61;
	ld.global.u32 	%r751, [%rd7+160];
	xor.b32  	%r1001, %r1001, %r751;
	ld.global.u32 	%r752, [%rd7+164];
	xor.b32  	%r1000, %r1000, %r752;
	ld.global.u32 	%r753, [%rd7+168];
	xor.b32  	%r999, %r999, %r753;
	ld.global.u32 	%r754, [%rd7+172];
	xor.b32  	%r998, %r998, %r754;
	ld.global.u32 	%r755, [%rd7+176];
	xor.b32  	%r997, %r997, %r755;
$L__BB1_61:
	and.b32  	%r757, %r691, 512;
	setp.eq.s32 	%p34, %r757, 0;
	@%p34 bra 	$L__BB1_63;
	ld.global.u32 	%r758, [%rd7+180];
	xor.b32  	%r1001, %r1001, %r758;
	ld.global.u32 	%r759, [%rd7+184];
	xor.b32  	%r1000, %r1000, %r759;
	ld.global.u32 	%r760, [%rd7+188];
	xor.b32  	%r999, %r999, %r760;
	ld.global.u32 	%r761, [%rd7+192];
	xor.b32  	%r998, %r998, %r761;
	ld.global.u32 	%r762, [%rd7+196];
	xor.b32  	%r997, %r997, %r762;
$L__BB1_63:
	and.b32  	%r764, %r691, 1024;
	setp.eq.s32 	%p35, %r764, 0;
	@%p35 bra 	$L__BB1_65;
	ld.global.u32 	%r765, [%rd7+200];
	xor.b32  	%r1001, %r1001, %r765;
	ld.global.u32 	%r766, [%rd7+204];
	xor.b32  	%r1000, %r1000, %r766;
	ld.global.u32 	%r767, [%rd7+208];
	xor.b32  	%r999, %r999, %r767;
	ld.global.u32 	%r768, [%rd7+212];
	xor.b32  	%r998, %r998, %r768;
	ld.global.u32 	%r769, [%rd7+216];
	xor.b32  	%r997, %r997, %r769;
$L__BB1_65:
	and.b32  	%r771, %r691, 2048;
	setp.eq.s32 	%p36, %r771, 0;
	@%p36 bra 	$L__BB1_67;
	ld.global.u32 	%r772, [%rd7+220];
	xor.b32  	%r1001, %r1001, %r772;
	ld.global.u32 	%r773, [%rd7+224];
	xor.b32  	%r1000, %r1000, %r773;
	ld.global.u32 	%r774, [%rd7+228];
	xor.b32  	%r999, %r999, %r774;
	ld.global.u32 	%r775, [%rd7+232];
	xor.b32  	%r998, %r998, %r775;
	ld.global.u32 	%r776, [%rd7+236];
	xor.b32  	%r997, %r997, %r776;
$L__BB1_67:
	and.b32  	%r778, %r691, 4096;
	setp.eq.s32 	%p37, %r778, 0;
	@%p37 bra 	$L__BB1_69;
	ld.global.u32 	%r779, [%rd7+240];
	xor.b32  	%r1001, %r1001, %r779;
	ld.global.u32 	%r780, [%rd7+244];
	xor.b32  	%r1000, %r1000, %r780;
	ld.global.u32 	%r781, [%rd7+248];
	xor.b32  	%r999, %r999, %r781;
	ld.global.u32 	%r782, [%rd7+252];
	xor.b32  	%r998, %r998, %r782;
	ld.global.u32 	%r783, [%rd7+256];
	xor.b32  	%r997, %r997, %r783;
$L__BB1_69:
	and.b32  	%r785, %r691, 8192;
	setp.eq.s32 	%p38, %r785, 0;
	@%p38 bra 	$L__BB1_71;
	ld.global.u32 	%r786, [%rd7+260];
	xor.b32  	%r1001, %r1001, %r786;
	ld.global.u32 	%r787, [%rd7+264];
	xor.b32  	%r1000, %r1000, %r787;
	ld.global.u32 	%r788, [%rd7+268];
	xor.b32  	%r999, %r999, %r788;
	ld.global.u32 	%r789, [%rd7+272];
	xor.b32  	%r998, %r998, %r789;
	ld.global.u32 	%r790, [%rd7+276];
	xor.b32  	%r997, %r997, %r790;
$L__BB1_71:
	and.b32  	%r792, %r691, 16384;
	setp.eq.s32 	%p39, %r792, 0;
	@%p39 bra 	$L__BB1_73;
	ld.global.u32 	%r793, [%rd7+280];
	xor.b32  	%r1001, %r1001, %r793;
	ld.global.u32 	%r794, [%rd7+284];
	xor.b32  	%r1000, %r1000, %r794;
	ld.global.u32 	%r795, [%rd7+288];
	xor.b32  	%r999, %r999, %r795;
	ld.global.u32 	%r796, [%rd7+292];
	xor.b32  	%r998, %r998, %r796;
	ld.global.u32 	%r797, [%rd7+296];
	xor.b32  	%r997, %r997, %r797;
$L__BB1_73:
	and.b32  	%r799, %r691, 32768;
	setp.eq.s32 	%p40, %r799, 0;
	@%p40 bra 	$L__BB1_75;
	ld.global.u32 	%r800, [%rd7+300];
	xor.b32  	%r1001, %r1001, %r800;
	ld.global.u32 	%r801, [%rd7+304];
	xor.b32  	%r1000, %r1000, %r801;
	ld.global.u32 	%r802, [%rd7+308];
	xor.b32  	%r999, %r999, %r802;
	ld.global.u32 	%r803, [%rd7+312];
	xor.b32  	%r998, %r998, %r803;
	ld.global.u32 	%r804, [%rd7+316];
	xor.b32  	%r997, %r997, %r804;
$L__BB1_75:
	add.s32 	%r1088, %r1088, 16;
	setp.ne.s32 	%p41, %r1088, 32;
	@%p41 bra 	$L__BB1_43;
	mad.lo.s32 	%r805, %r1082, -31, %r191;
	add.s32 	%r1082, %r805, 1;
	setp.ne.s32 	%p42, %r1082, 5;
	@%p42 bra 	$L__BB1_42;
	st.local.u32 	[%rd1+4], %r1001;
	st.local.v2.u32 	[%rd1+8], {%r1000, %r999};
	st.local.v2.u32 	[%rd1+16], {%r998, %r997};
	setp.ne.s64 	%p43, %rd4, 3;
	@%p43 bra 	$L__BB1_115;
	mov.b32 	%r997, 0;
	mov.u32 	%r998, %r997;
	mov.u32 	%r999, %r997;
	mov.u32 	%r1000, %r997;
	mov.u32 	%r1001, %r997;
	mov.u32 	%r1174, %r997;
$L__BB1_79:
	mul.wide.u32 	%rd20, %r1174, 4;
	add.s64 	%rd21, %rd1, %rd20;
	ld.local.u32 	%r366, [%rd21+4];
	shl.b32 	%r367, %r1174, 5;
	mov.b32 	%r1180, 0;
$L__BB1_80:
	.pragma "nounroll";
	shr.u32 	%r808, %r366, %r1180;
	and.b32  	%r809, %r808, 1;
	setp.eq.b32 	%p44, %r809, 1;
	not.pred 	%p45, %p44;
	add.s32 	%r810, %r367, %r1180;
	mul.lo.s32 	%r811, %r810, 5;
	mul.wide.u32 	%rd22, %r811, 4;
	add.s64 	%rd8, %rd5, %rd22;
	@%p45 bra 	$L__BB1_82;
	ld.global.u32 	%r812, [%rd8];
	xor.b32  	%r1001, %r1001, %r812;
	ld.global.u32 	%r813, [%rd8+4];
	xor.b32  	%r1000, %r1000, %r813;
	ld.global.u32 	%r814, [%rd8+8];
	xor.b32  	%r999, %r999, %r814;
	ld.global.u32 	%r815, [%rd8+12];
	xor.b32  	%r998, %r998, %r815;
	ld.global.u32 	%r816, [%rd8+16];
	xor.b32  	%r997, %r997, %r816;
$L__BB1_82:
	and.b32  	%r818, %r808, 2;
	setp.eq.s32 	%p46, %r818, 0;
	@%p46 bra 	$L__BB1_84;
	ld.global.u32 	%r819, [%rd8+20];
	xor.b32  	%r1001, %r1001, %r819;
	ld.global.u32 	%r820, [%rd8+24];
	xor.b32  	%r1000, %r1000, %r820;
	ld.global.u32 	%r821, [%rd8+28];
	xor.b32  	%r999, %r999, %r821;
	ld.global.u32 	%r822, [%rd8+32];
	xor.b32  	%r998, %r998, %r822;
	ld.global.u32 	%r823, [%rd8+36];
	xor.b32  	%r997, %r997, %r823;
$L__BB1_84:
	and.b32  	%r825, %r808, 4;
	setp.eq.s32 	%p47, %r825, 0;
	@%p47 bra 	$L__BB1_86;
	ld.global.u32 	%r826, [%rd8+40];
	xor.b32  	%r1001, %r1001, %r826;
	ld.global.u32 	%r827, [%rd8+44];
	xor.b32  	%r1000, %r1000, %r827;
	ld.global.u32 	%r828, [%rd8+48];
	xor.b32  	%r999, %r999, %r828;
	ld.global.u32 	%r829, [%rd8+52];
	xor.b32  	%r998, %r998, %r829;
	ld.global.u32 	%r830, [%rd8+56];
	xor.b32  	%r997, %r997, %r830;
$L__BB1_86:
	and.b32  	%r832, %r808, 8;
	setp.eq.s32 	%p48, %r832, 0;
	@%p48 bra 	$L__BB1_88;
	ld.global.u32 	%r833, [%rd8+60];
	xor.b32  	%r1001, %r1001, %r833;
	ld.global.u32 	%r834, [%rd8+64];
	xor.b32  	%r1000, %r1000, %r834;
	ld.global.u32 	%r835, [%rd8+68];
	xor.b32  	%r999, %r999, %r835;
	ld.global.u32 	%r836, [%rd8+72];
	xor.b32  	%r998, %r998, %r836;
	ld.global.u32 	%r837, [%rd8+76];
	xor.b32  	%r997, %r997, %r837;
$L__BB1_88:
	and.b32  	%r839, %r808, 16;
	setp.eq.s32 	%p49, %r839, 0;
	@%p49 bra 	$L__BB1_90;
	ld.global.u32 	%r840, [%rd8+80];
	xor.b32  	%r1001, %r1001, %r840;
	ld.global.u32 	%r841, [%rd8+84];
	xor.b32  	%r1000, %r1000, %r841;
	ld.global.u32 	%r842, [%rd8+88];
	xor.b32  	%r999, %r999, %r842;
	ld.global.u32 	%r843, [%rd8+92];
	xor.b32  	%r998, %r998, %r843;
	ld.global.u32 	%r844, [%rd8+96];
	xor.b32  	%r997, %r997, %r844;
$L__BB1_90:
	and.b32  	%r846, %r808, 32;
	setp.eq.s32 	%p50, %r846, 0;
	@%p50 bra 	$L__BB1_92;
	ld.global.u32 	%r847, [%rd8+100];
	xor.b32  	%r1001, %r1001, %r847;
	ld.global.u32 	%r848, [%rd8+104];
	xor.b32  	%r1000, %r1000, %r848;
	ld.global.u32 	%r849, [%rd8+108];
	xor.b32  	%r999, %r999, %r849;
	ld.global.u32 	%r850, [%rd8+112];
	xor.b32  	%r998, %r998, %r850;
	ld.global.u32 	%r851, [%rd8+116];
	xor.b32  	%r997, %r997, %r851;
$L__BB1_92:
	and.b32  	%r853, %r808, 64;
	setp.eq.s32 	%p51, %r853, 0;
	@%p51 bra 	$L__BB1_94;
	ld.global.u32 	%r854, [%rd8+120];
	xor.b32  	%r1001, %r1001, %r854;
	ld.global.u32 	%r855, [%rd8+124];
	xor.b32  	%r1000, %r1000, %r855;
	ld.global.u32 	%r856, [%rd8+128];
	xor.b32  	%r999, %r999, %r856;
	ld.global.u32 	%r857, [%rd8+132];
	xor.b32  	%r998, %r998, %r857;
	ld.global.u32 	%r858, [%rd8+136];
	xor.b32  	%r997, %r997, %r858;
$L__BB1_94:
	and.b32  	%r860, %r808, 128;
	setp.eq.s32 	%p52, %r860, 0;
	@%p52 bra 	$L__BB1_96;
	ld.global.u32 	%r861, [%rd8+140];
	xor.b32  	%r1001, %r1001, %r861;
	ld.global.u32 	%r862, [%rd8+144];
	xor.b32  	%r1000, %r1000, %r862;
	ld.global.u32 	%r863, [%rd8+148];
	xor.b32  	%r999, %r999, %r863;
	ld.global.u32 	%r864, [%rd8+152];
	xor.b32  	%r998, %r998, %r864;
	ld.global.u32 	%r865, [%rd8+156];
	xor.b32  	%r997, %r997, %r865;
$L__BB1_96:
	and.b32  	%r867, %r808, 256;
	setp.eq.s32 	%p53, %r867, 0;
	@%p53 bra 	$L__BB1_98;
	ld.global.u32 	%r868, [%rd8+160];
	xor.b32  	%r1001, %r1001, %r868;
	ld.global.u32 	%r869, [%rd8+164];
	xor.b32  	%r1000, %r1000, %r869;
	ld.global.u32 	%r870, [%rd8+168];
	xor.b32  	%r999, %r999, %r870;
	ld.global.u32 	%r871, [%rd8+172];
	xor.b32  	%r998, %r998, %r871;
	ld.global.u32 	%r872, [%rd8+176];
	xor.b32  	%r997, %r997, %r872;
$L__BB1_98:
	and.b32  	%r874, %r808, 512;
	setp.eq.s32 	%p54, %r874, 0;
	@%p54 bra 	$L__BB1_100;
	ld.global.u32 	%r875, [%rd8+180];
	xor.b32  	%r1001, %r1001, %r875;
	ld.global.u32 	%r876, [%rd8+184];
	xor.b32  	%r1000, %r1000, %r876;
	ld.global.u32 	%r877, [%rd8+188];
	xor.b32  	%r999, %r999, %r877;
	ld.global.u32 	%r878, [%rd8+192];
	xor.b32  	%r998, %r998, %r878;
	ld.global.u32 	%r879, [%rd8+196];
	xor.b32  	%r997, %r997, %r879;
$L__BB1_100:
	and.b32  	%r881, %r808, 1024;
	setp.eq.s32 	%p55, %r881, 0;
	@%p55 bra 	$L__BB1_102;
	ld.global.u32 	%r882, [%rd8+200];
	xor.b32  	%r1001, %r1001, %r882;
	ld.global.u32 	%r883, [%rd8+204];
	xor.b32  	%r1000, %r1000, %r883;
	ld.global.u32 	%r884, [%rd8+208];
	xor.b32  	%r999, %r999, %r884;
	ld.global.u32 	%r885, [%rd8+212];
	xor.b32  	%r998, %r998, %r885;
	ld.global.u32 	%r886, [%rd8+216];
	xor.b32  	%r997, %r997, %r886;
$L__BB1_102:
	and.b32  	%r888, %r808, 2048;
	setp.eq.s32 	%p56, %r888, 0;
	@%p56 bra 	$L__BB1_104;
	ld.global.u32 	%r889, [%rd8+220];
	xor.b32  	%r1001, %r1001, %r889;
	ld.global.u32 	%r890, [%rd8+224];
	xor.b32  	%r1000, %r1000, %r890;
	ld.global.u32 	%r891, [%rd8+228];
	xor.b32  	%r999, %r999, %r891;
	ld.global.u32 	%r892, [%rd8+232];
	xor.b32  	%r998, %r998, %r892;
	ld.global.u32 	%r893, [%rd8+236];
	xor.b32  	%r997, %r997, %r893;
$L__BB1_104:
	and.b32  	%r895, %r808, 4096;
	setp.eq.s32 	%p57, %r895, 0;
	@%p57 bra 	$L__BB1_106;
	ld.global.u32 	%r896, [%rd8+240];
	xor.b32  	%r1001, %r1001, %r896;
	ld.global.u32 	%r897, [%rd8+244];
	xor.b32  	%r1000, %r1000, %r897;
	ld.global.u32 	%r898, [%rd8+248];
	xor.b32  	%r999, %r999, %r898;
	ld.global.u32 	%r899, [%rd8+252];
	xor.b32  	%r998, %r998, %r899;
	ld.global.u32 	%r900, [%rd8+256];
	xor.b32  	%r997, %r997, %r900;
$L__BB1_106:
	and.b32  	%r902, %r808, 8192;
	setp.eq.s32 	%p58, %r902, 0;
	@%p58 bra 	$L__BB1_108;
	ld.global.u32 	%r903, [%rd8+260];
	xor.b32  	%r1001, %r1001, %r903;
	ld.global.u32 	%r904, [%rd8+264];
	xor.b32  	%r1000, %r1000, %r904;
	ld.global.u32 	%r905, [%rd8+268];
	xor.b32  	%r999, %r999, %r905;
	ld.global.u32 	%r906, [%rd8+272];
	xor.b32  	%r998, %r998, %r906;
	ld.global.u32 	%r907, [%rd8+276];
	xor.b32  	%r997, %r997, %r907;
$L__BB1_108:
	and.b32  	%r909, %r808, 16384;
	setp.eq.s32 	%p59, %r909, 0;
	@%p59 bra 	$L__BB1_110;
	ld.global.u32 	%r910, [%rd8+280];
	xor.b32  	%r1001, %r1001, %r910;
	ld.global.u32 	%r911, [%rd8+284];
	xor.b32  	%r1000, %r1000, %r911;
	ld.global.u32 	%r912, [%rd8+288];
	xor.b32  	%r999, %r999, %r912;
	ld.global.u32 	%r913, [%rd8+292];
	xor.b32  	%r998, %r998, %r913;
	ld.global.u32 	%r914, [%rd8+296];
	xor.b32  	%r997, %r997, %r914;
$L__BB1_110:
	and.b32  	%r916, %r808, 32768;
	setp.eq.s32 	%p60, %r916, 0;
	@%p60 bra 	$L__BB1_112;
	ld.global.u32 	%r917, [%rd8+300];
	xor.b32  	%r1001, %r1001, %r917;
	ld.global.u32 	%r918, [%rd8+304];
	xor.b32  	%r1000, %r1000, %r918;
	ld.global.u32 	%r919, [%rd8+308];
	xor.b32  	%r999, %r999, %r919;
	ld.global.u32 	%r920, [%rd8+312];
	xor.b32  	%r998, %r998, %r920;
	ld.global.u32 	%r921, [%rd8+316];
	xor.b32  	%r997, %r997, %r921;
$L__BB1_112:
	add.s32 	%r1180, %r1180, 16;
	setp.ne.s32 	%p61, %r1180, 32;
	@%p61 bra 	$L__BB1_80;
	mad.lo.s32 	%r922, %r1174, -31, %r367;
	add.s32 	%r1174, %r922, 1;
	setp.ne.s32 	%p62, %r1174, 5;
	@%p62 bra 	$L__BB1_79;
	st.local.u32 	[%rd1+4], %r1001;
	st.local.v2.u32 	[%rd1+8], {%r1000, %r999};
	st.local.v2.u32 	[%rd1+16], {%r998, %r997};
$L__BB1_115:
	shr.u64 	%rd34, %rd3, 2;
	add.s32 	%r984, %r984, 1;
	setp.gt.u64 	%p63, %rd3, 3;
	@%p63 bra 	$L__BB1_3;
$L__BB1_116:
	shr.u32 	%r924, %r1001, 2;
	xor.b32  	%r925, %r924, %r1001;
	shl.b32 	%r926, %r997, 4;
	shl.b32 	%r927, %r925, 1;
	xor.b32  	%r928, %r927, %r926;
	xor.b32  	%r929, %r928, %r925;
	xor.b32  	%r930, %r929, %r997;
	add.s32 	%r931, %r930, 159329424;
	shr.u32 	%r932, %r1000, 2;
	xor.b32  	%r933, %r932, %r1000;
	shl.b32 	%r934, %r930, 4;
	shl.b32 	%r935, %r933, 1;
	xor.b32  	%r936, %r935, %r934;
	xor.b32  	%r937, %r936, %r933;
	xor.b32  	%r938, %r937, %r930;
	add.s32 	%r939, %r938, 159691861;
	shr.u32 	%r940, %r999, 2;
	xor.b32  	%r941, %r940, %r999;
	shl.b32 	%r942, %r938, 4;
	shl.b32 	%r943, %r941, 1;
	xor.b32  	%r944, %r943, %r942;
	xor.b32  	%r945, %r944, %r941;
	xor.b32  	%r946, %r945, %r938;
	add.s32 	%r947, %r946, 160054298;
	shr.u32 	%r948, %r998, 2;
	xor.b32  	%r949, %r948, %r998;
	shl.b32 	%r950, %r946, 4;
	shl.b32 	%r951, %r949, 1;
	xor.b32  	%r952, %r951, %r950;
	xor.b32  	%r953, %r952, %r949;
	xor.b32  	%r954, %r953, %r946;
	add.s32 	%r955, %r954, 160416735;
	cvt.u64.u32 	%rd23, %r931;
	mul.wide.u32 	%rd24, %r939, 2097152;
	xor.b64  	%rd25, %rd24, %rd23;
	cvt.rn.f64.u64 	%fd11, %rd25;
	fma.rn.f64 	%fd79, %fd11, 0d3CA0000000000000, 0d3C90000000000000;
	cvt.u64.u32 	%rd26, %r947;
	mul.wide.u32 	%rd27, %r955, 2097152;
	xor.b64  	%rd28, %rd27, %rd26;
	cvt.rn.f64.u64 	%fd12, %rd28;
	fma.rn.f64 	%fd2, %fd12, 0d3CB0000000000000, 0d3CA0000000000000;
	{
	.reg .b32 %temp; 
	mov.b64 	{%temp, %r1271}, %fd79;
	}
	{
	.reg .b32 %temp; 
	mov.b64 	{%r1272, %temp}, %fd79;
	}
	setp.gt.s32 	%p64, %r1271, 1048575;
	mov.b32 	%r1273, -1023;
	@%p64 bra 	$L__BB1_118;
	mul.f64 	%fd79, %fd79, 0d4350000000000000;
	{
	.reg .b32 %temp; 
	mov.b64 	{%temp, %r1271}, %fd79;
	}
	{
	.reg .b32 %temp; 
	mov.b64 	{%r1272, %temp}, %fd79;
	}
	mov.b32 	%r1273, -1077;
$L__BB1_118:
	add.s32 	%r957, %r1271, -1;
	setp.gt.u32 	%p65, %r957, 2146435070;
	@%p65 bra 	$L__BB1_122;
	shr.u32 	%r960, %r1271, 20;
	add.s32 	%r1274, %r1273, %r960;
	and.b32  	%r961, %r1271, 1048575;
	or.b32  	%r962, %r961, 1072693248;
	mov.b64 	%fd80, {%r1272, %r962};
	setp.lt.u32 	%p67, %r962, 1073127583;
	@%p67 bra 	$L__BB1_121;
	{
	.reg .b32 %temp; 
	mov.b64 	{%r963, %temp}, %fd80;
	}
	{
	.reg .b32 %temp; 
	mov.b64 	{%temp, %r964}, %fd80;
	}
	add.s32 	%r965, %r964, -1048576;
	mov.b64 	%fd80, {%r963, %r965};
	add.s32 	%r1274, %r1274, 1;
$L__BB1_121:
	add.f64 	%fd14, %fd80, 0dBFF0000000000000;
	add.f64 	%fd15, %fd80, 0d3FF0000000000000;
	rcp.approx.ftz.f64 	%fd16, %fd15;
	neg.f64 	%fd17, %fd15;
	fma.rn.f64 	%fd18, %fd17, %fd16, 0d3FF0000000000000;
	fma.rn.f64 	%fd19, %fd18, %fd18, %fd18;
	fma.rn.f64 	%fd20, %fd19, %fd16, %fd16;
	mul.f64 	%fd21, %fd14, %fd20;
	fma.rn.f64 	%fd22, %fd14, %fd20, %fd21;
	mul.f64 	%fd23, %fd22, %fd22;
	fma.rn.f64 	%fd24, %fd23, 0d3EB1380B3AE80F1E, 0d3ED0EE258B7A8B04;
	fma.rn.f64 	%fd25, %fd24, %fd23, 0d3EF3B2669F02676F;
	fma.rn.f64 	%fd26, %fd25, %fd23, 0d3F1745CBA9AB0956;
	fma.rn.f64 	%fd27, %fd26, %fd23, 0d3F3C71C72D1B5154;
	fma.rn.f64 	%fd28, %fd27, %fd23, 0d3F624924923BE72D;
	fma.rn.f64 	%fd29, %fd28, %fd23, 0d3F8999999999A3C4;
	fma.rn.f64 	%fd30, %fd29, %fd23, 0d3FB5555555555554;
	sub.f64 	%fd31, %fd14, %fd22;
	add.f64 	%fd32, %fd31, %fd31;
	neg.f64 	%fd33, %fd22;
	fma.rn.f64 	%fd34, %fd33, %fd14, %fd32;
	mul.f64 	%fd35, %fd20, %fd34;
	mul.f64 	%fd36, %fd23, %fd30;
	fma.rn.f64 	%fd37, %fd36, %fd22, %fd35;
	xor.b32  	%r966, %r1274, -2147483648;
	mov.b32 	%r967, 1127219200;
	mov.b64 	%fd38, {%r966, %r967};
	mov.b32 	%r968, -2147483648;
	mov.b64 	%fd39, {%r968, %r967};
	sub.f64 	%fd40, %fd38, %fd39;
	fma.rn.f64 	%fd41, %fd40, 0d3FE62E42FEFA39EF, %fd22;
	fma.rn.f64 	%fd42, %fd40, 0dBFE62E42FEFA39EF, %fd41;
	sub.f64 	%fd43, %fd42, %fd22;
	sub.f64 	%fd44, %fd37, %fd43;
	fma.rn.f64 	%fd45, %fd40, 0d3C7ABC9E3B39803F, %fd44;
	add.f64 	%fd81, %fd41, %fd45;
	bra.uni 	$L__BB1_123;
$L__BB1_122:
	fma.rn.f64 	%fd13, %fd79, 0d7FF0000000000000, 0d7FF0000000000000;
	{
	.reg .b32 %temp; 
	mov.b64 	{%temp, %r958}, %fd79;
	}
	and.b32  	%r959, %r958, 2147483647;
	setp.eq.s32 	%p66, %r959, 0;
	selp.f64 	%fd81, 0dFFF0000000000000, %fd13, %p66;
$L__BB1_123:
	mul.f64 	%fd46, %fd81, 0dC000000000000000;
	sqrt.rn.f64 	%fd47, %fd46;
	{
	.reg .b32 %temp; 
	mov.b64 	{%temp, %r969}, %fd2;
	}
	shl.b32 	%r970, %r969, 1;
	setp.gt.u32 	%p68, %r970, -2038431744;
	mov.f64 	%fd48, 0d0000000000000000;
	mul.rn.f64 	%fd49, %fd2, %fd48;
	selp.f64 	%fd50, %fd49, %fd2, %p68;
	{
	.reg .b32 %temp; 
	mov.b64 	{%r971, %temp}, %fd50;
	}
	{
	.reg .b32 %temp; 
	mov.b64 	{%temp, %r972}, %fd50;
	}
	add.s32 	%r973, %r972, 1048576;
	mov.b64 	%fd51, {%r971, %r973};
	cvt.rni.f64.f64 	%fd52, %fd51;
	cvt.rzi.s64.f64 	%rd29, %fd52;
	cvt.u32.u64 	%r974, %rd29;
	fma.rn.f64 	%fd53, %fd52, 0dBFE0000000000000, %fd50;
	mul.f64 	%fd54, %fd53, 0d3CA1A62633145C07;
	fma.rn.f64 	%fd55, %fd53, 0d400921FB54442D18, %fd54;
	mul.rn.f64 	%fd56, %fd55, %fd55;
	fma.rn.f64 	%fd57, %fd56, 0dBDA8FF8320FD8164, 0d3E21EEA7C1EF8528;
	fma.rn.f64 	%fd58, %fd57, %fd56, 0dBE927E4F8E06E6D9;
	fma.rn.f64 	%fd59, %fd58, %fd56, 0d3EFA01A019DDBCE9;
	fma.rn.f64 	%fd60, %fd59, %fd56, 0dBF56C16C16C15D47;
	fma.rn.f64 	%fd61, %fd60, %fd56, 0d3FA5555555555551;
	fma.rn.f64 	%fd62, %fd61, %fd56, 0dBFE0000000000000;
	fma.rn.f64 	%fd63, %fd62, %fd56, 0d3FF0000000000000;
	fma.rn.f64 	%fd64, %fd56, 0d3DE5DB65F9785EBA, 0dBE5AE5F12CB0D246;
	fma.rn.f64 	%fd65, %fd64, %fd56, 0d3EC71DE369ACE392;
	fma.rn.f64 	%fd66, %fd65, %fd56, 0dBF2A01A019DB62A1;
	fma.rn.f64 	%fd67, %fd66, %fd56, 0d3F81111111110818;
	fma.rn.f64 	%fd68, %fd67, %fd56, 0dBFC5555555555554;
	fma.rn.f64 	%fd69, %fd68, %fd56, 0d0000000000000000;
	fma.rn.f64 	%fd70, %fd69, %fd55, %fd55;
	and.b64  	%rd30, %rd29, 1;
	setp.eq.b64 	%p69, %rd30, 1;
	selp.f64 	%fd71, %fd63, %fd70, %p69;
	and.b32  	%r975, %r974, 2;
	setp.eq.s32 	%p70, %r975, 0;
	{
	.reg .b32 %temp; 
	mov.b64 	{%temp, %r976}, %fd71;
	}
	{
	.reg .b32 %temp; 
	mov.b64 	{%r977, %temp}, %fd71;
	}
	xor.b32  	%r978, %r976, -2147483648;
	mov.b64 	%fd72, {%r977, %r978};
	selp.f64 	%fd73, %fd71, %fd72, %p70;
	cvt.rzi.f64.f64 	%fd74, %fd50;
	setp.eq.f64 	%p71, %fd50, %fd74;
	mul.rn.f64 	%fd75, %fd50, %fd48;
	selp.f64 	%fd76, %fd75, %fd73, %p71;
	mul.f64 	%fd77, %fd47, %fd76;
	mul.f64 	%fd78, %fd77, 0d3FBED19B75E78957;
	cvta.to.global.u64 	%rd31, %rd10;
	shl.b64 	%rd32, %rd2, 3;
	add.s64 	%rd33, %rd31, %rd32;
	st.global.f64 	[%rd33], %fd78;
$L__BB1_124:
	ret;

}
	// .globl	_Z11init_hiddenP19NeuralNetworkDevicePd
.visible .entry _Z11init_hiddenP19NeuralNetworkDevicePd(
	.param .u64 .ptr .align 1 _Z11init_hiddenP19NeuralNetworkDevicePd_param_0,
	.param .u64 .ptr .align 1 _Z11init_hiddenP19NeuralNetworkDevicePd_param_1
)
{
	.reg .b32 	%r<2>;
	.reg .b64 	%rd<10>;
	.reg .b64 	%fd<2>;

	ld.param.u64 	%rd1, [_Z11init_hiddenP19NeuralNetworkDevicePd_param_0];
	ld.param.u64 	%rd2, [_Z11init_hiddenP19NeuralNetworkDevicePd_param_1];
	cvta.to.global.u64 	%rd3, %rd2;
	cvta.to.global.u64 	%rd4, %rd1;
	ld.global.u64 	%rd5, [%rd4+16];
	cvta.to.global.u64 	%rd6, %rd5;
	mov.u32 	%r1, %tid.x;
	mul.wide.u32 	%rd7, %r1, 8;
	add.s64 	%rd8, %rd6, %rd7;
	ld.global.f64 	%fd1, [%rd8];
	add.s64 	%rd9, %rd3, %rd7;
	st.global.f64 	[%rd9], %fd1;
	ret;

}
	// .globl	_Z23hiddenLayerForwardBatchP19NeuralNetworkDevicePdS1_
.visible .entry _Z23hiddenLayerForwardBatchP19NeuralNetworkDevicePdS1_(
	.param .u64 .ptr .align 1 _Z23hiddenLayerForwardBatchP19NeuralNetworkDevicePdS1__param_0,
	.param .u64 .ptr .align 1 _Z23hiddenLayerForwardBatchP19NeuralNetworkDevicePdS1__param_1,
	.param .u64 .ptr .align 1 _Z23hiddenLayerForwardBatchP19NeuralNetworkDevicePdS1__param_2
)
{
	.reg .pred 	%p<4>;
	.reg .b32 	%r<18>;
	.reg .b64 	%rd<23>;
	.reg .b64 	%fd<53>;

	ld.param.u64 	%rd4, [_Z23hiddenLayerForwardBatchP19NeuralNetworkDevicePdS1__param_0];
	ld.param.u64 	%rd5, [_Z23hiddenLayerForwardBatchP19NeuralNetworkDevicePdS1__param_1];
	ld.param.u64 	%rd6, [_Z23hiddenLayerForwardBatchP19NeuralNetworkDevicePdS1__param_2];
	mov.u32 	%r1, %ctaid.x;
	mov.u32 	%r2, %tid.x;
	setp.gt.u32 	%p1, %r2, 783;
	@%p1 bra 	$L__BB3_2;
	cvta.to.global.u64 	%rd7, %rd5;
	mad.lo.s32 	%r7, %r1, 784, %r2;
	mul.wide.u32 	%rd8, %r7, 8;
	add.s64 	%rd9, %rd7, %rd8;
	ld.global.f64 	%fd4, [%rd9];
	shl.b32 	%r8, %r2, 3;
	mov.u32 	%r9, input_shared;
	add.s32 	%r10, %r9, %r8;
	st.shared.f64 	[%r10], %fd4;
$L__BB3_2:
	bar.sync 	0;
	setp.gt.u32 	%p2, %r2, 127;
	@%p2 bra 	$L__BB3_6;
	cvta.to.global.u64 	%rd10, %rd4;
	ld.global.u64 	%rd11, [%rd10+16];
	cvta.to.global.u64 	%rd12, %rd11;
	mul.wide.u32 	%rd13, %r2, 8;
	add.s64 	%rd14, %rd12, %rd13;
	ld.global.f64 	%fd52, [%rd14];
	ld.global.u64 	%rd15, [%rd10];
	cvta.to.global.u64 	%rd16, %rd15;
	mul.wide.u32 	%rd17, %r2, 6272;
	add.s64 	%rd18, %rd17, %rd16;
	add.s64 	%rd22, %rd18, 64;
	mov.u32 	%r13, input_shared;
	add.s32 	%r16, %r13, 64;
	mov.b32 	%r17, 112;
$L__BB3_4:
	ld.shared.v2.f64 	{%fd5, %fd6}, [%r16+-64];
	ld.global.f64 	%fd7, [%rd22+-64];
	fma.rn.f64 	%fd8, %fd5, %fd7, %fd52;
	ld.global.f64 	%fd9, [%rd22+-56];
	fma.rn.f64 	%fd10, %fd6, %fd9, %fd8;
	ld.shared.v2.f64 	{%fd11, %fd12}, [%r16+-48];
	ld.global.f64 	%fd13, [%rd22+-48];
	fma.rn.f64 	%fd14, %fd11, %fd13, %fd10;
	ld.global.f64 	%fd15, [%rd22+-40];
	fma.rn.f64 	%fd16, %fd12, %fd15, %fd14;
	ld.shared.v2.f64 	{%fd17, %fd18}, [%r16+-32];
	ld.global.f64 	%fd19, [%rd22+-32];
	fma.rn.f64 	%fd20, %fd17, %fd19, %fd16;
	ld.global.f64 	%fd21, [%rd22+-24];
	fma.rn.f64 	%fd22, %fd18, %fd21, %fd20;
	ld.shared.v2.f64 	{%fd23, %fd24}, [%r16+-16];
	ld.global.f64 	%fd25, [%rd22+-16];
	fma.rn.f64 	%fd26, %fd23, %fd25, %fd22;
	ld.global.f64 	%fd27, [%rd22+-8];
	fma.rn.f64 	%fd28, %fd24, %fd27, %fd26;
	ld.shared.v2.f64 	{%fd29, %fd30}, [%r16];
	ld.global.f64 	%fd31, [%rd22];
	fma.rn.f64 	%fd32, %fd29, %fd31, %fd28;
	ld.global.f64 	%fd33, [%rd22+8];
	fma.rn.f64 	%fd34, %fd30, %fd33, %fd32;
	ld.shared.v2.f64 	{%fd35, %fd36}, [%r16+16];
	ld.global.f64 	%fd37, [%rd22+16];
	fma.rn.f64 	%fd38, %fd35, %fd37, %fd34;
	ld.global.f64 	%fd39, [%rd22+24];
	fma.rn.f64 	%fd40, %fd36, %fd39, %fd38;
	ld.shared.v2.f64 	{%fd41, %fd42}, [%r16+32];
	ld.global.f64 	%fd43, [%rd22+32];
	fma.rn.f64 	%fd44, %fd41, %fd43, %fd40;
	ld.global.f64 	%fd45, [%rd22+40];
	fma.rn.f64 	%fd46, %fd42, %fd45, %fd44;
	ld.shared.v2.f64 	{%fd47, %fd48}, [%r16+48];
	ld.global.f64 	%fd49, [%rd22+48];
	fma.rn.f64 	%fd50, %fd47, %fd49, %fd46;
	ld.global.f64 	%fd51, [%rd22+56];
	fma.rn.f64 	%fd52, %fd48, %fd51, %fd50;
	add.s32 	%r17, %r17, 128;
	add.s32 	%r16, %r16, 128;
	add.s64 	%rd22, %rd22, 128;
	setp.ne.s32 	%p3, %r17, 6384;
	@%p3 bra 	$L__BB3_4;
	shl.b32 	%r14, %r1, 7;
	add.s32 	%r15, %r14, %r2;
	cvta.to.global.u64 	%rd19, %rd6;
	mul.wide.u32 	%rd20, %r15, 8;
	add.s64 	%rd21, %rd19, %rd20;
	st.global.f64 	[%rd21], %fd52;
$L__BB3_6:
	ret;

}
	// .globl	_Z6relu_dPd
.visible .entry _Z6relu_dPd(
	.param .u64 .ptr .align 1 _Z6relu_dPd_param_0
)
{
	.reg .pred 	%p<3>;
	.reg .b32 	%r<5>;
	.reg .b64 	%rd<6>;
	.reg .b64 	%fd<2>;

	ld.param.u64 	%rd2, [_Z6relu_dPd_param_0];
	mov.u32 	%r2, %ctaid.x;
	mov.u32 	%r3, %ntid.x;
	mov.u32 	%r4, %tid.x;
	mad.lo.s32 	%r1, %r2, %r3, %r4;
	setp.gt.s32 	%p1, %r1, 4095;
	@%p1 bra 	$L__BB4_3;
	cvta.to.global.u64 	%rd3, %rd2;
	mul.wide.s32 	%rd4, %r1, 8;
	add.s64 	%rd1, %rd3, %rd4;
	ld.global.f64 	%fd1, [%rd1];
	setp.geu.f64 	%p2, %fd1, 0d0000000000000000;
	@%p2 bra 	$L__BB4_3;
	mov.b64 	%rd5, 0;
	st.global.u64 	[%rd1], %rd5;
$L__BB4_3:
	ret;

}
	// .globl	_Z23outputLayerForwardBatchP19NeuralNetworkDevicePdS1_
.visible .entry _Z23outputLayerForwardBatchP19NeuralNetworkDevicePdS1_(
	.param .u64 .ptr .align 1 _Z23outputLayerForwardBatchP19NeuralNetworkDevicePdS1__param_0,
	.param .u64 .ptr .align 1 _Z23outputLayerForwardBatchP19NeuralNetworkDevicePdS1__param_1,
	.param .u64 .ptr .align 1 _Z23outputLayerForwardBatchP19NeuralNetworkDevicePdS1__param_2
)
{
	.reg .pred 	%p<4>;
	.reg .b32 	%r<18>;
	.reg .b64 	%rd<23>;
	.reg .b64 	%fd<53>;

	ld.param.u64 	%rd4, [_Z23outputLayerForwardBatchP19NeuralNetworkDevicePdS1__param_0];
	ld.param.u64 	%rd5, [_Z23outputLayerForwardBatchP19NeuralNetworkDevicePdS1__param_1];
	ld.param.u64 	%rd6, [_Z23outputLayerForwardBatchP19NeuralNetworkDevicePdS1__param_2];
	mov.u32 	%r1, %ctaid.x;
	mov.u32 	%r2, %tid.x;
	setp.gt.u32 	%p1, %r2, 127;
	@%p1 bra 	$L__BB5_2;
	cvta.to.global.u64 	%rd7, %rd5;
	shl.b32 	%r7, %r1, 7;
	add.s32 	%r8, %r7, %r2;
	mul.wide.u32 	%rd8, %r8, 8;
	add.s64 	%rd9, %rd7, %rd8;
	ld.global.f64 	%fd4, [%rd9];
	shl.b32 	%r9, %r2, 3;
	mov.u32 	%r10, hidden_shared;
	add.s32 	%r11, %r10, %r9;
	st.shared.f64 	[%r11], %fd4;
$L__BB5_2:
	bar.sync 	0;
	setp.gt.u32 	%p2, %r2, 9;
	@%p2 bra 	$L__BB5_6;
	cvta.to.global.u64 	%rd10, %rd4;
	ld.global.u64 	%rd11, [%rd10+24];
	cvta.to.global.u64 	%rd12, %rd11;
	mul.wide.u32 	%rd13, %r2, 8;
	add.s64 	%rd14, %rd12, %rd13;
	ld.global.f64 	%fd52, [%rd14];
	ld.global.u64 	%rd15, [%rd10+8];
	cvta.to.global.u64 	%rd16, %rd15;
	mul.wide.u32 	%rd17, %r2, 1024;
	add.s64 	%rd18, %rd17, %rd16;
	add.s64 	%rd22, %rd18, 64;
	mov.u32 	%r14, hidden_shared;
	add.s32 	%r16, %r14, 64;
	mov.b32 	%r17, 112;
$L__BB5_4:
	ld.shared.v2.f64 	{%fd5, %fd6}, [%r16+-64];
	ld.global.f64 	%fd7, [%rd22+-64];
	fma.rn.f64 	%fd8, %fd5, %fd7, %fd52;
	ld.global.f64 	%fd9, [%rd22+-56];
	fma.rn.f64 	%fd10, %fd6, %fd9, %fd8;
	ld.shared.v2.f64 	{%fd11, %fd12}, [%r16+-48];
	ld.global.f64 	%fd13, [%rd22+-48];
	fma.rn.f64 	%fd14, %fd11, %fd13, %fd10;
	ld.global.f64 	%fd15, [%rd22+-40];
	fma.rn.f64 	%fd16, %fd12, %fd15, %fd14;
	ld.shared.v2.f64 	{%fd17, %fd18}, [%r16+-32];
	ld.global.f64 	%fd19, [%rd22+-32];
	fma.rn.f64 	%fd20, %fd17, %fd19, %fd16;
	ld.global.f64 	%fd21, [%rd22+-24];
	fma.rn.f64 	%fd22, %fd18, %fd21, %fd20;
	ld.shared.v2.f64 	{%fd23, %fd24}, [%r16+-16];
	ld.global.f64 	%fd25, [%rd22+-16];
	fma.rn.f64 	%fd26, %fd23, %fd25, %fd22;
	ld.global.f64 	%fd27, [%rd22+-8];
	fma.rn.f64 	%fd28, %fd24, %fd27, %fd26;
	ld.shared.v2.f64 	{%fd29, %fd30}, [%r16];
	ld.global.f64 	%fd31, [%rd22];
	fma.rn.f64 	%fd32, %fd29, %fd31, %fd28;
	ld.global.f64 	%fd33, [%rd22+8];
	fma.rn.f64 	%fd34, %fd30, %fd33, %fd32;
	ld.shared.v2.f64 	{%fd35, %fd36}, [%r16+16];
	ld.global.f64 	%fd37, [%rd22+16];
	fma.rn.f64 	%fd38, %fd35, %fd37, %fd34;
	ld.global.f64 	%fd39, [%rd22+24];
	fma.rn.f64 	%fd40, %fd36, %fd39, %fd38;
	ld.shared.v2.f64 	{%fd41, %fd42}, [%r16+32];
	ld.global.f64 	%fd43, [%rd22+32];
	fma.rn.f64 	%fd44, %fd41, %fd43, %fd40;
	ld.global.f64 	%fd45, [%rd22+40];
	fma.rn.f64 	%fd46, %fd42, %fd45, %fd44;
	ld.shared.v2.f64 	{%fd47, %fd48}, [%r16+48];
	ld.global.f64 	%fd49, [%rd22+48];
	fma.rn.f64 	%fd50, %fd47, %fd49, %fd46;
	ld.global.f64 	%fd51, [%rd22+56];
	fma.rn.f64 	%fd52, %fd48, %fd51, %fd50;
	add.s32 	%r17, %r17, 128;
	add.s32 	%r16, %r16, 128;
	add.s64 	%rd22, %rd22, 128;
	setp.ne.s32 	%p3, %r17, 1136;
	@%p3 bra 	$L__BB5_4;
	mad.lo.s32 	%r15, %r1, 10, %r2;
	cvta.to.global.u64 	%rd19, %rd6;
	mul.wide.u32 	%rd20, %r15, 8;
	add.s64 	%rd21, %rd19, %rd20;
	st.global.f64 	[%rd21], %fd52;
$L__BB5_6:
	ret;

}
	// .globl	_Z13softmax_batchPd
.visible .entry _Z13softmax_batchPd(
	.param .u64 .ptr .align 1 _Z13softmax_batchPd_param_0
)
{
	.reg .pred 	%p<40>;
	.reg .b32 	%r<153>;
	.reg .b32 	%f<21>;
	.reg .b64 	%rd<5>;
	.reg .b64 	%fd<291>;

	ld.param.u64 	%rd2, [_Z13softmax_batchPd_param_0];
	cvta.to.global.u64 	%rd3, %rd2;
	mov.u32 	%r31, %ctaid.x;
	mul.lo.s32 	%r32, %r31, 10;
	mul.wide.u32 	%rd4, %r32, 8;
	add.s64 	%rd1, %rd3, %rd4;
	ld.global.f64 	%fd61, [%rd1];
	max.f64 	%fd62, %fd61, 0dC415AF1D78B58C40;
	ld.global.f64 	%fd1, [%rd1+8];
	setp.gt.f64 	%p1, %fd1, %fd62;
	selp.f64 	%fd63, %fd1, %fd62, %p1;
	ld.global.f64 	%fd2, [%rd1+16];
	setp.gt.f64 	%p2, %fd2, %fd63;
	selp.f64 	%fd64, %fd2, %fd63, %p2;
	ld.global.f64 	%fd3, [%rd1+24];
	setp.gt.f64 	%p3, %fd3, %fd64;
	selp.f64 	%fd65, %fd3, %fd64, %p3;
	ld.global.f64 	%fd4, [%rd1+32];
	setp.gt.f64 	%p4, %fd4, %fd65;
	selp.f64 	%fd66, %fd4, %fd65, %p4;
	ld.global.f64 	%fd5, [%rd1+40];
	setp.gt.f64 	%p5, %fd5, %fd66;
	selp.f64 	%fd67, %fd5, %fd66, %p5;
	ld.global.f64 	%fd6, [%rd1+48];
	setp.gt.f64 	%p6, %fd6, %fd67;
	selp.f64 	%fd68, %fd6, %fd67, %p6;
	ld.global.f64 	%fd7, [%rd1+56];
	setp.gt.f64 	%p7, %fd7, %fd68;
	selp.f64 	%fd69, %fd7, %fd68, %p7;
	ld.global.f64 	%fd8, [%rd1+64];
	setp.gt.f64 	%p8, %fd8, %fd69;
	selp.f64 	%fd70, %fd8, %fd69, %p8;
	ld.global.f64 	%fd9, [%rd1+72];
	setp.gt.f64 	%p9, %fd9, %fd70;
	selp.f64 	%fd10, %fd9, %fd70, %p9;
	sub.f64 	%fd11, %fd61, %fd10;
	fma.rn.f64 	%fd71, %fd11, 0d3FF71547652B82FE, 0d4338000000000000;
	{
	.reg .b32 %temp; 
	mov.b64 	{%r1, %temp}, %fd71;
	}
	mov.f64 	%fd72, 0dC338000000000000;
	add.rn.f64 	%fd73, %fd71, %fd72;
	fma.rn.f64 	%fd74, %fd73, 0dBFE62E42FEFA39EF, %fd11;
	fma.rn.f64 	%fd75, %fd73, 0dBC7ABC9E3B39803F, %fd74;
	fma.rn.f64 	%fd76, %fd75, 0d3E5ADE1569CE2BDF, 0d3E928AF3FCA213EA;
	fma.rn.f64 	%fd77, %fd76, %fd75, 0d3EC71DEE62401315;
	fma.rn.f64 	%fd78, %fd77, %fd75, 0d3EFA01997C89EB71;
	fma.rn.f64 	%fd79, %fd78, %fd75, 0d3F2A01A014761F65;
	fma.rn.f64 	%fd80, %fd79, %fd75, 0d3F56C16C1852B7AF;
	fma.rn.f64 	%fd81, %fd80, %fd75, 0d3F81111111122322;
	fma.rn.f64 	%fd82, %fd81, %fd75, 0d3FA55555555502A1;
	fma.rn.f64 	%fd83, %fd82, %fd75, 0d3FC5555555555511;
	fma.rn.f64 	%fd84, %fd83, %fd75, 0d3FE000000000000B;
	fma.rn.f64 	%fd85, %fd84, %fd75, 0d3FF0000000000000;
	fma.rn.f64 	%fd86, %fd85, %fd75, 0d3FF0000000000000;
	{
	.reg .b32 %temp; 
	mov.b64 	{%r2, %temp}, %fd86;
	}
	{
	.reg .b32 %temp; 
	mov.b64 	{%temp, %r3}, %fd86;
	}
	shl.b32 	%r33, %r1, 20;
	add.s32 	%r34, %r33, %r3;
	mov.b64 	%fd281, {%r2, %r34};
	{
	.reg .b32 %temp; 
	mov.b64 	{%temp, %r35}, %fd11;
	}
	mov.b32 	%f11, %r35;
	abs.f32 	%f1, %f11;
	setp.lt.f32 	%p10, %f1, 0f4086232B;
	@%p10 bra 	$L__BB6_3;
	setp.lt.f64 	%p11, %fd11, 0d0000000000000000;
	add.f64 	%fd87, %fd11, 0d7FF0000000000000;
	selp.f64 	%fd281, 0d0000000000000000, %fd87, %p11;
	setp.geu.f32 	%p12, %f1, 0f40874800;
	@%p12 bra 	$L__BB6_3;
	shr.u32 	%r36, %r1, 31;
	add.s32 	%r37, %r1, %r36;
	shr.s32 	%r38, %r37, 1;
	shl.b32 	%r39, %r38, 20;
	add.s32 	%r40, %r3, %r39;
	mov.b64 	%fd88, {%r2, %r40};
	sub.s32 	%r41, %r1, %r38;
	shl.b32 	%r42, %r41, 20;
	add.s32 	%r43, %r42, 1072693248;
	mov.b32 	%r44, 0;
	mov.b64 	%fd89, {%r44, %r43};
	mul.f64 	%fd281, %fd89, %fd88;
$L__BB6_3:
	sub.f64 	%fd16, %fd1, %fd10;
	fma.rn.f64 	%fd90, %fd16, 0d3FF71547652B82FE, 0d4338000000000000;
	{
	.reg .b32 %temp; 
	mov.b64 	{%r4, %temp}, %fd90;
	}
	mov.f64 	%fd91, 0dC338000000000000;
	add.rn.f64 	%fd92, %fd90, %fd91;
	fma.rn.f64 	%fd93, %fd92, 0dBFE62E42FEFA39EF, %fd16;
	fma.rn.f64 	%fd94, %fd92, 0dBC7ABC9E3B39803F, %fd93;
	fma.rn.f64 	%fd95, %fd94, 0d3E5ADE1569CE2BDF, 0d3E928AF3FCA213EA;
	fma.rn.f64 	%fd96, %fd95, %fd94, 0d3EC71DEE62401315;
	fma.rn.f64 	%fd97, %fd96, %fd94, 0d3EFA01997C89EB71;
	fma.rn.f64 	%fd98, %fd97, %fd94, 0d3F2A01A014761F65;
	fma.rn.f64 	%fd99, %fd98, %fd94, 0d3F56C16C1852B7AF;
	fma.rn.f64 	%fd100, %fd99, %fd94, 0d3F81111111122322;
	fma.rn.f64 	%fd101, %fd100, %fd94, 0d3FA55555555502A1;
	fma.rn.f64 	%fd102, %fd101, %fd94, 0d3FC5555555555511;
	fma.rn.f64 	%fd103, %fd102, %fd94, 0d3FE000000000000B;
	fma.rn.f64 	%fd104, %fd103, %fd94, 0d3FF0000000000000;
	fma.rn.f64 	%fd105, %fd104, %fd94, 0d3FF0000000000000;
	{
	.reg .b32 %temp; 
	mov.b64 	{%r5, %temp}, %fd105;
	}
	{
	.reg .b32 %temp; 
	mov.b64 	{%temp, %r6}, %fd105;
	}
	shl.b32 	%r45, %r4, 20;
	add.s32 	%r46, %r45, %r6;
	mov.b64 	%fd282, {%r5, %r46};
	{
	.reg .b32 %temp; 
	mov.b64 	{%temp, %r47}, %fd16;
	}
	mov.b32 	%f12, %r47;
	abs.f32 	%f2, %f12;
	setp.lt.f32 	%p13, %f2, 0f4086232B;
	@%p13 bra 	$L__BB6_6;
	setp.lt.f64 	%p14, %fd16, 0d0000000000000000;
	add.f64 	%fd106, %fd16, 0d7FF0000000000000;
	selp.f64 	%fd282, 0d0000000000000000, %fd106, %p14;
	setp.geu.f32 	%p15, %f2, 0f40874800;
	@%p15 bra 	$L__BB6_6;
	shr.u32 	%r48, %r4, 31;
	add.s32 	%r49, %r4, %r48;
	shr.s32 	%r50, %r49, 1;
	shl.b32 	%r51, %r50, 20;
	add.s32 	%r52, %r6, %r51;
	mov.b64 	%fd107, {%r5, %r52};
	sub.s32 	%r53, %r4, %r50;
	shl.b32 	%r54, %r53, 20;
	add.s32 	%r55, %r54, 1072693248;
	mov.b32 	%r56, 0;
	mov.b64 	%fd108, {%r56, %r55};
	mul.f64 	%fd282, %fd108, %fd107;
$L__BB6_6:
	sub.f64 	%fd21, %fd2, %fd10;
	fma.rn.f64 	%fd109, %fd21, 0d3FF71547652B82FE, 0d4338000000000000;
	{
	.reg .b32 %temp; 
	mov.b64 	{%r7, %temp}, %fd109;
	}
	mov.f64 	%fd110, 0dC338000000000000;
	add.rn.f64 	%fd111, %fd109, %fd110;
	fma.rn.f64 	%fd112, %fd111, 0dBFE62E42FEFA39EF, %fd21;
	fma.rn.f64 	%fd113, %fd111, 0dBC7ABC9E3B39803F, %fd112;
	fma.rn.f64 	%fd114, %fd113, 0d3E5ADE1569CE2BDF, 0d3E928AF3FCA213EA;
	fma.rn.f64 	%fd115, %fd114, %fd113, 0d3EC71DEE62401315;
	fma.rn.f64 	%fd116, %fd115, %fd113, 0d3EFA01997C89EB71;
	fma.rn.f64 	%fd117, %fd116, %fd113, 0d3F2A01A014761F65;
	fma.rn.f64 	%fd118, %fd117, %fd113, 0d3F56C16C1852B7AF;
	fma.rn.f64 	%fd119, %fd118, %fd113, 0d3F81111111122322;
	fma.rn.f64 	%fd120, %fd119, %fd113, 0d3FA55555555502A1;
	fma.rn.f64 	%fd121, %fd120, %fd113, 0d3FC5555555555511;
	fma.rn.f64 	%fd122, %fd121, %fd113, 0d3FE000000000000B;
	fma.rn.f64 	%fd123, %fd122, %fd113, 0d3FF0000000000000;
	fma.rn.f64 	%fd124, %fd123, %fd113, 0d3FF0000000000000;
	{
	.reg .b32 %temp; 
	mov.b64 	{%r8, %temp}, %fd124;
	}
	{
	.reg .b32 %temp; 
	mov.b64 	{%temp, %r9}, %fd124;
	}
	shl.b32 	%r57, %r7, 20;
	add.s32 	%r58, %r57, %r9;
	mov.b64 	%fd283, {%r8, %r58};
	{
	.reg .b32 %temp; 
	mov.b64 	{%temp, %r59}, %fd21;
	}
	mov.b32 	%f13, %r59;
	abs.f32 	%f3, %f13;
	setp.lt.f32 	%p16, %f3, 0f4086232B;
	@%p16 bra 	$L__BB6_9;
	setp.lt.f64 	%p17, %fd21, 0d0000000000000000;
	add.f64 	%fd125, %fd21, 0d7FF0000000000000;
	selp.f64 	%fd283, 0d0000000000000000, %fd125, %p17;
	setp.geu.f32 	%p18, %f3, 0f40874800;
	@%p18 bra 	$L__BB6_9;
	shr.u32 	%r60, %r7, 31;
	add.s32 	%r61, %r7, %r60;
	shr.s32 	%r62, %r61, 1;
	shl.b32 	%r63, %r62, 20;
	add.s32 	%r64, %r9, %r63;
	mov.b64 	%fd126, {%r8, %r64};
	sub.s32 	%r65, %r7, %r62;
	shl.b32 	%r66, %r65, 20;
	add.s32 	%r67, %r66, 1072693248;
	mov.b32 	%r68, 0;
	mov.b64 	%fd127, {%r68, %r67};
	mul.f64 	%fd283, %fd127, %fd126;
$L__BB6_9:
	sub.f64 	%fd26, %fd3, %fd10;
	fma.rn.f64 	%fd128, %fd26, 0d3FF71547652B82FE, 0d4338000000000000;
	{
	.reg .b32 %temp; 
	mov.b64 	{%r10, %temp}, %fd128;
	}
	mov.f64 	%fd129, 0dC338000000000000;
	add.rn.f64 	%fd130, %fd128, %fd129;
	fma.rn.f64 	%fd131, %fd130, 0dBFE62E42FEFA39EF, %fd26;
	fma.rn.f64 	%fd132, %fd130, 0dBC7ABC9E3B39803F, %fd131;
	fma.rn.f64 	%fd133, %fd132, 0d3E5ADE1569CE2BDF, 0d3E928AF3FCA213EA;
	fma.rn.f64 	%fd134, %fd133, %fd132, 0d3EC71DEE62401315;
	fma.rn.f64 	%fd135, %fd134, %fd132, 0d3EFA01997C89EB71;
	fma.rn.f64 	%fd136, %fd135, %fd132, 0d3F2A01A014761F65;
	fma.rn.f64 	%fd137, %fd136, %fd132, 0d3F56C16C1852B7AF;
	fma.rn.f64 	%fd138, %fd137, %fd132, 0d3F81111111122322;
	fma.rn.f64 	%fd139, %fd138, %fd132, 0d3FA55555555502A1;
	fma.rn.f64 	%fd140, %fd139, %fd132, 0d3FC5555555555511;
	fma.rn.f64 	%fd141, %fd140, %fd132, 0d3FE000000000000B;
	fma.rn.f64 	%fd142, %fd141, %fd132, 0d3FF0000000000000;
	fma.rn.f64 	%fd143, %fd142, %fd132, 0d3FF0000000000000;
	{
	.reg .b32 %temp; 
	mov.b64 	{%r11, %temp}, %fd143;
	}
	{
	.reg .b32 %temp; 
	mov.b64 	{%temp, %r12}, %fd143;
	}
	shl.b32 	%r69, %r10, 20;
	add.s32 	%r70, %r69, %r12;
	mov.b64 	%fd284, {%r11, %r70};
	{
	.reg .b32 %temp; 
	mov.b64 	{%temp, %r71}, %fd26;
	}
	mov.b32 	%f14, %r71;
	abs.f32 	%f4, %f14;
	setp.lt.f32 	%p19, %f4, 0f4086232B;
	@%p19 bra 	$L__BB6_12;
	setp.lt.f64 	%p20, %fd26, 0d0000000000000000;
	add.f64 	%fd144, %fd26, 0d7FF0000000000000;
	selp.f64 	%fd284, 0d0000000000000000, %fd144, %p20;
	setp.geu.f32 	%p21, %f4, 0f40874800;
	@%p21 bra 	$L__BB6_12;
	shr.u32 	%r72, %r10, 31;
	add.s32 	%r73, %r10, %r72;
	shr.s32 	%r74, %r73, 1;
	shl.b32 	%r75, %r74, 20;
	add.s32 	%r76, %r12, %r75;
	mov.b64 	%fd145, {%r11, %r76};
	sub.s32 	%r77, %r10, %r74;
	shl.b32 	%r78, %r77, 20;
	add.s32 	%r79, %r78, 1072693248;
	mov.b32 	%r80, 0;
	mov.b64 	%fd146, {%r80, %r79};
	mul.f64 	%fd284, %fd146, %fd145;
$L__BB6_12:
	sub.f64 	%fd31, %fd4, %fd10;
	fma.rn.f64 	%fd147, %fd31, 0d3FF71547652B82FE, 0d4338000000000000;
	{
	.reg .b32 %temp; 
	mov.b64 	{%r13, %temp}, %fd147;
	}
	mov.f64 	%fd148, 0dC338000000000000;
	add.rn.f64 	%fd149, %fd147, %fd148;
	fma.rn.f64 	%fd150, %fd149, 0dBFE62E42FEFA39EF, %fd31;
	fma.rn.f64 	%fd151, %fd149, 0dBC7ABC9E3B39803F, %fd150;
	fma.rn.f64 	%fd152, %fd151, 0d3E5ADE1569CE2BDF, 0d3E928AF3FCA213EA;
	fma.rn.f64 	%fd153, %fd152, %fd151, 0d3EC71DEE62401315;
	fma.rn.f64 	%fd154, %fd153, %fd151, 0d3EFA01997C89EB71;
	fma.rn.f64 	%fd155, %fd154, %fd151, 0d3F2A01A014761F65;
	fma.rn.f64 	%fd156, %fd155, %fd151, 0d3F56C16C1852B7AF;
	fma.rn.f64 	%fd157, %fd156, %fd151, 0d3F81111111122322;
	fma.rn.f64 	%fd158, %fd157, %fd151, 0d3FA55555555502A1;
	fma.rn.f64 	%fd159, %fd158, %fd151, 0d3FC5555555555511;
	fma.rn.f64 	%fd160, %fd159, %fd151, 0d3FE000000000000B;
	fma.rn.f64 	%fd161, %fd160, %fd151, 0d3FF0000000000000;
	fma.rn.f64 	%fd162, %fd161, %fd151, 0d3FF0000000000000;
	{
	.reg .b32 %temp; 
	mov.b64 	{%r14, %temp}, %fd162;
	}
	{
	.reg .b32 %temp; 
	mov.b64 	{%temp, %r15}, %fd162;
	}
	shl.b32 	%r81, %r13, 20;
	add.s32 	%r82, %r81, %r15;
	mov.b64 	%fd285, {%r14, %r82};
	{
	.reg .b32 %temp; 
	mov.b64 	{%temp, %r83}, %fd31;
	}
	mov.b32 	%f15, %r83;
	abs.f32 	%f5, %f15;
	setp.lt.f32 	%p22, %f5, 0f4086232B;
	@%p22 bra 	$L__BB6_15;
	setp.lt.f64 	%p23, %fd31, 0d0000000000000000;
	add.f64 	%fd163, %fd31, 0d7FF0000000000000;
	selp.f64 	%fd285, 0d0000000000000000, %fd163, %p23;
	setp.geu.f32 	%p24, %f5, 0f40874800;
	@%p24 bra 	$L__BB6_15;
	shr.u32 	%r84, %r13, 31;
	add.s32 	%r85, %r13, %r84;
	shr.s32 	%r86, %r85, 1;
	shl.b32 	%r87, %r86, 20;
	add.s32 	%r88, %r15, %r87;
	mov.b64 	%fd164, {%r14, %r88};
	sub.s32 	%r89, %r13, %r86;
	shl.b32 	%r90, %r89, 20;
	add.s32 	%r91, %r90, 1072693248;
	mov.b32 	%r92, 0;
	mov.b64 	%fd165, {%r92, %r91};
	mul.f64 	%fd285, %fd165, %fd164;
$L__BB6_15:
	sub.f64 	%fd36, %fd5, %fd10;
	fma.rn.f64 	%fd166, %fd36, 0d3FF71547652B82FE, 0d4338000000000000;
	{
	.reg .b32 %temp; 
	mov.b64 	{%r16, %temp}, %fd166;
	}
	mov.f64 	%fd167, 0dC338000000000000;
	add.rn.f64 	%fd168, %fd166, %fd167;
	fma.rn.f64 	%fd169, %fd168, 0dBFE62E42FEFA39EF, %fd36;
	fma.rn.f64 	%fd170, %fd168, 0dBC7ABC9E3B39803F, %fd169;
	fma.rn.f64 	%fd171, %fd170, 0d3E5ADE1569CE2BDF, 0d3E928AF3FCA213EA;
	fma.rn.f64 	%fd172, %fd171, %fd170, 0d3EC71DEE62401315;
	fma.rn.f64 	%fd173, %fd172, %fd170, 0d3EFA01997C89EB71;
	fma.rn.f64 	%fd174, %fd173, %fd170, 0d3F2A01A014761F65;
	fma.rn.f64 	%fd175, %fd174, %fd170, 0d3F56C16C1852B7AF;
	fma.rn.f64 	%fd176, %fd175, %fd170, 0d3F81111111122322;
	fma.rn.f64 	%fd177, %fd176, %fd170, 0d3FA55555555502A1;
	fma.rn.f64 	%fd178, %fd177, %fd170, 0d3FC5555555555511;
	fma.rn.f64 	%fd179, %fd178, %fd170, 0d3FE000000000000B;
	fma.rn.f64 	%fd180, %fd179, %fd170, 0d3FF0000000000000;
	fma.rn.f64 	%fd181, %fd180, %fd170, 0d3FF0000000000000;
	{
	.reg .b32 %temp; 
	mov.b64 	{%r17, %temp}, %fd181;
	}
	{
	.reg .b32 %temp; 
	mov.b64 	{%temp, %r18}, %fd181;
	}
	shl.b32 	%r93, %r16, 20;
	add.s32 	%r94, %r93, %r18;
	mov.b64 	%fd286, {%r17, %r94};
	{
	.reg .b32 %temp; 
	mov.b64 	{%temp, %r95}, %fd36;
	}
	mov.b32 	%f16, %r95;
	abs.f32 	%f6, %f16;
	setp.lt.f32 	%p25, %f6, 0f4086232B;
	@%p25 bra 	$L__BB6_18;
	setp.lt.f64 	%p26, %fd36, 0d0000000000000000;
	add.f64 	%fd182, %fd36, 0d7FF0000000000000;
	selp.f64 	%fd286, 0d0000000000000000, %fd182, %p26;
	setp.geu.f32 	%p27, %f6, 0f40874800;
	@%p27 bra 	$L__BB6_18;
	shr.u32 	%r96, %r16, 31;
	add.s32 	%r97, %r16, %r96;
	shr.s32 	%r98, %r97, 1;
	shl.b32 	%r99, %r98, 20;
	add.s32 	%r100, %r18, %r99;
	mov.b64 	%fd183, {%r17, %r100};
	sub.s32 	%r101, %r16, %r98;
	shl.b32 	%r102, %r101, 20;
	add.s32 	%r103, %r102, 1072693248;
	mov.b32 	%r104, 0;
	mov.b64 	%fd184, {%r104, %r103};
	mul.f64 	%fd286, %fd184, %fd183;
$L__BB6_18:
	sub.f64 	%fd41, %fd6, %fd10;
	fma.rn.f64 	%fd185, %fd41, 0d3FF71547652B82FE, 0d4338000000000000;
	{
	.reg .b32 %temp; 
	mov.b64 	{%r19, %temp}, %fd185;
	}
	mov.f64 	%fd186, 0dC338000000000000;
	add.rn.f64 	%fd187, %fd185, %fd186;
	fma.rn.f64 	%fd188, %fd187, 0dBFE62E42FEFA39EF, %fd41;
	fma.rn.f64 	%fd189, %fd187, 0dBC7ABC9E3B39803F, %fd188;
	fma.rn.f64 	%fd190, %fd189, 0d3E5ADE1569CE2BDF, 0d3E928AF3FCA213EA;
	fma.rn.f64 	%fd191, %fd190, %fd189, 0d3EC71DEE62401315;
	fma.rn.f64 	%fd192, %fd191, %fd189, 0d3EFA01997C89EB71;
	fma.rn.f64 	%fd193, %fd192, %fd189, 0d3F2A01A014761F65;
	fma.rn.f64 	%fd194, %fd193, %fd189, 0d3F56C16C1852B7AF;
	fma.rn.f64 	%fd195, %fd194, %fd189, 0d3F81111111122322;
	fma.rn.f64 	%fd196, %fd195, %fd189, 0d3FA55555555502A1;
	fma.rn.f64 	%fd197, %fd196, %fd189, 0d3FC5555555555511;
	fma.rn.f64 	%fd198, %fd197, %fd189, 0d3FE000000000000B;
	fma.rn.f64 	%fd199, %fd198, %fd189, 0d3FF0000000000000;
	fma.rn.f64 	%fd200, %fd199, %fd189, 0d3FF0000000000000;
	{
	.reg .b32 %temp; 
	mov.b64 	{%r20, %temp}, %fd200;
	}
	{
	.reg .b32 %temp; 
	mov.b64 	{%temp, %r21}, %fd200;
	}
	shl.b32 	%r105, %r19, 20;
	add.s32 	%r106, %r105, %r21;
	mov.b64 	%fd287, {%r20, %r106};
	{
	.reg .b32 %temp; 
	mov.b64 	{%temp, %r107}, %fd41;
	}
	mov.b32 	%f17, %r107;
	abs.f32 	%f7, %f17;
	setp.lt.f32 	%p28, %f7, 0f4086232B;
	@%p28 bra 	$L__BB6_21;
	setp.lt.f64 	%p29, %fd41, 0d0000000000000000;
	add.f64 	%fd201, %fd41, 0d7FF0000000000000;
	selp.f64 	%fd287, 0d0000000000000000, %fd201, %p29;
	setp.geu.f32 	%p30, %f7, 0f40874800;
	@%p30 bra 	$L__BB6_21;
	shr.u32 	%r108, %r19, 31;
	add.s32 	%r109, %r19, %r108;
	shr.s32 	%r110, %r109, 1;
	shl.b32 	%r111, %r110, 20;
	add.s32 	%r112, %r21, %r111;
	mov.b64 	%fd202, {%r20, %r112};
	sub.s32 	%r113, %r19, %r110;
	shl.b32 	%r114, %r113, 20;
	add.s32 	%r115, %r114, 1072693248;
	mov.b32 	%r116, 0;
	mov.b64 	%fd203, {%r116, %r115};
	mul.f64 	%fd287, %fd203, %fd202;
$L__BB6_21:
	sub.f64 	%fd46, %fd7, %fd10;
	fma.rn.f64 	%fd204, %fd46, 0d3FF71547652B82FE, 0d4338000000000000;
	{
	.reg .b32 %temp; 
	mov.b64 	{%r22, %temp}, %fd204;
	}
	mov.f64 	%fd205, 0dC338000000000000;
	add.rn.f64 	%fd206, %fd204, %fd205;
	fma.rn.f64 	%fd207, %fd206, 0dBFE62E42FEFA39EF, %fd46;
	fma.rn.f64 	%fd208, %fd206, 0dBC7ABC9E3B39803F, %fd207;
	fma.rn.f64 	%fd209, %fd208, 0d3E5ADE1569CE2BDF, 0d3E928AF3FCA213EA;
	fma.rn.f64 	%fd210, %fd209, %fd208, 0d3EC71DEE62401315;
	fma.rn.f64 	%fd211, %fd210, %fd208, 0d3EFA01997C89EB71;
	fma.rn.f64 	%fd212, %fd211, %fd208, 0d3F2A01A014761F65;
	fma.rn.f64 	%fd213, %fd212, %fd208, 0d3F56C16C1852B7AF;
	fma.rn.f64 	%fd214, %fd213, %fd208, 0d3F81111111122322;
	fma.rn.f64 	%fd215, %fd214, %fd208, 0d3FA55555555502A1;
	fma.rn.f64 	%fd216, %fd215, %fd208, 0d3FC5555555555511;
	fma.rn.f64 	%fd217, %fd216, %fd208, 0d3FE000000000000B;
	fma.rn.f64 	%fd218, %fd217, %fd208, 0d3FF0000000000000;
	fma.rn.f64 	%fd219, %fd218, %fd208, 0d3FF0000000000000;
	{
	.reg .b32 %temp; 
	mov.b64 	{%r23, %temp}, %fd219;
	}
	{
	.reg .b32 %temp; 
	mov.b64 	{%temp, %r24}, %fd219;
	}
	shl.b32 	%r117, %r22, 20;
	add.s32 	%r118, %r117, %r24;
	mov.b64 	%fd288, {%r23, %r118};
	{
	.reg .b32 %temp; 
	mov.b64 	{%temp, %r119}, %fd46;
	}
	mov.b32 	%f18, %r119;
	abs.f32 	%f8, %f18;
	setp.lt.f32 	%p31, %f8, 0f4086232B;
	@%p31 bra 	$L__BB6_24;
	setp.lt.f64 	%p32, %fd46, 0d0000000000000000;
	add.f64 	%fd220, %fd46, 0d7FF0000000000000;
	selp.f64 	%fd288, 0d0000000000000000, %fd220, %p32;
	setp.geu.f32 	%p33, %f8, 0f40874800;
	@%p33 bra 	$L__BB6_24;
	shr.u32 	%r120, %r22, 31;
	add.s32 	%r121, %r22, %r120;
	shr.s32 	%r122, %r121, 1;
	shl.b32 	%r123, %r122, 20;
	add.s32 	%r124, %r24, %r123;
	mov.b64 	%fd221, {%r23, %r124};
	sub.s32 	%r125, %r22, %r122;
	shl.b32 	%r126, %r125, 20;
	add.s32 	%r127, %r126, 1072693248;
	mov.b32 	%r128, 0;
	mov.b64 	%fd222, {%r128, %r127};
	mul.f64 	%fd288, %fd222, %fd221;
$L__BB6_24:
	sub.f64 	%fd51, %fd8, %fd10;
	fma.rn.f64 	%fd223, %fd51, 0d3FF71547652B82FE, 0d4338000000000000;
	{
	.reg .b32 %temp; 
	mov.b64 	{%r25, %temp}, %fd223;
	}
	mov.f64 	%fd224, 0dC338000000000000;
	add.rn.f64 	%fd225, %fd223, %fd224;
	fma.rn.f64 	%fd226, %fd225, 0dBFE62E42FEFA39EF, %fd51;
	fma.rn.f64 	%fd227, %fd225, 0dBC7ABC9E3B39803F, %fd226;
	fma.rn.f64 	%fd228, %fd227, 0d3E5ADE1569CE2BDF, 0d3E928AF3FCA213EA;
	fma.rn.f64 	%fd229, %fd228, %fd227, 0d3EC71DEE62401315;
	fma.rn.f64 	%fd230, %fd229, %fd227, 0d3EFA01997C89EB71;
	fma.rn.f64 	%fd231, %fd230, %fd227, 0d3F2A01A014761F65;
	fma.rn.f64 	%fd232, %fd231, %fd227, 0d3F56C16C1852B7AF;
	fma.rn.f64 	%fd233, %fd232, %fd227, 0d3F81111111122322;
	fma.rn.f64 	%fd234, %fd233, %fd227, 0d3FA55555555502A1;
	fma.rn.f64 	%fd235, %fd234, %fd227, 0d3FC5555555555511;
	fma.rn.f64 	%fd236, %fd235, %fd227, 0d3FE000000000000B;
	fma.rn.f64 	%fd237, %fd236, %fd227, 0d3FF0000000000000;
	fma.rn.f64 	%fd238, %fd237, %fd227, 0d3FF0000000000000;
	{
	.reg .b32 %temp; 
	mov.b64 	{%r26, %temp}, %fd238;
	}
	{
	.reg .b32 %temp; 
	mov.b64 	{%temp, %r27}, %fd238;
	}
	shl.b32 	%r129, %r25, 20;
	add.s32 	%r130, %r129, %r27;
	mov.b64 	%fd289, {%r26, %r130};
	{
	.reg .b32 %temp; 
	mov.b64 	{%temp, %r131}, %fd51;
	}
	mov.b32 	%f19, %r131;
	abs.f32 	%f9, %f19;
	setp.lt.f32 	%p34, %f9, 0f4086232B;
	@%p34 bra 	$L__BB6_27;
	setp.lt.f64 	%p35, %fd51, 0d0000000000000000;
	add.f64 	%fd239, %fd51, 0d7FF0000000000000;
	selp.f64 	%fd289, 0d0000000000000000, %fd239, %p35;
	setp.geu.f32 	%p36, %f9, 0f40874800;
	@%p36 bra 	$L__BB6_27;
	shr.u32 	%r132, %r25, 31;
	add.s32 	%r133, %r25, %r132;
	shr.s32 	%r134, %r133, 1;
	shl.b32 	%r135, %r134, 20;
	add.s32 	%r136, %r27, %r135;
	mov.b64 	%fd240, {%r26, %r136};
	sub.s32 	%r137, %r25, %r134;
	shl.b32 	%r138, %r137, 20;
	add.s32 	%r139, %r138, 1072693248;
	mov.b32 	%r140, 0;
	mov.b64 	%fd241, {%r140, %r139};
	mul.f64 	%fd289, %fd241, %fd240;
$L__BB6_27:
	sub.f64 	%fd56, %fd9, %fd10;
	fma.rn.f64 	%fd242, %fd56, 0d3FF71547652B82FE, 0d4338000000000000;
	{
	.reg .b32 %temp; 
	mov.b64 	{%r28, %temp}, %fd242;
	}
	mov.f64 	%fd243, 0dC338000000000000;
	add.rn.f64 	%fd244, %fd242, %fd243;
	fma.rn.f64 	%fd245, %fd244, 0dBFE62E42FEFA39EF, %fd56;
	fma.rn.f64 	%fd246, %fd244, 0dBC7ABC9E3B39803F, %fd245;
	fma.rn.f64 	%fd247, %fd246, 0d3E5ADE1569CE2BDF, 0d3E928AF3FCA213EA;
	fma.rn.f64 	%fd248, %fd247, %fd246, 0d3EC71DEE62401315;
	fma.rn.f64 	%fd249, %fd248, %fd246, 0d3EFA01997C89EB71;
	fma.rn.f64 	%fd250, %fd249, %fd246, 0d3F2A01A014761F65;
	fma.rn.f64 	%fd251, %fd250, %fd246, 0d3F56C16C1852B7AF;
	fma.rn.f64 	%fd252, %fd251, %fd246, 0d3F81111111122322;
	fma.rn.f64 	%fd253, %fd252, %fd246, 0d3FA55555555502A1;
	fma.rn.f64 	%fd254, %fd253, %fd246, 0d3FC5555555555511;
	fma.rn.f64 	%fd255, %fd254, %fd246, 0d3FE000000000000B;
	fma.rn.f64 	%fd256, %fd255, %fd246, 0d3FF0000000000000;
	fma.rn.f64 	%fd257, %fd256, %fd246, 0d3FF0000000000000;
	{
	.reg .b32 %temp; 
	mov.b64 	{%r29, %temp}, %fd257;
	}
	{
	.reg .b32 %temp; 
	mov.b64 	{%temp, %r30}, %fd257;
	}
	shl.b32 	%r141, %r28, 20;
	add.s32 	%r142, %r141, %r30;
	mov.b64 	%fd290, {%r29, %r142};
	{
	.reg .b32 %temp; 
	mov.b64 	{%temp, %r143}, %fd56;
	}
	mov.b32 	%f20, %r143;
	abs.f32 	%f10, %f20;
	setp.lt.f32 	%p37, %f10, 0f4086232B;
	@%p37 bra 	$L__BB6_30;
	setp.lt.f64 	%p38, %fd56, 0d0000000000000000;
	add.f64 	%fd258, %fd56, 0d7FF0000000000000;
	selp.f64 	%fd290, 0d0000000000000000, %fd258, %p38;
	setp.geu.f32 	%p39, %f10, 0f40874800;
	@%p39 bra 	$L__BB6_30;
	shr.u32 	%r144, %r28, 31;
	add.s32 	%r145, %r28, %r144;
	shr.s32 	%r146, %r145, 1;
	shl.b32 	%r147, %r146, 20;
	add.s32 	%r148, %r30, %r147;
	mov.b64 	%fd259, {%r29, %r148};
	sub.s32 	%r149, %r28, %r146;
	shl.b32 	%r150, %r149, 20;
	add.s32 	%r151, %r150, 1072693248;
	mov.b32 	%r152, 0;
	mov.b64 	%fd260, {%r152, %r151};
	mul.f64 	%fd290, %fd260, %fd259;
$L__BB6_30:
	add.f64 	%fd261, %fd281, 0d0000000000000000;
	add.f64 	%fd262, %fd261, %fd282;
	add.f64 	%fd263, %fd262, %fd283;
	add.f64 	%fd264, %fd263, %fd284;
	add.f64 	%fd265, %fd264, %fd285;
	add.f64 	%fd266, %fd265, %fd286;
	add.f64 	%fd267, %fd266, %fd287;
	add.f64 	%fd268, %fd267, %fd288;
	add.f64 	%fd269, %fd268, %fd289;
	add.f64 	%fd270, %fd269, %fd290;
	div.rn.f64 	%fd271, %fd281, %fd270;
	st.global.f64 	[%rd1], %fd271;
	div.rn.f64 	%fd272, %fd282, %fd270;
	st.global.f64 	[%rd1+8], %fd272;
	div.rn.f64 	%fd273, %fd283, %fd270;
	st.global.f64 	[%rd1+16], %fd273;
	div.rn.f64 	%fd274, %fd284, %fd270;
	st.global.f64 	[%rd1+24], %fd274;
	div.rn.f64 	%fd275, %fd285, %fd270;
	st.global.f64 	[%rd1+32], %fd275;
	div.rn.f64 	%fd276, %fd286, %fd270;
	st.global.f64 	[%rd1+40], %fd276;
	div.rn.f64 	%fd277, %fd287, %fd270;
	st.global.f64 	[%rd1+48], %fd277;
	div.rn.f64 	%fd278, %fd288, %fd270;
	st.global.f64 	[%rd1+56], %fd278;
	div.rn.f64 	%fd279, %fd289, %fd270;
	st.global.f64 	[%rd1+64], %fd279;
	div.rn.f64 	%fd280, %fd290, %fd270;
	st.global.f64 	[%rd1+72], %fd280;
	ret;

}
	// .globl	_Z18layerGradientBatchPdS_S_
.visible .entry _Z18layerGradientBatchPdS_S_(
	.param .u64 .ptr .align 1 _Z18layerGradientBatchPdS_S__param_0,
	.param .u64 .ptr .align 1 _Z18layerGradientBatchPdS_S__param_1,
	.param .u64 .ptr .align 1 _Z18layerGradientBatchPdS_S__param_2
)
{
	.reg .b32 	%r<4>;
	.reg .b64 	%rd<11>;
	.reg .b64 	%fd<4>;

	ld.param.u64 	%rd1, [_Z18layerGradientBatchPdS_S__param_0];
	ld.param.u64 	%rd2, [_Z18layerGradientBatchPdS_S__param_1];
	ld.param.u64 	%rd3, [_Z18layerGradientBatchPdS_S__param_2];
	cvta.to.global.u64 	%rd4, %rd1;
	cvta.to.global.u64 	%rd5, %rd3;
	cvta.to.global.u64 	%rd6, %rd2;
	mov.u32 	%r1, %ctaid.x;
	mov.u32 	%r2, %tid.x;
	mad.lo.s32 	%r3, %r1, 10, %r2;
	mul.wide.u32 	%rd7, %r3, 8;
	add.s64 	%rd8, %rd6, %rd7;
	ld.global.f64 	%fd1, [%rd8];
	add.s64 	%rd9, %rd5, %rd7;
	ld.global.f64 	%fd2, [%rd9];
	sub.f64 	%fd3, %fd1, %fd2;
	add.s64 	%rd10, %rd4, %rd7;
	st.global.f64 	[%rd10], %fd3;
	ret;

}
	// .globl	_Z24hiddenLayerGradientBatchP19NeuralNetworkDevicePdS1_S1_
.visible .entry _Z24hiddenLayerGradientBatchP19NeuralNetworkDevicePdS1_S1_(
	.param .u64 .ptr .align 1 _Z24hiddenLayerGradientBatchP19NeuralNetworkDevicePdS1_S1__param_0,
	.param .u64 .ptr .align 1 _Z24hiddenLayerGradientBatchP19NeuralNetworkDevicePdS1_S1__param_1,
	.param .u64 .ptr .align 1 _Z24hiddenLayerGradientBatchP19NeuralNetworkDevicePdS1_S1__param_2,
	.param .u64 .ptr .align 1 _Z24hiddenLayerGradientBatchP19NeuralNetworkDevicePdS1_S1__param_3
)
{
	.reg .pred 	%p<3>;
	.reg .b32 	%r<9>;
	.reg .b64 	%rd<19>;
	.reg .b64 	%fd<36>;
	// demoted variable
	.shared .align 8 .b8 _ZZ24hiddenLayerGradientBatchP19NeuralNetworkDevicePdS1_S1_E3tmp[1024];
	ld.param.u64 	%rd1, [_Z24hiddenLayerGradientBatchP19NeuralNetworkDevicePdS1_S1__param_0];
	ld.param.u64 	%rd2, [_Z24hiddenLayerGradientBatchP19NeuralNetworkDevicePdS1_S1__param_1];
	ld.param.u64 	%rd3, [_Z24hiddenLayerGradientBatchP19NeuralNetworkDevicePdS1_S1__param_2];
	ld.param.u64 	%rd4, [_Z24hiddenLayerGradientBatchP19NeuralNetworkDevicePdS1_S1__param_3];
	mov.u32 	%r1, %tid.x;
	setp.gt.u32 	%p1, %r1, 127;
	shl.b32 	%r3, %r1, 3;
	mov.u32 	%r4, _ZZ24hiddenLayerGradientBatchP19NeuralNetworkDevicePdS1_S1_E3tmp;
	add.s32 	%r2, %r4, %r3;
	@%p1 bra 	$L__BB8_2;
	mov.b64 	%rd5, 0;
	st.shared.u64 	[%r2], %rd5;
$L__BB8_2:
	bar.sync 	0;
	ld.shared.f64 	%fd1, [%r2];
	cvta.to.global.u64 	%rd6, %rd1;
	ld.global.u64 	%rd7, [%rd6+8];
	cvta.to.global.u64 	%rd8, %rd7;
	mov.u32 	%r5, %ctaid.x;
	mul.lo.s32 	%r6, %r5, 10;
	cvta.to.global.u64 	%rd9, %rd4;
	mul.wide.u32 	%rd10, %r1, 8;
	add.s64 	%rd11, %rd8, %rd10;
	ld.global.f64 	%fd2, [%rd11];
	mul.wide.u32 	%rd12, %r6, 8;
	add.s64 	%rd13, %rd9, %rd12;
	ld.global.f64 	%fd3, [%rd13];
	fma.rn.f64 	%fd4, %fd2, %fd3, %fd1;
	ld.global.f64 	%fd5, [%rd11+1024];
	ld.global.f64 	%fd6, [%rd13+8];
	fma.rn.f64 	%fd7, %fd5, %fd6, %fd4;
	ld.global.f64 	%fd8, [%rd11+2048];
	ld.global.f64 	%fd9, [%rd13+16];
	fma.rn.f64 	%fd10, %fd8, %fd9, %fd7;
	ld.global.f64 	%fd11, [%rd11+3072];
	ld.global.f64 	%fd12, [%rd13+24];
	fma.rn.f64 	%fd13, %fd11, %fd12, %fd10;
	ld.global.f64 	%fd14, [%rd11+4096];
	ld.global.f64 	%fd15, [%rd13+32];
	fma.rn.f64 	%fd16, %fd14, %fd15, %fd13;
	ld.global.f64 	%fd17, [%rd11+5120];
	ld.global.f64 	%fd18, [%rd13+40];
	fma.rn.f64 	%fd19, %fd17, %fd18, %fd16;
	ld.global.f64 	%fd20, [%rd11+6144];
	ld.global.f64 	%fd21, [%rd13+48];
	fma.rn.f64 	%fd22, %fd20, %fd21, %fd19;
	ld.global.f64 	%fd23, [%rd11+7168];
	ld.global.f64 	%fd24, [%rd13+56];
	fma.rn.f64 	%fd25, %fd23, %fd24, %fd22;
	ld.global.f64 	%fd26, [%rd11+8192];
	ld.global.f64 	%fd27, [%rd13+64];
	fma.rn.f64 	%fd28, %fd26, %fd27, %fd25;
	ld.global.f64 	%fd29, [%rd11+9216];
	ld.global.f64 	%fd30, [%rd13+72];
	fma.rn.f64 	%fd31, %fd29, %fd30, %fd28;
	st.shared.f64 	[%r2], %fd31;
	cvta.to.global.u64 	%rd14, %rd3;
	cvta.to.global.u64 	%rd15, %rd2;
	bar.sync 	0;
	shl.b32 	%r7, %r5, 7;
	add.s32 	%r8, %r7, %r1;
	mul.wide.u32 	%rd16, %r8, 8;
	add.s64 	%rd17, %rd14, %rd16;
	ld.global.f64 	%fd32, [%rd17];
	setp.gt.f64 	%p2, %fd32, 0d0000000000000000;
	selp.f64 	%fd33, 0d3FF0000000000000, 0d0000000000000000, %p2;
	ld.shared.f64 	%fd34, [%r2];
	mul.f64 	%fd35, %fd34, %fd33;
	add.s64 	%rd18, %rd15, %rd16;
	st.global.f64 	[%rd18], %fd35;
	ret;

}
	// .globl	_Z19updateWeights1BatchP19NeuralNetworkDevicePdS1_i
.visible .entry _Z19updateWeights1BatchP19NeuralNetworkDevicePdS1_i(
	.param .u64 .ptr .align 1 _Z19updateWeights1BatchP19NeuralNetworkDevicePdS1_i_param_0,
	.param .u64 .ptr .align 1 _Z19updateWeights1BatchP19NeuralNetworkDevicePdS1_i_param_1,
	.param .u64 .ptr .align 1 _Z19updateWeights1BatchP19NeuralNetworkDevicePdS1_i_param_2,
	.param .u32 _Z19updateWeights1BatchP19NeuralNetworkDevicePdS1_i_param_3
)
{
	.reg .pred 	%p<17>;
	.reg .b32 	%r<39>;
	.reg .b64 	%rd<63>;
	.reg .b64 	%fd<116>;

	ld.param.u64 	%rd18, [_Z19updateWeights1BatchP19NeuralNetworkDevicePdS1_i_param_0];
	ld.param.u64 	%rd19, [_Z19updateWeights1BatchP19NeuralNetworkDevicePdS1_i_param_1];
	ld.param.u64 	%rd20, [_Z19updateWeights1BatchP19NeuralNetworkDevicePdS1_i_param_2];
	ld.param.u32 	%r14, [_Z19updateWeights1BatchP19NeuralNetworkDevicePdS1_i_param_3];
	cvta.to.global.u64 	%rd1, %rd20;
	cvta.to.global.u64 	%rd2, %rd19;
	cvta.to.global.u64 	%rd3, %rd18;
	mov.u32 	%r1, %ctaid.x;
	mov.u32 	%r2, %tid.x;
	setp.lt.s32 	%p1, %r14, 1;
	mov.f64 	%fd114, 0d0000000000000000;
	mov.f64 	%fd115, %fd114;
	@%p1 bra 	$L__BB9_13;
	and.b32  	%r3, %r14, 7;
	setp.lt.u32 	%p2, %r14, 8;
	mov.f64 	%fd112, 0d0000000000000000;
	mov.b32 	%r37, 0;
	mov.f64 	%fd113, %fd112;
	@%p2 bra 	$L__BB9_4;
	and.b32  	%r37, %r14, 2147483640;
	neg.s32 	%r35, %r37;
	mul.wide.u32 	%rd21, %r1, 8;
	add.s64 	%rd22, %rd21, %rd2;
	add.s64 	%rd60, %rd22, 4096;
	mul.wide.u32 	%rd23, %r2, 8;
	add.s64 	%rd24, %rd23, %rd1;
	add.s64 	%rd59, %rd24, 25088;
	mov.f64 	%fd112, 0d0000000000000000;
$L__BB9_3:
	.pragma "nounroll";
	setp.eq.s32 	%p3, %r2, 0;
	ld.global.f64 	%fd36, [%rd60+-4096];
	ld.global.f64 	%fd37, [%rd59+-25088];
	fma.rn.f64 	%fd38, %fd36, %fd37, %fd113;
	add.f64 	%fd39, %fd112, %fd36;
	ld.global.f64 	%fd40, [%rd60+-3072];
	ld.global.f64 	%fd41, [%rd59+-18816];
	fma.rn.f64 	%fd42, %fd40, %fd41, %fd38;
	add.f64 	%fd43, %fd39, %fd40;
	ld.global.f64 	%fd44, [%rd60+-2048];
	ld.global.f64 	%fd45, [%rd59+-12544];
	fma.rn.f64 	%fd46, %fd44, %fd45, %fd42;
	add.f64 	%fd47, %fd43, %fd44;
	ld.global.f64 	%fd48, [%rd60+-1024];
	ld.global.f64 	%fd49, [%rd59+-6272];
	fma.rn.f64 	%fd50, %fd48, %fd49, %fd46;
	add.f64 	%fd51, %fd47, %fd48;
	ld.global.f64 	%fd52, [%rd60];
	ld.global.f64 	%fd53, [%rd59];
	fma.rn.f64 	%fd54, %fd52, %fd53, %fd50;
	add.f64 	%fd55, %fd51, %fd52;
	ld.global.f64 	%fd56, [%rd60+1024];
	ld.global.f64 	%fd57, [%rd59+6272];
	fma.rn.f64 	%fd58, %fd56, %fd57, %fd54;
	add.f64 	%fd59, %fd55, %fd56;
	ld.global.f64 	%fd60, [%rd60+2048];
	ld.global.f64 	%fd61, [%rd59+12544];
	fma.rn.f64 	%fd62, %fd60, %fd61, %fd58;
	add.f64 	%fd63, %fd59, %fd60;
	ld.global.f64 	%fd64, [%rd60+3072];
	ld.global.f64 	%fd65, [%rd59+18816];
	fma.rn.f64 	%fd113, %fd64, %fd65, %fd62;
	add.f64 	%fd66, %fd63, %fd64;
	selp.f64 	%fd112, %fd66, %fd112, %p3;
	add.s32 	%r35, %r35, 8;
	add.s64 	%rd60, %rd60, 8192;
	add.s64 	%rd59, %rd59, 50176;
	setp.ne.s32 	%p4, %r35, 0;
	@%p4 bra 	$L__BB9_3;
$L__BB9_4:
	setp.eq.s32 	%p5, %r3, 0;
	@%p5 bra 	$L__BB9_12;
	and.b32  	%r9, %r14, 3;
	setp.lt.u32 	%p6, %r3, 4;
	@%p6 bra 	$L__BB9_7;
	setp.eq.s32 	%p7, %r2, 0;
	shl.b32 	%r16, %r37, 7;
	add.s32 	%r17, %r16, %r1;
	mad.lo.s32 	%r18, %r37, 784, %r2;
	mul.wide.u32 	%rd25, %r17, 8;
	add.s64 	%rd26, %rd2, %rd25;
	ld.global.f64 	%fd68, [%rd26];
	mul.wide.u32 	%rd27, %r18, 8;
	add.s64 	%rd28, %rd1, %rd27;
	ld.global.f64 	%fd69, [%rd28];
	fma.rn.f64 	%fd70, %fd68, %fd69, %fd113;
	add.f64 	%fd71, %fd112, %fd68;
	add.s32 	%r19, %r17, 128;
	add.s32 	%r20, %r18, 784;
	mul.wide.u32 	%rd29, %r19, 8;
	add.s64 	%rd30, %rd2, %rd29;
	ld.global.f64 	%fd72, [%rd30];
	mul.wide.u32 	%rd31, %r20, 8;
	add.s64 	%rd32, %rd1, %rd31;
	ld.global.f64 	%fd73, [%rd32];
	fma.rn.f64 	%fd74, %fd72, %fd73, %fd70;
	add.f64 	%fd75, %fd71, %fd72;
	add.s32 	%r21, %r17, 256;
	add.s32 	%r22, %r18, 1568;
	mul.wide.u32 	%rd33, %r21, 8;
	add.s64 	%rd34, %rd2, %rd33;
	ld.global.f64 	%fd76, [%rd34];
	mul.wide.u32 	%rd35, %r22, 8;
	add.s64 	%rd36, %rd1, %rd35;
	ld.global.f64 	%fd77, [%rd36];
	fma.rn.f64 	%fd78, %fd76, %fd77, %fd74;
	add.f64 	%fd79, %fd75, %fd76;
	add.s32 	%r23, %r17, 384;
	add.s32 	%r24, %r18, 2352;
	mul.wide.u32 	%rd37, %r23, 8;
	add.s64 	%rd38, %rd2, %rd37;
	ld.global.f64 	%fd80, [%rd38];
	mul.wide.u32 	%rd39, %r24, 8;
	add.s64 	%rd40, %rd1, %rd39;
	ld.global.f64 	%fd81, [%rd40];
	fma.rn.f64 	%fd113, %fd80, %fd81, %fd78;
	add.f64 	%fd82, %fd79, %fd80;
	selp.f64 	%fd112, %fd82, %fd112, %p7;
	add.s32 	%r37, %r37, 4;
$L__BB9_7:
	setp.eq.s32 	%p8, %r9, 0;
	@%p8 bra 	$L__BB9_12;
	setp.eq.s32 	%p9, %r9, 1;
	@%p9 bra 	$L__BB9_10;
	setp.eq.s32 	%p10, %r2, 0;
	shl.b32 	%r25, %r37, 7;
	add.s32 	%r26, %r25, %r1;
	mad.lo.s32 	%r27, %r37, 784, %r2;
	mul.wide.u32 	%rd41, %r26, 8;
	add.s64 	%rd42, %rd2, %rd41;
	ld.global.f64 	%fd84, [%rd42];
	mul.wide.u32 	%rd43, %r27, 8;
	add.s64 	%rd44, %rd1, %rd43;
	ld.global.f64 	%fd85, [%rd44];
	fma.rn.f64 	%fd86, %fd84, %fd85, %fd113;
	add.f64 	%fd87, %fd112, %fd84;
	add.s32 	%r28, %r26, 128;
	add.s32 	%r29, %r27, 784;
	mul.wide.u32 	%rd45, %r28, 8;
	add.s64 	%rd46, %rd2, %rd45;
	ld.global.f64 	%fd88, [%rd46];
	mul.wide.u32 	%rd47, %r29, 8;
	add.s64 	%rd48, %rd1, %rd47;
	ld.global.f64 	%fd89, [%rd48];
	fma.rn.f64 	%fd113, %fd88, %fd89, %fd86;
	add.f64 	%fd90, %fd87, %fd88;
	selp.f64 	%fd112, %fd90, %fd112, %p10;
	add.s32 	%r37, %r37, 2;
$L__BB9_10:
	and.b32  	%r30, %r14, 1;
	setp.eq.b32 	%p11, %r30, 1;
	not.pred 	%p12, %p11;
	@%p12 bra 	$L__BB9_12;
	setp.eq.s32 	%p13, %r2, 0;
	shl.b32 	%r31, %r37, 7;
	add.s32 	%r32, %r31, %r1;
	mad.lo.s32 	%r33, %r37, 784, %r2;
	mul.wide.u32 	%rd49, %r32, 8;
	add.s64 	%rd50, %rd2, %rd49;
	ld.global.f64 	%fd91, [%rd50];
	mul.wide.u32 	%rd51, %r33, 8;
	add.s64 	%rd52, %rd1, %rd51;
	ld.global.f64 	%fd92, [%rd52];
	fma.rn.f64 	%fd113, %fd91, %fd92, %fd113;
	add.f64 	%fd93, %fd112, %fd91;
	selp.f64 	%fd112, %fd93, %fd112, %p13;
$L__BB9_12:
	mul.f64 	%fd114, %fd113, 0d3F7CAC0840000000;
	mul.f64 	%fd115, %fd112, 0d3F7CAC0840000000;
$L__BB9_13:
	mad.lo.s32 	%r34, %r1, 784, %r2;
	ld.global.u64 	%rd53, [%rd3];
	mul.wide.u32 	%rd54, %r34, 8;
	add.s64 	%rd10, %rd53, %rd54;
	cvt.rn.f64.s32 	%fd29, %r14;
	div.rn.f64 	%fd30, %fd114, %fd29;
	ld.u64 	%rd61, [%rd10];
$L__BB9_14:
	mov.b64 	%fd94, %rd61;
	sub.f64 	%fd95, %fd94, %fd30;
	mov.b64 	%rd55, %fd95;
	atom.relaxed.cas.b64 	%rd13, [%rd10], %rd61, %rd55;
	setp.ne.s64 	%p14, %rd61, %rd13;
	mov.u64 	%rd61, %rd13;
	@%p14 bra 	$L__BB9_14;
	setp.ne.s32 	%p15, %r2, 0;
	@%p15 bra 	$L__BB9_18;
	ld.global.u64 	%rd56, [%rd3+16];
	mul.wide.u32 	%rd57, %r1, 8;
	add.s64 	%rd14, %rd56, %rd57;
	div.rn.f64 	%fd31, %fd115, %fd29;
	ld.u64 	%rd62, [%rd14];
$L__BB9_17:
	mov.b64 	%fd96, %rd62;
	sub.f64 	%fd97, %fd96, %fd31;
	mov.b64 	%rd58, %fd97;
	atom.relaxed.cas.b64 	%rd17, [%rd14], %rd62, %rd58;
	setp.ne.s64 	%p16, %rd62, %rd17;
	mov.u64 	%rd62, %rd17;
	@%p16 bra 	$L__BB9_17;
$L__BB9_18:
	ret;

}
	// .globl	_Z19updateWeights2BatchP19NeuralNetworkDevicePdS1_i
.visible .entry _Z19updateWeights2BatchP19NeuralNetworkDevicePdS1_i(
	.param .u64 .ptr .align 1 _Z19updateWeights2BatchP19NeuralNetworkDevicePdS1_i_param_0,
	.param .u64 .ptr .align 1 _Z19updateWeights2BatchP19NeuralNetworkDevicePdS1_i_param_1,
	.param .u64 .ptr .align 1 _Z19updateWeights2BatchP19NeuralNetworkDevicePdS1_i_param_2,
	.param .u32 _Z19updateWeights2BatchP19NeuralNetworkDevicePdS1_i_param_3
)
{
	.reg .pred 	%p<17>;
	.reg .b32 	%r<40>;
	.reg .b64 	%rd<63>;
	.reg .b64 	%fd<116>;

	ld.param.u64 	%rd18, [_Z19updateWeights2BatchP19NeuralNetworkDevicePdS1_i_param_0];
	ld.param.u64 	%rd19, [_Z19updateWeights2BatchP19NeuralNetworkDevicePdS1_i_param_1];
	ld.param.u64 	%rd20, [_Z19updateWeights2BatchP19NeuralNetworkDevicePdS1_i_param_2];
	ld.param.u32 	%r14, [_Z19updateWeights2BatchP19NeuralNetworkDevicePdS1_i_param_3];
	cvta.to.global.u64 	%rd1, %rd19;
	cvta.to.global.u64 	%rd2, %rd20;
	cvta.to.global.u64 	%rd3, %rd18;
	mov.u32 	%r1, %ctaid.x;
	mov.u32 	%r2, %tid.x;
	setp.lt.s32 	%p1, %r14, 1;
	mov.f64 	%fd114, 0d0000000000000000;
	mov.f64 	%fd115, %fd114;
	@%p1 bra 	$L__BB10_13;
	and.b32  	%r3, %r14, 7;
	setp.lt.u32 	%p2, %r14, 8;
	mov.f64 	%fd112, 0d0000000000000000;
	mov.b32 	%r38, 0;
	mov.f64 	%fd113, %fd112;
	@%p2 bra 	$L__BB10_4;
	and.b32  	%r38, %r14, 2147483640;
	neg.s32 	%r36, %r38;
	mul.wide.u32 	%rd21, %r2, 8;
	add.s64 	%rd22, %rd21, %rd1;
	add.s64 	%rd60, %rd22, 4096;
	mul.wide.u32 	%rd23, %r1, 8;
	add.s64 	%rd24, %rd23, %rd2;
	add.s64 	%rd59, %rd24, 320;
	mov.f64 	%fd112, 0d0000000000000000;
$L__BB10_3:
	.pragma "nounroll";
	setp.eq.s32 	%p3, %r2, 0;
	ld.global.f64 	%fd36, [%rd59+-320];
	ld.global.f64 	%fd37, [%rd60+-4096];
	fma.rn.f64 	%fd38, %fd36, %fd37, %fd113;
	add.f64 	%fd39, %fd112, %fd36;
	ld.global.f64 	%fd40, [%rd59+-240];
	ld.global.f64 	%fd41, [%rd60+-3072];
	fma.rn.f64 	%fd42, %fd40, %fd41, %fd38;
	add.f64 	%fd43, %fd39, %fd40;
	ld.global.f64 	%fd44, [%rd59+-160];
	ld.global.f64 	%fd45, [%rd60+-2048];
	fma.rn.f64 	%fd46, %fd44, %fd45, %fd42;
	add.f64 	%fd47, %fd43, %fd44;
	ld.global.f64 	%fd48, [%rd59+-80];
	ld.global.f64 	%fd49, [%rd60+-1024];
	fma.rn.f64 	%fd50, %fd48, %fd49, %fd46;
	add.f64 	%fd51, %fd47, %fd48;
	ld.global.f64 	%fd52, [%rd59];
	ld.global.f64 	%fd53, [%rd60];
	fma.rn.f64 	%fd54, %fd52, %fd53, %fd50;
	add.f64 	%fd55, %fd51, %fd52;
	ld.global.f64 	%fd56, [%rd59+80];
	ld.global.f64 	%fd57, [%rd60+1024];
	fma.rn.f64 	%fd58, %fd56, %fd57, %fd54;
	add.f64 	%fd59, %fd55, %fd56;
	ld.global.f64 	%fd60, [%rd59+160];
	ld.global.f64 	%fd61, [%rd60+2048];
	fma.rn.f64 	%fd62, %fd60, %fd61, %fd58;
	add.f64 	%fd63, %fd59, %fd60;
	ld.global.f64 	%fd64, [%rd59+240];
	ld.global.f64 	%fd65, [%rd60+3072];
	fma.rn.f64 	%fd113, %fd64, %fd65, %fd62;
	add.f64 	%fd66, %fd63, %fd64;
	selp.f64 	%fd112, %fd66, %fd112, %p3;
	add.s32 	%r36, %r36, 8;
	add.s64 	%rd60, %rd60, 8192;
	add.s64 	%rd59, %rd59, 640;
	setp.ne.s32 	%p4, %r36, 0;
	@%p4 bra 	$L__BB10_3;
$L__BB10_4:
	setp.eq.s32 	%p5, %r3, 0;
	@%p5 bra 	$L__BB10_12;
	and.b32  	%r9, %r14, 3;
	setp.lt.u32 	%p6, %r3, 4;
	@%p6 bra 	$L__BB10_7;
	setp.eq.s32 	%p7, %r2, 0;
	shl.b32 	%r16, %r38, 7;
	add.s32 	%r17, %r16, %r2;
	mad.lo.s32 	%r18, %r38, 10, %r1;
	mul.wide.u32 	%rd25, %r18, 8;
	add.s64 	%rd26, %rd2, %rd25;
	ld.global.f64 	%fd68, [%rd26];
	mul.wide.u32 	%rd27, %r17, 8;
	add.s64 	%rd28, %rd1, %rd27;
	ld.global.f64 	%fd69, [%rd28];
	fma.rn.f64 	%fd70, %fd68, %fd69, %fd113;
	add.f64 	%fd71, %fd112, %fd68;
	add.s32 	%r19, %r17, 128;
	add.s32 	%r20, %r18, 10;
	mul.wide.u32 	%rd29, %r20, 8;
	add.s64 	%rd30, %rd2, %rd29;
	ld.global.f64 	%fd72, [%rd30];
	mul.wide.u32 	%rd31, %r19, 8;
	add.s64 	%rd32, %rd1, %rd31;
	ld.global.f64 	%fd73, [%rd32];
	fma.rn.f64 	%fd74, %fd72, %fd73, %fd70;
	add.f64 	%fd75, %fd71, %fd72;
	add.s32 	%r21, %r17, 256;
	add.s32 	%r22, %r18, 20;
	mul.wide.u32 	%rd33, %r22, 8;
	add.s64 	%rd34, %rd2, %rd33;
	ld.global.f64 	%fd76, [%rd34];
	mul.wide.u32 	%rd35, %r21, 8;
	add.s64 	%rd36, %rd1, %rd35;
	ld.global.f64 	%fd77, [%rd36];
	fma.rn.f64 	%fd78, %fd76, %fd77, %fd74;
	add.f64 	%fd79, %fd75, %fd76;
	add.s32 	%r23, %r17, 384;
	add.s32 	%r24, %r18, 30;
	mul.wide.u32 	%rd37, %r24, 8;
	add.s64 	%rd38, %rd2, %rd37;
	ld.global.f64 	%fd80, [%rd38];
	mul.wide.u32 	%rd39, %r23, 8;
	add.s64 	%rd40, %rd1, %rd39;
	ld.global.f64 	%fd81, [%rd40];
	fma.rn.f64 	%fd113, %fd80, %fd81, %fd78;
	add.f64 	%fd82, %fd79, %fd80;
	selp.f64 	%fd112, %fd82, %fd112, %p7;
	add.s32 	%r38, %r38, 4;
$L__BB10_7:
	setp.eq.s32 	%p8, %r9, 0;
	@%p8 bra 	$L__BB10_12;
	setp.eq.s32 	%p9, %r9, 1;
	@%p9 bra 	$L__BB10_10;
	setp.eq.s32 	%p10, %r2, 0;
	shl.b32 	%r25, %r38, 7;
	add.s32 	%r26, %r25, %r2;
	mad.lo.s32 	%r27, %r38, 10, %r1;
	mul.wide.u32 	%rd41, %r27, 8;
	add.s64 	%rd42, %rd2, %rd41;
	ld.global.f64 	%fd84, [%rd42];
	mul.wide.u32 	%rd43, %r26, 8;
	add.s64 	%rd44, %rd1, %rd43;
	ld.global.f64 	%fd85, [%rd44];
	fma.rn.f64 	%fd86, %fd84, %fd85, %fd113;
	add.f64 	%fd87, %fd112, %fd84;
	add.s32 	%r28, %r26, 128;
	add.s32 	%r29, %r27, 10;
	mul.wide.u32 	%rd45, %r29, 8;
	add.s64 	%rd46, %rd2, %rd45;
	ld.global.f64 	%fd88, [%rd46];
	mul.wide.u32 	%rd47, %r28, 8;
	add.s64 	%rd48, %rd1, %rd47;
	ld.global.f64 	%fd89, [%rd48];
	fma.rn.f64 	%fd113, %fd88, %fd89, %fd86;
	add.f64 	%fd90, %fd87, %fd88;
	selp.f64 	%fd112, %fd90, %fd112, %p10;
	add.s32 	%r38, %r38, 2;
$L__BB10_10:
	and.b32  	%r30, %r14, 1;
	setp.eq.b32 	%p11, %r30, 1;
	not.pred 	%p12, %p11;
	@%p12 bra 	$L__BB10_12;
	setp.eq.s32 	%p13, %r2, 0;
	shl.b32 	%r31, %r38, 7;
	add.s32 	%r32, %r31, %r2;
	mad.lo.s32 	%r33, %r38, 10, %r1;
	mul.wide.u32 	%rd49, %r33, 8;
	add.s64 	%rd50, %rd2, %rd49;
	ld.global.f64 	%fd91, [%rd50];
	mul.wide.u32 	%rd51, %r32, 8;
	add.s64 	%rd52, %rd1, %rd51;
	ld.global.f64 	%fd92, [%rd52];
	fma.rn.f64 	%fd113, %fd91, %fd92, %fd113;
	add.f64 	%fd93, %fd112, %fd91;
	selp.f64 	%fd112, %fd93, %fd112, %p13;
$L__BB10_12:
	mul.f64 	%fd114, %fd113, 0d3F7CAC0840000000;
	mul.f64 	%fd115, %fd112, 0d3F7CAC0840000000;
$L__BB10_13:
	shl.b32 	%r34, %r1, 7;
	add.s32 	%r35, %r34, %r2;
	ld.global.u64 	%rd53, [%rd3+8];
	mul.wide.u32 	%rd54, %r35, 8;
	add.s64 	%rd10, %rd53, %rd54;
	cvt.rn.f64.s32 	%fd29, %r14;
	div.rn.f64 	%fd30, %fd114, %fd29;
	ld.u64 	%rd61, [%rd10];
$L__BB10_14:
	mov.b64 	%fd94, %rd61;
	sub.f64 	%fd95, %fd94, %fd30;
	mov.b64 	%rd55, %fd95;
	atom.relaxed.cas.b64 	%rd13, [%rd10], %rd61, %rd55;
	setp.ne.s64 	%p14, %rd61, %rd13;
	mov.u64 	%rd61, %rd13;
	@%p14 bra 	$L__BB10_14;
	setp.ne.s32 	%p15, %r2, 0;
	@%p15 bra 	$L__BB10_18;
	ld.global.u64 	%rd56, [%rd3+24];
	mul.wide.u32 	%rd57, %r1, 8;
	add.s64 	%rd14, %rd56, %rd57;
	div.rn.f64 	%fd31, %fd115, %fd29;
	ld.u64 	%rd62, [%rd14];
$L__BB10_17:
	mov.b64 	%fd96, %rd62;
	sub.f64 	%fd97, %fd96, %fd31;
	mov.b64 	%rd58, %fd97;
	atom.relaxed.cas.b64 	%rd17, [%rd14], %rd62, %rd58;
	setp.ne.s64 	%p16, %rd62, %rd17;
	mov.u64 	%rd62, %rd17;
	@%p16 bra 	$L__BB10_17;
$L__BB10_18:
	ret;

}


// ===== COMPILED SASS (sm_100) =====

	.target	sm_100

	.elftype	@"ET_EXEC"


//--------------------- .note.nv.tkinfo           --------------------------
	.section	.note.nv.tkinfo,"",@"SHT_NOTE"
	.sectionflags	@"SHF_NOTE_NV_TKINFO"
	.tkinfo
        /*0018*/ 	.word	0x00000002
        /*0030*/ 	.string	""
        /*0030*/ 	.string	"ptxas"
        /*0030*/ 	.string	"Cuda compilation tools, release 13.0, V13.0.88"
        /*0030*/ 	.string	"Build cuda_13.0.r13.0/compiler.36424714_0"
        /*0030*/ 	.string	"-arch sm_100 -m 64 "



//--------------------- .note.nv.cuinfo           --------------------------
	.section	.note.nv.cuinfo,"",@"SHT_NOTE"
	.sectionflags	@"SHF_NOTE_NV_CUINFO"
        /*0018*/ 	.short	0x0002
        /*001a*/ 	.short	0x0064
        /*001c*/ 	.short	0x0082
	.zero		2


//--------------------- .nv.info                  --------------------------
	.section	.nv.info,"",@"SHT_CUDA_INFO"
	.align	4


	//----- nvinfo : EIATTR_REGCOUNT
	.align		4
        /*0000*/ 	.byte	0x04, 0x2f
        /*0002*/ 	.short	(.L_11 - .L_10)
	.align		4
.L_10:
        /*0004*/ 	.word	index@(_Z7init_W1Pd)
        /*0008*/ 	.word	0x00000020


	//----- nvinfo : EIATTR_FRAME_SIZE
	.align		4
.L_11:
        /*000c*/ 	.byte	0x04, 0x11
        /*000e*/ 	.short	(.L_13 - .L_12)
	.align		4
.L_12:
        /*0010*/ 	.word	index@($__internal_4_$__cuda_sm20_dsqrt_rn_f64_mediumpath_v1)
        /*0014*/ 	.word	0x00000030


	//----- nvinfo : EIATTR_FRAME_SIZE
	.align		4
.L_13:
        /*0018*/ 	.byte	0x04, 0x11
        /*001a*/ 	.short	(.L_15 - .L_14)
	.align		4
.L_14:
        /*001c*/ 	.word	index@(_Z7init_W1Pd)
        /*0020*/ 	.word	0x00000030


	//----- nvinfo : EIATTR_REGCOUNT
	.align		4
.L_15:
        /*0024*/ 	.byte	0x04, 0x2f
        /*0026*/ 	.short	(.L_17 - .L_16)
	.align		4
.L_16:
        /*0028*/ 	.word	index@(_Z7init_W2Pd)
        /*002c*/ 	.word	0x00000020


	//----- nvinfo : EIATTR_FRAME_SIZE
	.align		4
.L_17:
        /*0030*/ 	.byte	0x04, 0x11
        /*0032*/ 	.short	(.L_19 - .L_18)
	.align		4
.L_18:
        /*0034*/ 	.word	index@($__internal_3_$__cuda_sm20_dsqrt_rn_f64_mediumpath_v1)
        /*0038*/ 	.word	0x00000030


	//----- nvinfo : EIATTR_FRAME_SIZE
	.align		4
.L_19:
        /*003c*/ 	.byte	0x04, 0x11
        /*003e*/ 	.short	(.L_21 - .L_20)
	.align		4
.L_20:
        /*0040*/ 	.word	index@(_Z7init_W2Pd)
        /*0044*/ 	.word	0x00000030


	//----- nvinfo : EIATTR_REGCOUNT
	.align		4
.L_21:
        /*0048*/ 	.byte	0x04, 0x2f
        /*004a*/ 	.short	(.L_23 - .L_22)
	.align		4
.L_22:
        /*004c*/ 	.word	index@(_Z11init_hiddenP19NeuralNetworkDevicePd)
        /*0050*/ 	.word	0x0000000c


	//----- nvinfo : EIATTR_FRAME_SIZE
	.align		4
.L_23:
        /*0054*/ 	.byte	0x04, 0x11
        /*0056*/ 	.short	(.L_25 - .L_24)
	.align		4
.L_24:
        /*0058*/ 	.word	index@(_Z11init_hiddenP19NeuralNetworkDevicePd)
        /*005c*/ 	.word	0x00000000


	//----- nvinfo : EIATTR_REGCOUNT
	.align		4
.L_25:
        /*0060*/ 	.byte	0x04, 0x2f
        /*0062*/ 	.short	(.L_27 - .L_26)
	.align		4
.L_26:
        /*0064*/ 	.word	index@(_Z23hiddenLayerForwardBatchP19NeuralNetworkDevicePdS1_)
        /*0068*/ 	.word	0x00000022


	//----- nvinfo : EIATTR_FRAME_SIZE
	.align		4
.L_27:
        /*006c*/ 	.byte	0x04, 0x11
        /*006e*/ 	.short	(.L_29 - .L_28)
	.align		4
.L_28:
        /*0070*/ 	.word	index@(_Z23hiddenLayerForwardBatchP19NeuralNetworkDevicePdS1_)
        /*0074*/ 	.word	0x00000000


	//----- nvinfo : EIATTR_REGCOUNT
	.align		4
.L_29:
        /*0078*/ 	.byte	0x04, 0x2f
        /*007a*/ 	.short	(.L_31 - .L_30)
	.align		4
.L_30:
        /*007c*/ 	.word	index@(_Z6relu_dPd)
        /*0080*/ 	.word	0x00000008


	//----- nvinfo : EIATTR_FRAME_SIZE
	.align		4
.L_31:
        /*0084*/ 	.byte	0x04, 0x11
        /*0086*/ 	.short	(.L_33 - .L_32)
	.align		4
.L_32:
        /*0088*/ 	.word	index@(_Z6relu_dPd)
        /*008c*/ 	.word	0x00000000


	//----- nvinfo : EIATTR_REGCOUNT
	.align		4
.L_33:
        /*0090*/ 	.byte	0x04, 0x2f
        /*0092*/ 	.short	(.L_35 - .L_34)
	.align		4
.L_34:
        /*0094*/ 	.word	index@(_Z23outputLayerForwardBatchP19NeuralNetworkDevicePdS1_)
        /*0098*/ 	.word	0x00000022


	//----- nvinfo : EIATTR_FRAME_SIZE
	.align		4
.L_35:
        /*009c*/ 	.byte	0x04, 0x11
        /*009e*/ 	.short	(.L_37 - .L_36)
	.align		4
.L_36:
        /*00a0*/ 	.word	index@(_Z23outputLayerForwardBatchP19NeuralNetworkDevicePdS1_)
        /*00a4*/ 	.word	0x00000000


	//----- nvinfo : EIATTR_REGCOUNT
	.align		4
.L_37:
        /*00a8*/ 	.byte	0x04, 0x2f
        /*00aa*/ 	.short	(.L_39 - .L_38)
	.align		4
.L_38:
        /*00ac*/ 	.word	index@(_Z13softmax_batchPd)
        /*00b0*/ 	.word	0x0000002e


	//----- nvinfo : EIATTR_FRAME_SIZE
	.align		4
.L_39:
        /*00b4*/ 	.byte	0x04, 0x11
        /*00b6*/ 	.short	(.L_41 - .L_40)
	.align		4
.L_40:
        /*00b8*/ 	.word	index@($__internal_2_$__cuda_sm20_div_rn_f64_full)
        /*00bc*/ 	.word	0x00000000


	//----- nvinfo : EIATTR_FRAME_SIZE
	.align		4
.L_41:
        /*00c0*/ 	.byte	0x04, 0x11
        /*00c2*/ 	.short	(.L_43 - .L_42)
	.align		4
.L_42:
        /*00c4*/ 	.word	index@(_Z13softmax_batchPd)
        /*00c8*/ 	.word	0x00000000


	//----- nvinfo : EIATTR_REGCOUNT
	.align		4
.L_43:
        /*00cc*/ 	.byte	0x04, 0x2f
        /*00ce*/ 	.short	(.L_45 - .L_44)
	.align		4
.L_44:
        /*00d0*/ 	.word	index@(_Z18layerGradientBatchPdS_S_)
        /*00d4*/ 	.word	0x0000000e


	//----- nvinfo : EIATTR_FRAME_SIZE
	.align		4
.L_45:
        /*00d8*/ 	.byte	0x04, 0x11
        /*00da*/ 	.short	(.L_47 - .L_46)
	.align		4
.L_46:
        /*00dc*/ 	.word	index@(_Z18layerGradientBatchPdS_S_)
        /*00e0*/ 	.word	0x00000000


	//----- nvinfo : EIATTR_REGCOUNT
	.align		4
.L_47:
        /*00e4*/ 	.byte	0x04, 0x2f
        /*00e6*/ 	.short	(.L_49 - .L_48)
	.align		4
.L_48:
        /*00e8*/ 	.word	index@(_Z24hiddenLayerGradientBatchP19NeuralNetworkDevicePdS1_S1_)
        /*00ec*/ 	.word	0x00000020


	//----- nvinfo : EIATTR_FRAME_SIZE
	.align		4
.L_49:
        /*00f0*/ 	.byte	0x04, 0x11
        /*00f2*/ 	.short	(.L_51 - .L_50)
	.align		4
.L_50:
        /*00f4*/ 	.word	index@(_Z24hiddenLayerGradientBatchP19NeuralNetworkDevicePdS1_S1_)
        /*00f8*/ 	.word	0x00000000


	//----- nvinfo : EIATTR_REGCOUNT
	.align		4
.L_51:
        /*00fc*/ 	.byte	0x04, 0x2f
        /*00fe*/ 	.short	(.L_53 - .L_52)
	.align		4
.L_52:
        /*0100*/ 	.word	index@(_Z19updateWeights1BatchP19NeuralNetworkDevicePdS1_i)
        /*0104*/ 	.word	0x0000001e


	//----- nvinfo : EIATTR_FRAME_SIZE
	.align		4
.L_53:
        /*0108*/ 	.byte	0x04, 0x11
        /*010a*/ 	.short	(.L_55 - .L_54)
	.align		4
.L_54:
        /*010c*/ 	.word	index@($__internal_1_$__cuda_sm20_div_rn_f64_full)
        /*0110*/ 	.word	0x00000000


	//----- nvinfo : EIATTR_FRAME_SIZE
	.align		4
.L_55:
        /*0114*/ 	.byte	0x04, 0x11
        /*0116*/ 	.short	(.L_57 - .L_56)
	.align		4
.L_56:
        /*0118*/ 	.word	index@(_Z19updateWeights1BatchP19NeuralNetworkDevicePdS1_i)
        /*011c*/ 	.word	0x00000000


	//----- nvinfo : EIATTR_REGCOUNT
	.align		4
.L_57:
        /*0120*/ 	.byte	0x04, 0x2f
        /*0122*/ 	.short	(.L_59 - .L_58)
	.align		4
.L_58:
        /*0124*/ 	.word	index@(_Z19updateWeights2BatchP19NeuralNetworkDevicePdS1_i)
        /*0128*/ 	.word	0x00000020


	//----- nvinfo : EIATTR_FRAME_SIZE
	.align		4
.L_59:
        /*012c*/ 	.byte	0x04, 0x11
        /*012e*/ 	.short	(.L_61 - .L_60)
	.align		4
.L_60:
        /*0130*/ 	.word	index@($__internal_0_$__cuda_sm20_div_rn_f64_full)
        /*0134*/ 	.word	0x00000000


	//----- nvinfo : EIATTR_FRAME_SIZE
	.align		4
.L_61:
        /*0138*/ 	.byte	0x04, 0x11
        /*013a*/ 	.short	(.L_63 - .L_62)
	.align		4
.L_62:
        /*013c*/ 	.word	index@(_Z19updateWeights2BatchP19NeuralNetworkDevicePdS1_i)
        /*0140*/ 	.word	0x00000000


	//----- nvinfo : EIATTR_MIN_STACK_SIZE
	.align		4
.L_63:
        /*0144*/ 	.byte	0x04, 0x12
        /*0146*/ 	.short	(.L_65 - .L_64)
	.align		4
.L_64:
        /*0148*/ 	.word	index@(_Z19updateWeights2BatchP19NeuralNetworkDevicePdS1_i)
        /*014c*/ 	.word	0x00000000


	//----- nvinfo : EIATTR_MIN_STACK_SIZE
	.align		4
.L_65:
        /*0150*/ 	.byte	0x04, 0x12
        /*0152*/ 	.short	(.L_67 - .L_66)
	.align		4
.L_66:
        /*0154*/ 	.word	index@(_Z19updateWeights1BatchP19NeuralNetworkDevicePdS1_i)
        /*0158*/ 	.word	0x00000000


	//----- nvinfo : EIATTR_MIN_STACK_SIZE
	.align		4
.L_67:
        /*015c*/ 	.byte	0x04, 0x12
        /*015e*/ 	.short	(.L_69 - .L_68)
	.align		4
.L_68:
        /*0160*/ 	.word	index@(_Z24hiddenLayerGradientBatchP19NeuralNetworkDevicePdS1_S1_)
        /*0164*/ 	.word	0x00000000


	//----- nvinfo : EIATTR_MIN_STACK_SIZE
	.align		4
.L_69:
        /*0168*/ 	.byte	0x04, 0x12
        /*016a*/ 	.short	(.L_71 - .L_70)
	.align		4
.L_70:
        /*016c*/ 	.word	index@(_Z18layerGradientBatchPdS_S_)
        /*0170*/ 	.word	0x00000000


	//----- nvinfo : EIATTR_MIN_STACK_SIZE
	.align		4
.L_71:
        /*0174*/ 	.byte	0x04, 0x12
        /*0176*/ 	.short	(.L_73 - .L_72)
	.align		4
.L_72:
        /*0178*/ 	.word	index@(_Z13softmax_batchPd)
        /*017c*/ 	.word	0x00000000


	//----- nvinfo : EIATTR_MIN_STACK_SIZE
	.align		4
.L_73:
        /*0180*/ 	.byte	0x04, 0x12
        /*0182*/ 	.short	(.L_75 - .L_74)
	.align		4
.L_74:
        /*0184*/ 	.word	index@(_Z23outputLayerForwardBatchP19NeuralNetworkDevicePdS1_)
        /*0188*/ 	.word	0x00000000


	//----- nvinfo : EIATTR_MIN_STACK_SIZE
	.align		4
.L_75:
        /*018c*/ 	.byte	0x04, 0x12
        /*018e*/ 	.short	(.L_77 - .L_76)
	.align		4
.L_76:
        /*0190*/ 	.word	index@(_Z6relu_dPd)
        /*0194*/ 	.word	0x00000000


	//----- nvinfo : EIATTR_MIN_STACK_SIZE
	.align		4
.L_77:
        /*0198*/ 	.byte	0x04, 0x12
        /*019a*/ 	.short	(.L_79 - .L_78)
	.align		4
.L_78:
        /*019c*/ 	.word	index@(_Z23hiddenLayerForwardBatchP19NeuralNetworkDevicePdS1_)
        /*01a0*/ 	.word	0x00000000


	//----- nvinfo : EIATTR_MIN_STACK_SIZE
	.align		4
.L_79:
        /*01a4*/ 	.byte	0x04, 0x12
        /*01a6*/ 	.short	(.L_81 - .L_80)
	.align		4
.L_80:
        /*01a8*/ 	.word	index@(_Z11init_hiddenP19NeuralNetworkDevicePd)
        /*01ac*/ 	.word	0x00000000


	//----- nvinfo : EIATTR_MIN_STACK_SIZE
	.align		4
.L_81:
        /*01b0*/ 	.byte	0x04, 0x12
        /*01b2*/ 	.short	(.L_83 - .L_82)
	.align		4
.L_82:
        /*01b4*/ 	.word	index@(_Z7init_W2Pd)
        /*01b8*/ 	.word	0x00000030


	//----- nvinfo : EIATTR_MIN_STACK_SIZE
	.align		4
.L_83:
        /*01bc*/ 	.byte	0x04, 0x12
        /*01be*/ 	.short	(.L_85 - .L_84)
	.align		4
.L_84:
        /*01c0*/ 	.word	index@(_Z7init_W1Pd)
        /*01c4*/ 	.word	0x00000030
.L_85:


//--------------------- .nv.compat                --------------------------
	.section	.nv.compat,"",@"SHT_CUDA_COMPAT_INFO"
	.align	4
        /*0000*/ 	.byte	0x02, 0x09, 0x00, 0x00, 0x02, 0x02, 0x01, 0x00, 0x02, 0x05, 0x05, 0x00, 0x03, 0x07, 0x01, 0x01
        /*0010*/ 	.byte	0x02, 0x03, 0x00, 0x00, 0x02, 0x06, 0x01, 0x00, 0x04, 0x0b, 0x08, 0x00, 0x01, 0x00, 0x00, 0x00
        /*0020*/ 	.byte	0x00, 0x00, 0x00, 0x00


//--------------------- .nv.info._Z19updateWeights2BatchP19NeuralNetworkDevicePdS1_i --------------------------
	.section	.nv.info._Z19updateWeights2BatchP19NeuralNetworkDevicePdS1_i,"",@"SHT_CUDA_INFO"
	.sectionflags	@""
	.align	4


	//----- nvinfo : EIATTR_CUDA_API_VERSION
	.align		4
        /*0000*/ 	.byte	0x04, 0x37
        /*0002*/ 	.short	(.L_87 - .L_86)
.L_86:
        /*0004*/ 	.word	0x00000082


	//----- nvinfo : EIATTR_KPARAM_INFO
	.align		4
.L_87:
        /*0008*/ 	.byte	0x04, 0x17
        /*000a*/ 	.short	(.L_89 - .L_88)
.L_88:
        /*000c*/ 	.word	0x00000000
        /*0010*/ 	.short	0x0003
        /*0012*/ 	.short	0x0018
        /*0014*/ 	.byte	0x00, 0xf0, 0x11, 0x00


	//----- nvinfo : EIATTR_KPARAM_INFO
	.align		4
.L_89:
        /*0018*/ 	.byte	0x04, 0x17
        /*001a*/ 	.short	(.L_91 - .L_90)
.L_90:
        /*001c*/ 	.word	0x00000000
        /*0020*/ 	.short	0x0002
        /*0022*/ 	.short	0x0010
        /*0024*/ 	.byte	0x00, 0xf5, 0x21, 0x00


	//----- nvinfo : EIATTR_KPARAM_INFO
	.align		4
.L_91:
        /*0028*/ 	.byte	0x04, 0x17
        /*002a*/ 	.short	(.L_93 - .L_92)
.L_92:
        /*002c*/ 	.word	0x00000000
        /*0030*/ 	.short	0x0001
        /*0032*/ 	.short	0x0008
        /*0034*/ 	.byte	0x00, 0xf5, 0x21, 0x00


	//----- nvinfo : EIATTR_KPARAM_INFO
	.align		4
.L_93:
        /*0038*/ 	.byte	0x04, 0x17
        /*003a*/ 	.short	(.L_95 - .L_94)
.L_94:
        /*003c*/ 	.word	0x00000000
        /*0040*/ 	.short	0x0000
        /*0042*/ 	.short	0x0000
        /*0044*/ 	.byte	0x00, 0xf5, 0x21, 0x00


	//----- nvinfo : EIATTR_SPARSE_MMA_MASK
	.align		4
.L_95:
        /*0048*/ 	.byte	0x03, 0x50
        /*004a*/ 	.short	0x0000


	//----- nvinfo : EIATTR_MAXREG_COUNT
	.align		4
        /*004c*/ 	.byte	0x03, 0x1b
        /*004e*/ 	.short	0x00ff


	//----- nvinfo : EIATTR_MERCURY_ISA_VERSION
	.align		4
        /*0050*/ 	.byte	0x03, 0x5f
        /*0052*/ 	.short	0x0101


	//----- nvinfo : EIATTR_VRC_CTA_INIT_COUNT
	.align		4
        /*0054*/ 	.byte	0x02, 0x4a
	.zero		1
	.zero		1


	//----- nvinfo : EIATTR_EXIT_INSTR_OFFSETS
	.align		4
        /*0058*/ 	.byte	0x04, 0x1c
        /*005a*/ 	.short	(.L_97 - .L_96)


	//   ....[0]....
.L_96:
        /*005c*/ 	.word	0x00000d10


	//   ....[1]....
        /*0060*/ 	.word	0x00001010


	//----- nvinfo : EIATTR_CRS_STACK_SIZE
	.align		4
.L_97:
        /*0064*/ 	.byte	0x04, 0x1e
        /*0066*/ 	.short	(.L_99 - .L_98)
.L_98:
        /*0068*/ 	.word	0x00000000


	//----- nvinfo : EIATTR_CBANK_PARAM_SIZE
	.align		4
.L_99:
        /*006c*/ 	.byte	0x03, 0x19
        /*006e*/ 	.short	0x001c


	//----- nvinfo : EIATTR_PARAM_CBANK
	.align		4
        /*0070*/ 	.byte	0x04, 0x0a
        /*0072*/ 	.short	(.L_101 - .L_100)
	.align		4
.L_100:
        /*0074*/ 	.word	index@(.nv.constant0._Z19updateWeights2BatchP19NeuralNetworkDevicePdS1_i)
        /*0078*/ 	.short	0x0380
        /*007a*/ 	.short	0x001c


	//----- nvinfo : EIATTR_SW_WAR
	.align		4
.L_101:
        /*007c*/ 	.byte	0x04, 0x36
        /*007e*/ 	.short	(.L_103 - .L_102)
.L_102:
        /*0080*/ 	.word	0x00000008
.L_103:


//--------------------- .nv.info._Z19updateWeights1BatchP19NeuralNetworkDevicePdS1_i --------------------------
	.section	.nv.info._Z19updateWeights1BatchP19NeuralNetworkDevicePdS1_i,"",@"SHT_CUDA_INFO"
	.sectionflags	@""
	.align	4


	//----- nvinfo : EIATTR_CUDA_API_VERSION
	.align		4
        /*0000*/ 	.byte	0x04, 0x37
        /*0002*/ 	.short	(.L_105 - .L_104)
.L_104:
        /*0004*/ 	.word	0x00000082


	//----- nvinfo : EIATTR_KPARAM_INFO
	.align		4
.L_105:
        /*0008*/ 	.byte	0x04, 0x17
        /*000a*/ 	.short	(.L_107 - .L_106)
.L_106:
        /*000c*/ 	.word	0x00000000
        /*0010*/ 	.short	0x0003
        /*0012*/ 	.short	0x0018
        /*0014*/ 	.byte	0x00, 0xf0, 0x11, 0x00


	//----- nvinfo : EIATTR_KPARAM_INFO
	.align		4
.L_107:
        /*0018*/ 	.byte	0x04, 0x17
        /*001a*/ 	.short	(.L_109 - .L_108)
.L_108:
        /*001c*/ 	.word	0x00000000
        /*0020*/ 	.short	0x0002
        /*0022*/ 	.short	0x0010
        /*0024*/ 	.byte	0x00, 0xf5, 0x21, 0x00


	//----- nvinfo : EIATTR_KPARAM_INFO
	.align		4
.L_109:
        /*0028*/ 	.byte	0x04, 0x17
        /*002a*/ 	.short	(.L_111 - .L_110)
.L_110:
        /*002c*/ 	.word	0x00000000
        /*0030*/ 	.short	0x0001
        /*0032*/ 	.short	0x0008
        /*0034*/ 	.byte	0x00, 0xf5, 0x21, 0x00


	//----- nvinfo : EIATTR_KPARAM_INFO
	.align		4
.L_111:
        /*0038*/ 	.byte	0x04, 0x17
        /*003a*/ 	.short	(.L_113 - .L_112)
.L_112:
        /*003c*/ 	.word	0x00000000
        /*0040*/ 	.short	0x0000
        /*0042*/ 	.short	0x0000
        /*0044*/ 	.byte	0x00, 0xf5, 0x21, 0x00


	//----- nvinfo : EIATTR_SPARSE_MMA_MASK
	.align		4
.L_113:
        /*0048*/ 	.byte	0x03, 0x50
        /*004a*/ 	.short	0x0000


	//----- nvinfo : EIATTR_MAXREG_COUNT
	.align		4
        /*004c*/ 	.byte	0x03, 0x1b
        /*004e*/ 	.short	0x00ff


	//----- nvinfo : EIATTR_MERCURY_ISA_VERSION
	.align		4
        /*0050*/ 	.byte	0x03, 0x5f
        /*0052*/ 	.short	0x0101


	//----- nvinfo : EIATTR_VRC_CTA_INIT_COUNT
	.align		4
        /*0054*/ 	.byte	0x02, 0x4a
	.zero		1
	.zero		1


	//----- nvinfo : EIATTR_EXIT_INSTR_OFFSETS
	.align		4
        /*0058*/ 	.byte	0x04, 0x1c
        /*005a*/ 	.short	(.L_115 - .L_114)


	//   ....[0]....
.L_114:
        /*005c*/ 	.word	0x00000d00


	//   ....[1]....
        /*0060*/ 	.word	0x00001000


	//----- nvinfo : EIATTR_CRS_STACK_SIZE
	.align		4
.L_115:
        /*0064*/ 	.byte	0x04, 0x1e
        /*0066*/ 	.short	(.L_117 - .L_116)
.L_116:
        /*0068*/ 	.word	0x00000000


	//----- nvinfo : EIATTR_CBANK_PARAM_SIZE
	.align		4
.L_117:
        /*006c*/ 	.byte	0x03, 0x19
        /*006e*/ 	.short	0x001c


	//----- nvinfo : EIATTR_PARAM_CBANK
	.align		4
        /*0070*/ 	.byte	0x04, 0x0a
        /*0072*/ 	.short	(.L_119 - .L_118)
	.align		4
.L_118:
        /*0074*/ 	.word	index@(.nv.constant0._Z19updateWeights1BatchP19NeuralNetworkDevicePdS1_i)
        /*0078*/ 	.short	0x0380
        /*007a*/ 	.short	0x001c


	//----- nvinfo : EIATTR_SW_WAR
	.align		4
.L_119:
        /*007c*/ 	.byte	0x04, 0x36
        /*007e*/ 	.short	(.L_121 - .L_120)
.L_120:
        /*0080*/ 	.word	0x00000008
.L_121:


//--------------------- .nv.info._Z24hiddenLayerGradientBatchP19NeuralNetworkDevicePdS1_S1_ --------------------------
	.section	.nv.info._Z24hiddenLayerGradientBatchP19NeuralNetworkDevicePdS1_S1_,"",@"SHT_CUDA_INFO"
	.sectionflags	@""
	.align	4


	//----- nvinfo : EIATTR_CUDA_API_VERSION
	.align		4
        /*0000*/ 	.byte	0x04, 0x37
        /*0002*/ 	.short	(.L_123 - .L_122)
.L_122:
        /*0004*/ 	.word	0x00000082


	//----- nvinfo : EIATTR_KPARAM_INFO
	.align		4
.L_123:
        /*0008*/ 	.byte	0x04, 0x17
        /*000a*/ 	.short	(.L_125 - .L_124)
.L_124:
        /*000c*/ 	.word	0x00000000
        /*0010*/ 	.short	0x0003
        /*0012*/ 	.short	0x0018
        /*0014*/ 	.byte	0x00, 0xf5, 0x21, 0x00


	//----- nvinfo : EIATTR_KPARAM_INFO
	.align		4
.L_125:
        /*0018*/ 	.byte	0x04, 0x17
        /*001a*/ 	.short	(.L_127 - .L_126)
.L_126:
        /*001c*/ 	.word	0x00000000
        /*0020*/ 	.short	0x0002
        /*0022*/ 	.short	0x0010
        /*0024*/ 	.byte	0x00, 0xf5, 0x21, 0x00


	//----- nvinfo : EIATTR_KPARAM_INFO
	.align		4
.L_127:
        /*0028*/ 	.byte	0x04, 0x17
        /*002a*/ 	.short	(.L_129 - .L_128)
.L_128:
        /*002c*/ 	.word	0x00000000
        /*0030*/ 	.short	0x0001
        /*0032*/ 	.short	0x0008
        /*0034*/ 	.byte	0x00, 0xf5, 0x21, 0x00


	//----- nvinfo : EIATTR_KPARAM_INFO
	.align		4
.L_129:
        /*0038*/ 	.byte	0x04, 0x17
        /*003a*/ 	.short	(.L_131 - .L_130)
.L_130:
        /*003c*/ 	.word	0x00000000
        /*0040*/ 	.short	0x0000
        /*0042*/ 	.short	0x0000
        /*0044*/ 	.byte	0x00, 0xf5, 0x21, 0x00


	//----- nvinfo : EIATTR_SPARSE_MMA_MASK
	.align		4
.L_131:
        /*0048*/ 	.byte	0x03, 0x50
        /*004a*/ 	.short	0x0000


	//----- nvinfo : EIATTR_MAXREG_COUNT
	.align		4
        /*004c*/ 	.byte	0x03, 0x1b
        /*004e*/ 	.short	0x00ff


	//----- nvinfo : EIATTR_NUM_BARRIERS
	.align		4
        /*0050*/ 	.byte	0x02, 0x4c
        /*0052*/ 	.byte	0x01
	.zero		1


	//----- nvinfo : EIATTR_MERCURY_ISA_VERSION
	.align		4
        /*0054*/ 	.byte	0x03, 0x5f
        /*0056*/ 	.short	0x0101


	//----- nvinfo : EIATTR_VRC_CTA_INIT_COUNT
	.align		4
        /*0058*/ 	.byte	0x02, 0x4a
	.zero		1
	.zero		1


	//----- nvinfo : EIATTR_EXIT_INSTR_OFFSETS
	.align		4
        /*005c*/ 	.byte	0x04, 0x1c
        /*005e*/ 	.short	(.L_133 - .L_132)


	//   ....[0]....
.L_132:
        /*0060*/ 	.word	0x000003e0


	//----- nvinfo : EIATTR_CBANK_PARAM_SIZE
	.align		4
.L_133:
        /*0064*/ 	.byte	0x03, 0x19
        /*0066*/ 	.short	0x0020


	//----- nvinfo : EIATTR_PARAM_CBANK
	.align		4
        /*0068*/ 	.byte	0x04, 0x0a
        /*006a*/ 	.short	(.L_135 - .L_134)
	.align		4
.L_134:
        /*006c*/ 	.word	index@(.nv.constant0._Z24hiddenLayerGradientBatchP19NeuralNetworkDevicePdS1_S1_)
        /*0070*/ 	.short	0x0380
        /*0072*/ 	.short	0x0020


	//----- nvinfo : EIATTR_SW_WAR
	.align		4
.L_135:
        /*0074*/ 	.byte	0x04, 0x36
        /*0076*/ 	.short	(.L_137 - .L_136)
.L_136:
        /*0078*/ 	.word	0x00000008
.L_137:


//--------------------- .nv.info._Z18layerGradientBatchPdS_S_ --------------------------
	.section	.nv.info._Z18layerGradientBatchPdS_S_,"",@"SHT_CUDA_INFO"
	.sectionflags	@""
	.align	4


	//----- nvinfo : EIATTR_CUDA_API_VERSION
	.align		4
        /*0000*/ 	.byte	0x04, 0x37
        /*0002*/ 	.short	(.L_139 - .L_138)
.L_138:
        /*0004*/ 	.word	0x00000082


	//----- nvinfo : EIATTR_KPARAM_INFO
	.align		4
.L_139:
        /*0008*/ 	.byte	0x04, 0x17
        /*000a*/ 	.short	(.L_141 - .L_140)
.L_140:
        /*000c*/ 	.word	0x00000000
        /*0010*/ 	.short	0x0002
        /*0012*/ 	.short	0x0010
        /*0014*/ 	.byte	0x00, 0xf5, 0x21, 0x00


	//----- nvinfo : EIATTR_KPARAM_INFO
	.align		4
.L_141:
        /*0018*/ 	.byte	0x04, 0x17
        /*001a*/ 	.short	(.L_143 - .L_142)
.L_142:
        /*001c*/ 	.word	0x00000000
        /*0020*/ 	.short	0x0001
        /*0022*/ 	.short	0x0008
        /*0024*/ 	.byte	0x00, 0xf5, 0x21, 0x00


	//----- nvinfo : EIATTR_KPARAM_INFO
	.align		4
.L_143:
        /*0028*/ 	.byte	0x04, 0x17
        /*002a*/ 	.short	(.L_145 - .L_144)
.L_144:
        /*002c*/ 	.word	0x00000000
        /*0030*/ 	.short	0x0000
        /*0032*/ 	.short	0x0000
        /*0034*/ 	.byte	0x00, 0xf5, 0x21, 0x00


	//----- nvinfo : EIATTR_SPARSE_MMA_MASK
	.align		4
.L_145:
        /*0038*/ 	.byte	0x03, 0x50
        /*003a*/ 	.short	0x0000


	//----- nvinfo : EIATTR_MAXREG_COUNT
	.align		4
        /*003c*/ 	.byte	0x03, 0x1b
        /*003e*/ 	.short	0x00ff


	//----- nvinfo : EIATTR_MERCURY_ISA_VERSION
	.align		4
        /*0040*/ 	.byte	0x03, 0x5f
        /*0042*/ 	.short	0x0101


	//----- nvinfo : EIATTR_VRC_CTA_INIT_COUNT
	.align		4
        /*0044*/ 	.byte	0x02, 0x4a
	.zero		1
	.zero		1


	//----- nvinfo : EIATTR_EXIT_INSTR_OFFSETS
	.align		4
        /*0048*/ 	.byte	0x04, 0x1c
        /*004a*/ 	.short	(.L_147 - .L_146)


	//   ....[0]....
.L_146:
        /*004c*/ 	.word	0x000000f0


	//----- nvinfo : EIATTR_CBANK_PARAM_SIZE
	.align		4
.L_147:
        /*0050*/ 	.byte	0x03, 0x19
        /*0052*/ 	.short	0x0018


	//----- nvinfo : EIATTR_PARAM_CBANK
	.align		4
        /*0054*/ 	.byte	0x04, 0x0a
        /*0056*/ 	.short	(.L_149 - .L_148)
	.align		4
.L_148:
        /*0058*/ 	.word	index@(.nv.constant0._Z18layerGradientBatchPdS_S_)
        /*005c*/ 	.short	0x0380
        /*005e*/ 	.short	0x0018


	//----- nvinfo : EIATTR_SW_WAR
	.align		4
.L_149:
        /*0060*/ 	.byte	0x04, 0x36
        /*0062*/ 	.short	(.L_151 - .L_150)
.L_150:
        /*0064*/ 	.word	0x00000008
.L_151:


//--------------------- .nv.info._Z13softmax_batchPd --------------------------
	.section	.nv.info._Z13softmax_batchPd,"",@"SHT_CUDA_INFO"
	.sectionflags	@""
	.align	4


	//----- nvinfo : EIATTR_CUDA_API_VERSION
	.align		4
        /*0000*/ 	.byte	0x04, 0x37
        /*0002*/ 	.short	(.L_153 - .L_152)
.L_152:
        /*0004*/ 	.word	0x00000082


	//----- nvinfo : EIATTR_KPARAM_INFO
	.align		4
.L_153:
        /*0008*/ 	.byte	0x04, 0x17
        /*000a*/ 	.short	(.L_155 - .L_154)
.L_154:
        /*000c*/ 	.word	0x00000000
        /*0010*/ 	.short	0x0000
        /*0012*/ 	.short	0x0000
        /*0014*/ 	.byte	0x00, 0xf5, 0x21, 0x00


	//----- nvinfo : EIATTR_SPARSE_MMA_MASK
	.align		4
.L_155:
        /*0018*/ 	.byte	0x03, 0x50
        /*001a*/ 	.short	0x0000


	//----- nvinfo : EIATTR_MAXREG_COUNT
	.align		4
        /*001c*/ 	.byte	0x03, 0x1b
        /*001e*/ 	.short	0x00ff


	//----- nvinfo : EIATTR_MERCURY_ISA_VERSION
	.align		4
        /*0020*/ 	.byte	0x03, 0x5f
        /*0022*/ 	.short	0x0101


	//----- nvinfo : EIATTR_VRC_CTA_INIT_COUNT
	.align		4
        /*0024*/ 	.byte	0x02, 0x4a
	.zero		1
	.zero		1


	//----- nvinfo : EIATTR_EXIT_INSTR_OFFSETS
	.align		4
        /*0028*/ 	.byte	0x04, 0x1c
        /*002a*/ 	.short	(.L_157 - .L_156)


	//   ....[0]....
.L_156:
        /*002c*/ 	.word	0x00002800


	//----- nvinfo : EIATTR_CRS_STACK_SIZE
	.align		4
.L_157:
        /*0030*/ 	.byte	0x04, 0x1e
        /*0032*/ 	.short	(.L_159 - .L_158)
.L_158:
        /*0034*/ 	.word	0x00000000


	//----- nvinfo : EIATTR_CBANK_PARAM_SIZE
	.align		4
.L_159:
        /*0038*/ 	.byte	0x03, 0x19
        /*003a*/ 	.short	0x0008


	//----- nvinfo : EIATTR_PARAM_CBANK
	.align		4
        /*003c*/ 	.byte	0x04, 0x0a
        /*003e*/ 	.short	(.L_161 - .L_160)
	.align		4
.L_160:
        /*0040*/ 	.word	index@(.nv.constant0._Z13softmax_batchPd)
        /*0044*/ 	.short	0x0380
        /*0046*/ 	.short	0x0008


	//----- nvinfo : EIATTR_SW_WAR
	.align		4
.L_161:
        /*0048*/ 	.byte	0x04, 0x36
        /*004a*/ 	.short	(.L_163 - .L_162)
.L_162:
        /*004c*/ 	.word	0x00000008
.L_163:


//--------------------- .nv.info._Z23outputLayerForwardBatchP19NeuralNetworkDevicePdS1_ --------------------------
	.section	.nv.info._Z23outputLayerForwardBatchP19NeuralNetworkDevicePdS1_,"",@"SHT_CUDA_INFO"
	.sectionflags	@""
	.align	4


	//----- nvinfo : EIATTR_CUDA_API_VERSION
	.align		4
        /*0000*/ 	.byte	0x04, 0x37
        /*0002*/ 	.short	(.L_165 - .L_164)
.L_164:
        /*0004*/ 	.word	0x00000082


	//----- nvinfo : EIATTR_KPARAM_INFO
	.align		4
.L_165:
        /*0008*/ 	.byte	0x04, 0x17
        /*000a*/ 	.short	(.L_167 - .L_166)
.L_166:
        /*000c*/ 	.word	0x00000000
        /*0010*/ 	.short	0x0002
        /*0012*/ 	.short	0x0010
        /*0014*/ 	.byte	0x00, 0xf5, 0x21, 0x00


	//----- nvinfo : EIATTR_KPARAM_INFO
	.align		4
.L_167:
        /*0018*/ 	.byte	0x04, 0x17
        /*001a*/ 	.short	(.L_169 - .L_168)
.L_168:
        /*001c*/ 	.word	0x00000000
        /*0020*/ 	.short	0x0001
        /*0022*/ 	.short	0x0008
        /*0024*/ 	.byte	0x00, 0xf5, 0x21, 0x00


	//----- nvinfo : EIATTR_KPARAM_INFO
	.align		4
.L_169:
        /*0028*/ 	.byte	0x04, 0x17
        /*002a*/ 	.short	(.L_171 - .L_170)
.L_170:
        /*002c*/ 	.word	0x00000000
        /*0030*/ 	.short	0x0000
        /*0032*/ 	.short	0x0000
        /*0034*/ 	.byte	0x00, 0xf5, 0x21, 0x00


	//----- nvinfo : EIATTR_SPARSE_MMA_MASK
	.align		4
.L_171:
        /*0038*/ 	.byte	0x03, 0x50
        /*003a*/ 	.short	0x0000


	//----- nvinfo : EIATTR_MAXREG_COUNT
	.align		4
        /*003c*/ 	.byte	0x03, 0x1b
        /*003e*/ 	.short	0x00ff


	//----- nvinfo : EIATTR_NUM_BARRIERS
	.align		4
        /*0040*/ 	.byte	0x02, 0x4c
        /*0042*/ 	.byte	0x01
	.zero		1


	//----- nvinfo : EIATTR_MERCURY_ISA_VERSION
	.align		4
        /*0044*/ 	.byte	0x03, 0x5f
        /*0046*/ 	.short	0x0101


	//----- nvinfo : EIATTR_VRC_CTA_INIT_COUNT
	.align		4
        /*0048*/ 	.byte	0x02, 0x4a
	.zero		1
	.zero		1


	//----- nvinfo : EIATTR_EXIT_INSTR_OFFSETS
	.align		4
        /*004c*/ 	.byte	0x04, 0x1c
        /*004e*/ 	.short	(.L_173 - .L_172)


	//   ....[0]....
.L_172:
        /*0050*/ 	.word	0x00000130


	//   ....[1]....
        /*0054*/ 	.word	0x00000cb0


	//----- nvinfo : EIATTR_CRS_STACK_SIZE
	.align		4
.L_173:
        /*0058*/ 	.byte	0x04, 0x1e
        /*005a*/ 	.short	(.L_175 - .L_174)
.L_174:
        /*005c*/ 	.word	0x00000000


	//----- nvinfo : EIATTR_CBANK_PARAM_SIZE
	.align		4
.L_175:
        /*0060*/ 	.byte	0x03, 0x19
        /*0062*/ 	.short	0x0018


	//----- nvinfo : EIATTR_PARAM_CBANK
	.align		4
        /*0064*/ 	.byte	0x04, 0x0a
        /*0066*/ 	.short	(.L_177 - .L_176)
	.align		4
.L_176:
        /*0068*/ 	.word	index@(.nv.constant0._Z23outputLayerForwardBatchP19NeuralNetworkDevicePdS1_)
        /*006c*/ 	.short	0x0380
        /*006e*/ 	.short	0x0018


	//----- nvinfo : EIATTR_SW_WAR
	.align		4
.L_177:
        /*0070*/ 	.byte	0x04, 0x36
        /*0072*/ 	.short	(.L_179 - .L_178)
.L_178:
        /*0074*/ 	.word	0x00000008
.L_179:


//--------------------- .nv.info._Z6relu_dPd      --------------------------
	.section	.nv.info._Z6relu_dPd,"",@"SHT_CUDA_INFO"
	.sectionflags	@""
	.align	4


	//----- nvinfo : EIATTR_CUDA_API_VERSION
	.align		4
        /*0000*/ 	.byte	0x04, 0x37
        /*0002*/ 	.short	(.L_181 - .L_180)
.L_180:
        /*0004*/ 	.word	0x00000082


	//----- nvinfo : EIATTR_KPARAM_INFO
	.align		4
.L_181:
        /*0008*/ 	.byte	0x04, 0x17
        /*000a*/ 	.short	(.L_183 - .L_182)
.L_182:
        /*000c*/ 	.word	0x00000000
        /*0010*/ 	.short	0x0000
        /*0012*/ 	.short	0x0000
        /*0014*/ 	.byte	0x00, 0xf5, 0x21, 0x00


	//----- nvinfo : EIATTR_SPARSE_MMA_MASK
	.align		4
.L_183:
        /*0018*/ 	.byte	0x03, 0x50
        /*001a*/ 	.short	0x0000


	//----- nvinfo : EIATTR_MAXREG_COUNT
	.align		4
        /*001c*/ 	.byte	0x03, 0x1b
        /*001e*/ 	.short	0x00ff


	//----- nvinfo : EIATTR_MERCURY_ISA_VERSION
	.align		4
        /*0020*/ 	.byte	0x03, 0x5f
        /*0022*/ 	.short	0x0101


	//----- nvinfo : EIATTR_VRC_CTA_INIT_COUNT
	.align		4
        /*0024*/ 	.byte	0x02, 0x4a
	.zero		1
	.zero		1


	//----- nvinfo : EIATTR_EXIT_INSTR_OFFSETS
	.align		4
        /*0028*/ 	.byte	0x04, 0x1c
        /*002a*/ 	.short	(.L_185 - .L_184)


	//   ....[0]....
.L_184:
        /*002c*/ 	.word	0x00000060


	//   ....[1]....
        /*0030*/ 	.word	0x000000c0


	//   ....[2]....
        /*0034*/ 	.word	0x000000e0


	//----- nvinfo : EIATTR_CBANK_PARAM_SIZE
	.align		4
.L_185:
        /*0038*/ 	.byte	0x03, 0x19
        /*003a*/ 	.short	0x0008


	//----- nvinfo : EIATTR_PARAM_CBANK
	.align		4
        /*003c*/ 	.byte	0x04, 0x0a
        /*003e*/ 	.short	(.L_187 - .L_186)
	.align		4
.L_186:
        /*0040*/ 	.word	index@(.nv.constant0._Z6relu_dPd)
        /*0044*/ 	.short	0x0380
        /*0046*/ 	.short	0x0008


	//----- nvinfo : EIATTR_SW_WAR
	.align		4
.L_187:
        /*0048*/ 	.byte	0x04, 0x36
        /*004a*/ 	.short	(.L_189 - .L_188)
.L_188:
        /*004c*/ 	.word	0x00000008
.L_189:


//--------------------- .nv.info._Z23hiddenLayerForwardBatchP19NeuralNetworkDevicePdS1_ --------------------------
	.section	.nv.info._Z23hiddenLayerForwardBatchP19NeuralNetworkDevicePdS1_,"",@"SHT_CUDA_INFO"
	.sectionflags	@""
	.align	4


	//----- nvinfo : EIATTR_CUDA_API_VERSION
	.align		4
        /*0000*/ 	.byte	0x04, 0x37
        /*0002*/ 	.short	(.L_191 - .L_190)
.L_190:
        /*0004*/ 	.word	0x00000082


	//----- nvinfo : EIATTR_KPARAM_INFO
	.align		4
.L_191:
        /*0008*/ 	.byte	0x04, 0x17
        /*000a*/ 	.short	(.L_193 - .L_192)
.L_192:
        /*000c*/ 	.word	0x00000000
        /*0010*/ 	.short	0x0002
        /*0012*/ 	.short	0x0010
        /*0014*/ 	.byte	0x00, 0xf5, 0x21, 0x00


	//----- nvinfo : EIATTR_KPARAM_INFO
	.align		4
.L_193:
        /*0018*/ 	.byte	0x04, 0x17
        /*001a*/ 	.short	(.L_195 - .L_194)
.L_194:
        /*001c*/ 	.word	0x00000000
        /*0020*/ 	.short	0x0001
        /*0022*/ 	.short	0x0008
        /*0024*/ 	.byte	0x00, 0xf5, 0x21, 0x00


	//----- nvinfo : EIATTR_KPARAM_INFO
	.align		4
.L_195:
        /*0028*/ 	.byte	0x04, 0x17
        /*002a*/ 	.short	(.L_197 - .L_196)
.L_196:
        /*002c*/ 	.word	0x00000000
        /*0030*/ 	.short	0x0000
        /*0032*/ 	.short	0x0000
        /*0034*/ 	.byte	0x00, 0xf5, 0x21, 0x00


	//----- nvinfo : EIATTR_SPARSE_MMA_MASK
	.align		4
.L_197:
        /*0038*/ 	.byte	0x03, 0x50
        /*003a*/ 	.short	0x0000


	//----- nvinfo : EIATTR_MAXREG_COUNT
	.align		4
        /*003c*/ 	.byte	0x03, 0x1b
        /*003e*/ 	.short	0x00ff


	//----- nvinfo : EIATTR_NUM_BARRIERS
	.align		4
        /*0040*/ 	.byte	0x02, 0x4c
        /*0042*/ 	.byte	0x01
	.zero		1


	//----- nvinfo : EIATTR_MERCURY_ISA_VERSION
	.align		4
        /*0044*/ 	.byte	0x03, 0x5f
        /*0046*/ 	.short	0x0101


	//----- nvinfo : EIATTR_VRC_CTA_INIT_COUNT
	.align		4
        /*0048*/ 	.byte	0x02, 0x4a
	.zero		1
	.zero		1


	//----- nvinfo : EIATTR_EXIT_INSTR_OFFSETS
	.align		4
        /*004c*/ 	.byte	0x04, 0x1c
        /*004e*/ 	.short	(.L_199 - .L_198)


	//   ....[0]....
.L_198:
        /*0050*/ 	.word	0x00000130


	//   ....[1]....
        /*0054*/ 	.word	0x00000f40


	//----- nvinfo : EIATTR_CRS_STACK_SIZE
	.align		4
.L_199:
        /*0058*/ 	.byte	0x04, 0x1e
        /*005a*/ 	.short	(.L_201 - .L_200)
.L_200:
        /*005c*/ 	.word	0x00000000


	//----- nvinfo : EIATTR_CBANK_PARAM_SIZE
	.align		4
.L_201:
        /*0060*/ 	.byte	0x03, 0x19
        /*0062*/ 	.short	0x0018


	//----- nvinfo : EIATTR_PARAM_CBANK
	.align		4
        /*0064*/ 	.byte	0x04, 0x0a
        /*0066*/ 	.short	(.L_203 - .L_202)
	.align		4
.L_202:
        /*0068*/ 	.word	index@(.nv.constant0._Z23hiddenLayerForwardBatchP19NeuralNetworkDevicePdS1_)
        /*006c*/ 	.short	0x0380
        /*006e*/ 	.short	0x0018


	//----- nvinfo : EIATTR_SW_WAR
	.align		4
.L_203:
        /*0070*/ 	.byte	0x04, 0x36
        /*0072*/ 	.short	(.L_205 - .L_204)
.L_204:
        /*0074*/ 	.word	0x00000008
.L_205:


//--------------------- .nv.info._Z11init_hiddenP19NeuralNetworkDevicePd --------------------------
	.section	.nv.info._Z11init_hiddenP19NeuralNetworkDevicePd,"",@"SHT_CUDA_INFO"
	.sectionflags	@""
	.align	4


	//----- nvinfo : EIATTR_CUDA_API_VERSION
	.align		4
        /*0000*/ 	.byte	0x04, 0x37
        /*0002*/ 	.short	(.L_207 - .L_206)
.L_206:
        /*0004*/ 	.word	0x00000082


	//----- nvinfo : EIATTR_KPARAM_INFO
	.align		4
.L_207:
        /*0008*/ 	.byte	0x04, 0x17
        /*000a*/ 	.short	(.L_209 - .L_208)
.L_208:
        /*000c*/ 	.word	0x00000000
        /*0010*/ 	.short	0x0001
        /*0012*/ 	.short	0x0008
        /*0014*/ 	.byte	0x00, 0xf5, 0x21, 0x00


	//----- nvinfo : EIATTR_KPARAM_INFO
	.align		4
.L_209:
        /*0018*/ 	.byte	0x04, 0x17
        /*001a*/ 	.short	(.L_211 - .L_210)
.L_210:
        /*001c*/ 	.word	0x00000000
        /*0020*/ 	.short	0x0000
        /*0022*/ 	.short	0x0000
        /*0024*/ 	.byte	0x00, 0xf5, 0x21, 0x00


	//----- nvinfo : EIATTR_SPARSE_MMA_MASK
	.align		4
.L_211:
        /*0028*/ 	.byte	0x03, 0x50
        /*002a*/ 	.short	0x0000


	//----- nvinfo : EIATTR_MAXREG_COUNT
	.align		4
        /*002c*/ 	.byte	0x03, 0x1b
        /*002e*/ 	.short	0x00ff


	//----- nvinfo : EIATTR_MERCURY_ISA_VERSION
	.align		4
        /*0030*/ 	.byte	0x03, 0x5f
        /*0032*/ 	.short	0x0101


	//----- nvinfo : EIATTR_VRC_CTA_INIT_COUNT
	.align		4
        /*0034*/ 	.byte	0x02, 0x4a
	.zero		1
	.zero		1


	//----- nvinfo : EIATTR_EXIT_INSTR_OFFSETS
	.align		4
        /*0038*/ 	.byte	0x04, 0x1c
        /*003a*/ 	.short	(.L_213 - .L_212)


	//   ....[0]....
.L_212:
        /*003c*/ 	.word	0x000000a0


	//----- nvinfo : EIATTR_CBANK_PARAM_SIZE
	.align		4
.L_213:
        /*0040*/ 	.byte	0x03, 0x19
        /*0042*/ 	.short	0x0010


	//----- nvinfo : EIATTR_PARAM_CBANK
	.align		4
        /*0044*/ 	.byte	0x04, 0x0a
        /*0046*/ 	.short	(.L_215 - .L_214)
	.align		4
.L_214:
        /*0048*/ 	.word	index@(.nv.constant0._Z11init_hiddenP19NeuralNetworkDevicePd)
        /*004c*/ 	.short	0x0380
        /*004e*/ 	.short	0x0010


	//----- nvinfo : EIATTR_SW_WAR
	.align		4
.L_215:
        /*0050*/ 	.byte	0x04, 0x36
        /*0052*/ 	.short	(.L_217 - .L_216)
.L_216:
        /*0054*/ 	.word	0x00000008
.L_217:


//--------------------- .nv.info._Z7init_W2Pd     --------------------------
	.section	.nv.info._Z7init_W2Pd,"",@"SHT_CUDA_INFO"
	.sectionflags	@""
	.align	4


	//----- nvinfo : EIATTR_CUDA_API_VERSION
	.align		4
        /*0000*/ 	.byte	0x04, 0x37
        /*0002*/ 	.short	(.L_219 - .L_218)
.L_218:
        /*0004*/ 	.word	0x00000082


	//----- nvinfo : EIATTR_KPARAM_INFO
	.align		4
.L_219:
        /*0008*/ 	.byte	0x04, 0x17
        /*000a*/ 	.short	(.L_221 - .L_220)
.L_220:
        /*000c*/ 	.word	0x00000000
        /*0010*/ 	.short	0x0000
        /*0012*/ 	.short	0x0000
        /*0014*/ 	.byte	0x00, 0xf5, 0x21, 0x00


	//----- nvinfo : EIATTR_SPARSE_MMA_MASK
	.align		4
.L_221:
        /*0018*/ 	.byte	0x03, 0x50
        /*001a*/ 	.short	0x0000


	//----- nvinfo : EIATTR_MAXREG_COUNT
	.align		4
        /*001c*/ 	.byte	0x03, 0x1b
        /*001e*/ 	.short	0x00ff


	//----- nvinfo : EIATTR_MERCURY_ISA_VERSION
	.align		4
        /*0020*/ 	.byte	0x03, 0x5f
        /*0022*/ 	.short	0x0101


	//----- nvinfo : EIATTR_VRC_CTA_INIT_COUNT
	.align		4
        /*0024*/ 	.byte	0x02, 0x4a
	.zero		1
	.zero		1


	//----- nvinfo : EIATTR_EXIT_INSTR_OFFSETS
	.align		4
        /*0028*/ 	.byte	0x04, 0x1c
        /*002a*/ 	.short	(.L_223 - .L_222)


	//   ....[0]....
.L_222:
        /*002c*/ 	.word	0x00000070


	//   ....[1]....
        /*0030*/ 	.word	0x00003500


	//----- nvinfo : EIATTR_CRS_STACK_SIZE
	.align		4
.L_223:
        /*0034*/ 	.byte	0x04, 0x1e
        /*0036*/ 	.short	(.L_225 - .L_224)
.L_224:
        /*0038*/ 	.word	0x00000000


	//----- nvinfo : EIATTR_CBANK_PARAM_SIZE
	.align		4
.L_225:
        /*003c*/ 	.byte	0x03, 0x19
        /*003e*/ 	.short	0x0008


	//----- nvinfo : EIATTR_PARAM_CBANK
	.align		4
        /*0040*/ 	.byte	0x04, 0x0a
        /*0042*/ 	.short	(.L_227 - .L_226)
	.align		4
.L_226:
        /*0044*/ 	.word	index@(.nv.constant0._Z7init_W2Pd)
        /*0048*/ 	.short	0x0380
        /*004a*/ 	.short	0x0008


	//----- nvinfo : EIATTR_SW_WAR
	.align		4
.L_227:
        /*004c*/ 	.byte	0x04, 0x36
        /*004e*/ 	.short	(.L_229 - .L_228)
.L_228:
        /*0050*/ 	.word	0x00000008
.L_229:


//--------------------- .nv.info._Z7init_W1Pd     --------------------------
	.section	.nv.info._Z7init_W1Pd,"",@"SHT_CUDA_INFO"
	.sectionflags	@""
	.align	4


	//----- nvinfo : EIATTR_CUDA_API_VERSION
	.align		4
        /*0000*/ 	.byte	0x04, 0x37
        /*0002*/ 	.short	(.L_231 - .L_230)
.L_230:
        /*0004*/ 	.word	0x00000082


	//----- nvinfo : EIATTR_KPARAM_INFO
	.align		4
.L_231:
        /*0008*/ 	.byte	0x04, 0x17
        /*000a*/ 	.short	(.L_233 - .L_232)
.L_232:
        /*000c*/ 	.word	0x00000000
        /*0010*/ 	.short	0x0000
        /*0012*/ 	.short	0x0000
        /*0014*/ 	.byte	0x00, 0xf5, 0x21, 0x00


	//----- nvinfo : EIATTR_SPARSE_MMA_MASK
	.align		4
.L_233:
        /*0018*/ 	.byte	0x03, 0x50
        /*001a*/ 	.short	0x0000


	//----- nvinfo : EIATTR_MAXREG_COUNT
	.align		4
        /*001c*/ 	.byte	0x03, 0x1b
        /*001e*/ 	.short	0x00ff


	//----- nvinfo : EIATTR_MERCURY_ISA_VERSION
	.align		4
        /*0020*/ 	.byte	0x03, 0x5f
        /*0022*/ 	.short	0x0101


	//----- nvinfo : EIATTR_VRC_CTA_INIT_COUNT
	.align		4
        /*0024*/ 	.byte	0x02, 0x4a
	.zero		1
	.zero		1


	//----- nvinfo : EIATTR_EXIT_INSTR_OFFSETS
	.align		4
        /*0028*/ 	.byte	0x04, 0x1c
        /*002a*/ 	.short	(.L_235 - .L_234)


	//   ....[0]....
.L_234:
        /*002c*/ 	.word	0x00000070


	//   ....[1]....
        /*0030*/ 	.word	0x00003500


	//----- nvinfo : EIATTR_CRS_STACK_SIZE
	.align		4
.L_235:
        /*0034*/ 	.byte	0x04, 0x1e
        /*0036*/ 	.short	(.L_237 - .L_236)
.L_236:
        /*0038*/ 	.word	0x00000000


	//----- nvinfo : EIATTR_CBANK_PARAM_SIZE
	.align		4
.L_237:
        /*003c*/ 	.byte	0x03, 0x19
        /*003e*/ 	.short	0x0008


	//----- nvinfo : EIATTR_PARAM_CBANK
	.align		4
        /*0040*/ 	.byte	0x04, 0x0a
        /*0042*/ 	.short	(.L_239 - .L_238)
	.align		4
.L_238:
        /*0044*/ 	.word	index@(.nv.constant0._Z7init_W1Pd)
        /*0048*/ 	.short	0x0380
        /*004a*/ 	.short	0x0008


	//----- nvinfo : EIATTR_SW_WAR
	.align		4
.L_239:
        /*004c*/ 	.byte	0x04, 0x36
        /*004e*/ 	.short	(.L_241 - .L_240)
.L_240:
        /*0050*/ 	.word	0x00000008
.L_241:


//--------------------- .nv.callgraph             --------------------------
	.section	.nv.callgraph,"",@"SHT_CUDA_CALLGRAPH"
	.align	4
	.sectionentsize	8
	.align		4
        /*0000*/ 	.word	0x00000000
	.align		4
        /*0004*/ 	.word	0xffffffff
	.align		4
        /*0008*/ 	.word	0x00000000
	.align		4
        /*000c*/ 	.word	0xfffffffe
	.align		4
        /*0010*/ 	.word	0x00000000
	.align		4
        /*0014*/ 	.word	0xfffffffd
	.align		4
        /*0018*/ 	.word	0x00000000
	.align		4
        /*001c*/ 	.word	0xfffffffc


//--------------------- .nv.constant4             --------------------------
	.section	.nv.constant4,"a",@progbits
	.align	8
	.align		8
.nv.constant4:
        /*0000*/ 	.dword	precalc_xorwow_matrix
	.align		8
        /*0008*/ 	.dword	precalc_xorwow_offset_matrix
	.align		8
        /*0010*/ 	.dword	mrg32k3aM1
	.align		8
        /*0018*/ 	.dword	mrg32k3aM2
	.align		8
        /*0020*/ 	.dword	mrg32k3aM1SubSeq
	.align		8
        /*0028*/ 	.dword	mrg32k3aM2SubSeq
	.align		8
        /*0030*/ 	.dword	mrg32k3aM1Seq
	.align		8
        /*0038*/ 	.dword	mrg32k3aM2Seq


//--------------------- .nv.constant3             --------------------------
	.section	.nv.constant3,"a",@progbits
	.align	8
.nv.constant3:
	.type		__cr_lgamma_table,@object
	.size		__cr_lgamma_table,(input - __cr_lgamma_table)
__cr_lgamma_table:
        /*0000*/ 	.byte	0x00, 0x00, 0x00, 0x00, 0x00, 0x00, 0x00, 0x00, 0x00, 0x00, 0x00, 0x00, 0x00, 0x00, 0x00, 0x00
        /*0010*/ 	.byte	0xef, 0x39, 0xfa, 0xfe, 0x42, 0x2e, 0xe6, 0x3f, 0x02, 0x20, 0x2a, 0xfa, 0x0b, 0xab, 0xfc, 0x3f
        /*0020*/ 	.byte	0xf9, 0x2c, 0x92, 0x7c, 0xa7, 0x6c, 0x09, 0x40, 0xc9, 0x79, 0x44, 0x3c, 0x64, 0x26, 0x13, 0x40
        /*0030*/ 	.byte	0xca, 0x01, 0xcf, 0x3a, 0x27, 0x51, 0x1a, 0x40, 0x30, 0xcc, 0x2d, 0xf3, 0xe1, 0x0c, 0x21, 0x40
        /*0040*/ 	.byte	0x0d, 0xb7, 0xfc, 0x82, 0x8e, 0x35, 0x25, 0x40
	.type		input,@object
	.size		input,(.L_9 - input)
input:
	.zero		6272
.L_9:


//--------------------- .text._Z19updateWeights2BatchP19NeuralNetworkDevicePdS1_i --------------------------
	.section	.text._Z19updateWeights2BatchP19NeuralNetworkDevicePdS1_i,"ax",@progbits
	.align	128
        .global         _Z19updateWeights2BatchP19NeuralNetworkDevicePdS1_i
        .type           _Z19updateWeights2BatchP19NeuralNetworkDevicePdS1_i,@function
        .size           _Z19updateWeights2BatchP19NeuralNetworkDevicePdS1_i,(.L_x_126 - _Z19updateWeights2BatchP19NeuralNetworkDevicePdS1_i)
        .other          _Z19updateWeights2BatchP19NeuralNetworkDevicePdS1_i,@"STO_CUDA_ENTRY STV_DEFAULT"
_Z19updateWeights2BatchP19NeuralNetworkDevicePdS1_i:
.text._Z19updateWeights2BatchP19NeuralNetworkDevicePdS1_i:
[----:B------:R-:W-:Y:S08]  /*0000*/  LDC R1, c[0x0][0x37c] ;  /* 0x0000df00ff017b82 */ /* 0x000ff00000000800 */
[----:B------:R-:W0:Y:S01]  /*0010*/  LDC R14, c[0x0][0x398] ;  /* 0x0000e600ff0e7b82 */ /* 0x000e220000000800 */
[----:B------:R-:W1:Y:S01]  /*0020*/  S2R R2, SR_CTAID.X ;  /* 0x0000000000027919 */ /* 0x000e620000002500 */
[----:B------:R-:W2:Y:S01]  /*0030*/  LDCU.64 UR4, c[0x0][0x358] ;  /* 0x00006b00ff0477ac */ /* 0x000ea20008000a00 */
[----:B------:R-:W-:-:S02]  /*0040*/  CS2R R6, SRZ ;  /* 0x0000000000067805 */ /* 0x000fc4000001ff00 */
[----:B------:R-:W-:Y:S01]  /*0050*/  CS2R R16, SRZ ;  /* 0x0000000000107805 */ /* 0x000fe2000001ff00 */
[----:B------:R-:W3:Y:S01]  /*0060*/  S2R R3, SR_TID.X ;  /* 0x0000000000037919 */ /* 0x000ee20000002100 */
[----:B0-----:R-:W-:-:S13]  /*0070*/  ISETP.GE.AND P0, PT, R14, 0x1, PT ;  /* 0x000000010e00780c */ /* 0x001fda0003f06270 */
[----:B-123--:R-:W-:Y:S05]  /*0080*/  @!P0 BRA `(.L_x_0) ;  /* 0x0000000800588947 */ /* 0x00efea0003800000 */
[C---:B------:R-:W-:Y:S01]  /*0090*/  ISETP.GE.U32.AND P1, PT, R14.reuse, 0x8, PT ;  /* 0x000000080e00780c */ /* 0x040fe20003f26070 */
[----:B------:R-:W-:Y:S01]  /*00a0*/  IMAD.MOV.U32 R0, RZ, RZ, RZ ;  /* 0x000000ffff007224 */ /* 0x000fe200078e00ff */
[----:B------:R-:W-:Y:S02]  /*00b0*/  LOP3.LUT R26, R14, 0x7, RZ, 0xc0, !PT ;  /* 0x000000070e1a7812 */ /* 0x000fe400078ec0ff */
[----:B------:R-:W-:Y:S02]  /*00c0*/  CS2R R16, SRZ ;  /* 0x0000000000107805 */ /* 0x000fe4000001ff00 */
[----:B------:R-:W-:Y:S02]  /*00d0*/  CS2R R6, SRZ ;  /* 0x0000000000067805 */ /* 0x000fe4000001ff00 */
[----:B------:R-:W-:-:S05]  /*00e0*/  ISETP.NE.AND P0, PT, R26, RZ, PT ;  /* 0x000000ff1a00720c */ /* 0x000fca0003f05270 */
[----:B------:R-:W-:Y:S08]  /*00f0*/  @!P1 BRA `(.L_x_1) ;  /* 0x0000000000dc9947 */ /* 0x000ff00003800000 */
[----:B------:R-:W0:Y:S01]  /*0100*/  LDC.64 R4, c[0x0][0x388] ;  /* 0x0000e200ff047b82 */ /* 0x000e220000000a00 */
[----:B------:R-:W-:Y:S02]  /*0110*/  LOP3.LUT R0, R14, 0x7ffffff8, RZ, 0xc0, !PT ;  /* 0x7ffffff80e007812 */ /* 0x000fe400078ec0ff */
[----:B------:R-:W-:-:S03]  /*0120*/  CS2R R16, SRZ ;  /* 0x0000000000107805 */ /* 0x000fc6000001ff00 */
[----:B------:R-:W-:Y:S02]  /*0130*/  IMAD.MOV R15, RZ, RZ, -R0 ;  /* 0x000000ffff0f7224 */ /* 0x000fe400078e0a00 */
[----:B------:R-:W1:Y:S01]  /*0140*/  LDC.64 R8, c[0x0][0x390] ;  /* 0x0000e400ff087b82 */ /* 0x000e620000000a00 */
[----:B0-----:R-:W-:-:S03]  /*0150*/  IMAD.WIDE.U32 R4, R3, 0x8, R4 ;  /* 0x0000000803047825 */ /* 0x001fc600078e0004 */
[----:B------:R-:W-:Y:S01]  /*0160*/  IADD3 R10, P1, PT, R4, 0x1000, RZ ;  /* 0x00001000040a7810 */ /* 0x000fe20007f3e0ff */
[----:B-1----:R-:W-:-:S04]  /*0170*/  IMAD.WIDE.U32 R8, R2, 0x8, R8 ;  /* 0x0000000802087825 */ /* 0x002fc800078e0008 */
[----:B------:R-:W-:Y:S01]  /*0180*/  IMAD.X R11, RZ, RZ, R5, P1 ;  /* 0x000000ffff0b7224 */ /* 0x000fe200008e0605 */
[----:B------:R-:W-:-:S05]  /*0190*/  IADD3 R4, P2, PT, R8, 0x140, RZ ;  /* 0x0000014008047810 */ /* 0x000fca0007f5e0ff */
[----:B------:R-:W-:-:S08]  /*01a0*/  IMAD.X R5, RZ, RZ, R9, P2 ;  /* 0x000000ffff057224 */ /* 0x000fd000010e0609 */
.L_x_2:
[----:B------:R-:W-:Y:S01]  /*01b0*/  IMAD.MOV.U32 R8, RZ, RZ, R10 ;  /* 0x000000ffff087224 */ /* 0x000fe200078e000a */
[----:B------:R-:W2:Y:S01]  /*01c0*/  LDG.E.64 R12, desc[UR4][R4.64+-0x140] ;  /* 0xfffec004040c7981 */ /* 0x000ea2000c1e1b00 */
[----:B------:R-:W-:-:S03]  /*01d0*/  IMAD.MOV.U32 R9, RZ, RZ, R11 ;  /* 0x000000ffff097224 */ /* 0x000fc600078e000b */
[----:B------:R-:W3:Y:S04]  /*01e0*/  LDG.E.64 R10, desc[UR4][R4.64+-0xf0] ;  /* 0xffff1004040a7981 */ /* 0x000ee8000c1e1b00 */
[----:B------:R-:W2:Y:S04]  /*01f0*/  LDG.E.64 R22, desc[UR4][R8.64+-0x1000] ;  /* 0xfff0000408167981 */ /* 0x000ea8000c1e1b00 */
[----:B------:R-:W3:Y:S04]  /*0200*/  LDG.E.64 R20, desc[UR4][R8.64+-0xc00] ;  /* 0xfff4000408147981 */ /* 0x000ee8000c1e1b00 */
[----:B------:R-:W4:Y:S04]  /*0210*/  LDG.E.64 R18, desc[UR4][R8.64+-0x800] ;  /* 0xfff8000408127981 */ /* 0x000f28000c1e1b00 */
[----:B------:R-:W5:Y:S01]  /*0220*/  LDG.E.64 R24, desc[UR4][R8.64+-0x400] ;  /* 0xfffc000408187981 */ /* 0x000f62000c1e1b00 */
[----:B--2---:R-:W-:-:S03]  /*0230*/  DFMA R22, R12, R22, R6 ;  /* 0x000000160c16722b */ /* 0x004fc60000000006 */
[----:B------:R-:W4:Y:S05]  /*0240*/  LDG.E.64 R6, desc[UR4][R4.64+-0xa0] ;  /* 0xffff600404067981 */ /* 0x000f2a000c1e1b00 */
[----:B---3--:R-:W-:Y:S02]  /*0250*/  DFMA R20, R10, R20, R22 ;  /* 0x000000140a14722b */ /* 0x008fe40000000016 */
[----:B------:R-:W5:Y:S01]  /*0260*/  LDG.E.64 R22, desc[UR4][R4.64+-0x50] ;  /* 0xffffb00404167981 */ /* 0x000f62000c1e1b00 */
[----:B------:R-:W-:-:S08]  /*0270*/  DADD R12, R12, R16 ;  /* 0x000000000c0c7229 */ /* 0x000fd00000000010 */
[----:B------:R-:W-:Y:S02]  /*0280*/  DADD R10, R12, R10 ;  /* 0x000000000c0a7229 */ /* 0x000fe4000000000a */
[----:B------:R-:W2:Y:S01]  /*0290*/  LDG.E.64 R12, desc[UR4][R8.64] ;  /* 0x00000004080c7981 */ /* 0x000ea2000c1e1b00 */
[----:B----4-:R-:W-:-:S03]  /*02a0*/  DFMA R20, R6, R18, R20 ;  /* 0x000000120614722b */ /* 0x010fc60000000014 */
[----:B------:R-:W2:Y:S02]  /*02b0*/  LDG.E.64 R18, desc[UR4][R4.64] ;  /* 0x0000000404127981 */ /* 0x000ea4000c1e1b00 */
[----:B------:R-:W-:Y:S02]  /*02c0*/  DADD R10, R10, R6 ;  /* 0x000000000a0a7229 */ /* 0x000fe40000000006 */
[----:B------:R-:W3:Y:S01]  /*02d0*/  LDG.E.64 R6, desc[UR4][R8.64+0x400] ;  /* 0x0004000408067981 */ /* 0x000ee2000c1e1b00 */
[----:B-----5:R-:W-:-:S03]  /*02e0*/  DFMA R24, R22, R24, R20 ;  /* 0x000000181618722b */ /* 0x020fc60000000014 */
[----:B------:R-:W3:Y:S02]  /*02f0*/  LDG.E.64 R20, desc[UR4][R4.64+0x50] ;  /* 0x0000500404147981 */ /* 0x000ee4000c1e1b00 */
[----:B------:R-:W-:Y:S02]  /*0300*/  DADD R22, R10, R22 ;  /* 0x000000000a167229 */ /* 0x000fe40000000016 */
[----:B------:R-:W4:Y:S01]  /*0310*/  LDG.E.64 R10, desc[UR4][R4.64+0xa0] ;  /* 0x0000a004040a7981 */ /* 0x000f22000c1e1b00 */
[----:B--2---:R-:W-:-:S05]  /*0320*/  DFMA R12, R18, R12, R24 ;  /* 0x0000000c120c722b */ /* 0x004fca0000000018 */
[----:B------:R-:W-:Y:S01]  /*0330*/  DADD R24, R22, R18 ;  /* 0x0000000016187229 */ /* 0x000fe20000000012 */
[----:B------:R0:W2:Y:S04]  /*0340*/  LDG.E.64 R18, desc[UR4][R4.64+0xf0] ;  /* 0x0000f00404127981 */ /* 0x0000a8000c1e1b00 */
[----:B------:R-:W5:Y:S01]  /*0350*/  LDG.E.64 R22, desc[UR4][R8.64+0x800] ;  /* 0x0008000408167981 */ /* 0x000f62000c1e1b00 */
[----:B---3--:R-:W-:-:S03]  /*0360*/  DFMA R12, R20, R6, R12 ;  /* 0x00000006140c722b */ /* 0x008fc6000000000c */
[----:B------:R-:W3:Y:S01]  /*0370*/  LDG.E.64 R6, desc[UR4][R8.64+0xc00] ;  /* 0x000c000408067981 */ /* 0x000ee2000c1e1b00 */
[----:B------:R-:W-:Y:S01]  /*0380*/  DADD R20, R24, R20 ;  /* 0x0000000018147229 */ /* 0x000fe20000000014 */
[----:B------:R-:W-:-:S07]  /*0390*/  VIADD R15, R15, 0x8 ;  /* 0x000000080f0f7836 */ /* 0x000fce0000000000 */
[----:B----4-:R-:W-:Y:S01]  /*03a0*/  DADD R20, R20, R10 ;  /* 0x0000000014147229 */ /* 0x010fe2000000000a */
[----:B------:R-:W-:Y:S02]  /*03b0*/  ISETP.NE.AND P2, PT, R15, RZ, PT ;  /* 0x000000ff0f00720c */ /* 0x000fe40003f45270 */
[----:B0-----:R-:W-:Y:S02]  /*03c0*/  IADD3 R4, P4, PT, R4, 0x280, RZ ;  /* 0x0000028004047810 */ /* 0x001fe40007f9e0ff */
[----:B------:R-:W-:-:S03]  /*03d0*/  ISETP.NE.AND P1, PT, R3, RZ, PT ;  /* 0x000000ff0300720c */ /* 0x000fc60003f25270 */
[----:B------:R-:W-:Y:S01]  /*03e0*/  IMAD.X R5, RZ, RZ, R5, P4 ;  /* 0x000000ffff057224 */ /* 0x000fe200020e0605 */
[----:B--2---:R-:W-:Y:S02]  /*03f0*/  DADD R20, R20, R18 ;  /* 0x0000000014147229 */ /* 0x004fe40000000012 */
[----:B-----5:R-:W-:Y:S01]  /*0400*/  DFMA R12, R10, R22, R12 ;  /* 0x000000160a0c722b */ /* 0x020fe2000000000c */
[----:B------:R-:W-:-:S07]  /*0410*/  IADD3 R10, P3, PT, R8, 0x2000, RZ ;  /* 0x00002000080a7810 */ /* 0x000fce0007f7e0ff */
[----:B------:R-:W-:Y:S01]  /*0420*/  FSEL R16, R20, R16, !P1 ;  /* 0x0000001014107208 */ /* 0x000fe20004800000 */
[----:B---3--:R-:W-:Y:S01]  /*0430*/  DFMA R6, R18, R6, R12 ;  /* 0x000000061206722b */ /* 0x008fe2000000000c */
[----:B------:R-:W-:Y:S01]  /*0440*/  FSEL R17, R21, R17, !P1 ;  /* 0x0000001115117208 */ /* 0x000fe20004800000 */
[----:B------:R-:W-:Y:S01]  /*0450*/  IMAD.X R11, RZ, RZ, R9, P3 ;  /* 0x000000ffff0b7224 */ /* 0x000fe200018e0609 */
[----:B------:R-:W-:Y:S08]  /*0460*/  @P2 BRA `(.L_x_2) ;  /* 0xfffffffc00502947 */ /* 0x000ff0000383ffff */
.L_x_1:
[----:B------:R-:W-:Y:S05]  /*0470*/  @!P0 BRA `(.L_x_3) ;  /* 0x00000004004c8947 */ /* 0x000fea0003800000 */
[----:B------:R-:W-:Y:S02]  /*0480*/  ISETP.GE.U32.AND P0, PT, R26, 0x4, PT ;  /* 0x000000041a00780c */ /* 0x000fe40003f06070 */
[----:B------:R-:W-:-:S04]  /*0490*/  LOP3.LUT R15, R14, 0x3, RZ, 0xc0, !PT ;  /* 0x000000030e0f7812 */ /* 0x000fc800078ec0ff */
[----:B------:R-:W-:-:S07]  /*04a0*/  ISETP.NE.AND P1, PT, R15, RZ, PT ;  /* 0x000000ff0f00720c */ /* 0x000fce0003f25270 */
[----:B------:R-:W-:Y:S06]  /*04b0*/  @!P0 BRA `(.L_x_4) ;  /* 0x0000000000988947 */ /* 0x000fec0003800000 */
[----:B------:R-:W0:Y:S01]  /*04c0*/  LDC.64 R24, c[0x0][0x390] ;  /* 0x0000e400ff187b82 */ /* 0x000e220000000a00 */
[C---:B------:R-:W-:Y:S02]  /*04d0*/  IMAD R9, R0.reuse, 0xa, R2 ;  /* 0x0000000a00097824 */ /* 0x040fe400078e0202 */
[----:B------:R-:W-:Y:S02]  /*04e0*/  IMAD R27, R0, 0x80, R3 ;  /* 0x00000080001b7824 */ /* 0x000fe400078e0203 */
[----:B------:R-:W-:-:S03]  /*04f0*/  VIADD R13, R9, 0xa ;  /* 0x0000000a090d7836 */ /* 0x000fc60000000000 */
[----:B------:R-:W1:Y:S01]  /*0500*/  LDC.64 R22, c[0x0][0x388] ;  /* 0x0000e200ff167b82 */ /* 0x000e620000000a00 */
[----:B------:R-:W-:Y:S02]  /*0510*/  VIADD R19, R27, 0x80 ;  /* 0x000000801b137836 */ /* 0x000fe40000000000 */
[C---:B------:R-:W-:Y:S02]  /*0520*/  VIADD R11, R9.reuse, 0x14 ;  /* 0x00000014090b7836 */ /* 0x040fe40000000000 */
[----:B0-----:R-:W-:-:S06]  /*0530*/  IMAD.WIDE.U32 R4, R9, 0x8, R24 ;  /* 0x0000000809047825 */ /* 0x001fcc00078e0018 */
[----:B------:R-:W2:Y:S01]  /*0540*/  LDG.E.64 R4, desc[UR4][R4.64] ;  /* 0x0000000404047981 */ /* 0x000ea2000c1e1b00 */
[----:B-1----:R-:W-:-:S06]  /*0550*/  IMAD.WIDE.U32 R20, R27, 0x8, R22 ;  /* 0x000000081b147825 */ /* 0x002fcc00078e0016 */
[----:B------:R-:W2:Y:S01]  /*0560*/  LDG.E.64 R20, desc[UR4][R20.64] ;  /* 0x0000000414147981 */ /* 0x000ea2000c1e1b00 */
[----:B------:R-:W-:-:S04]  /*0570*/  IMAD.WIDE.U32 R12, R13, 0x8, R24 ;  /* 0x000000080d0c7825 */ /* 0x000fc800078e0018 */
[----:B------:R-:W-:Y:S02]  /*0580*/  VIADD R29, R9, 0x1e ;  /* 0x0000001e091d7836 */ /* 0x000fe40000000000 */
[----:B------:R-:W3:Y:S01]  /*0590*/  LDG.E.64 R12, desc[UR4][R12.64] ;  /* 0x000000040c0c7981 */ /* 0x000ee2000c1e1b00 */
[----:B------:R-:W-:-:S04]  /*05a0*/  IMAD.WIDE.U32 R18, R19, 0x8, R22 ;  /* 0x0000000813127825 */ /* 0x000fc800078e0016 */
[--C-:B------:R-:W-:Y:S02]  /*05b0*/  IMAD.WIDE.U32 R8, R11, 0x8, R24.reuse ;  /* 0x000000080b087825 */ /* 0x100fe400078e0018 */
[----:B------:R-:W4:Y:S02]  /*05c0*/  LDG.E.64 R18, desc[UR4][R18.64] ;  /* 0x0000000412127981 */ /* 0x000f24000c1e1b00 */
[----:B------:R-:W-:Y:S02]  /*05d0*/  VIADD R11, R27, 0x100 ;  /* 0x000001001b0b7836 */ /* 0x000fe40000000000 */
[----:B------:R-:W5:Y:S01]  /*05e0*/  LDG.E.64 R8, desc[UR4][R8.64] ;  /* 0x0000000408087981 */ /* 0x000f62000c1e1b00 */
[----:B------:R-:W-:-:S04]  /*05f0*/  IMAD.WIDE.U32 R24, R29, 0x8, R24 ;  /* 0x000000081d187825 */ /* 0x000fc800078e0018 */
[--C-:B------:R-:W-:Y:S02]  /*0600*/  IMAD.WIDE.U32 R10, R11, 0x8, R22.reuse ;  /* 0x000000080b0a7825 */ /* 0x100fe400078e0016 */
[----:B------:R-:W5:Y:S02]  /*0610*/  LDG.E.64 R24, desc[UR4][R24.64] ;  /* 0x0000000418187981 */ /* 0x000f64000c1e1b00 */
[----:B------:R-:W-:Y:S02]  /*0620*/  VIADD R27, R27, 0x180 ;  /* 0x000001801b1b7836 */ /* 0x000fe40000000000 */
[----:B------:R-:W5:Y:S02]  /*0630*/  LDG.E.64 R10, desc[UR4][R10.64] ;  /* 0x000000040a0a7981 */ /* 0x000f64000c1e1b00 */
[----:B------:R-:W-:-:S06]  /*0640*/  IMAD.WIDE.U32 R22, R27, 0x8, R22 ;  /* 0x000000081b167825 */ /* 0x000fcc00078e0016 */
[----:B------:R-:W5:Y:S01]  /*0650*/  LDG.E.64 R22, desc[UR4][R22.64] ;  /* 0x0000000416167981 */ /* 0x000f62000c1e1b00 */
[----:B------:R-:W-:Y:S01]  /*0660*/  ISETP.NE.AND P0, PT, R3, RZ, PT ;  /* 0x000000ff0300720c */ /* 0x000fe20003f05270 */
[----:B------:R-:W-:Y:S01]  /*0670*/  VIADD R0, R0, 0x4 ;  /* 0x0000000400007836 */ /* 0x000fe20000000000 */
[----:B--2---:R-:W-:Y:S02]  /*0680*/  DFMA R20, R4, R20, R6 ;  /* 0x000000140414722b */ /* 0x004fe40000000006 */
[----:B------:R-:W-:-:S08]  /*0690*/  DADD R4, R16, R4 ;  /* 0x0000000010047229 */ /* 0x000fd00000000004 */
[----:B---3--:R-:W-:Y:S02]  /*06a0*/  DADD R4, R4, R12 ;  /* 0x0000000004047229 */ /* 0x008fe4000000000c */
[----:B----4-:R-:W-:-:S06]  /*06b0*/  DFMA R18, R12, R18, R20 ;  /* 0x000000120c12722b */ /* 0x010fcc0000000014 */
[----:B-----5:R-:W-:-:S08]  /*06c0*/  DADD R4, R4, R8 ;  /* 0x0000000004047229 */ /* 0x020fd00000000008 */
[----:B------:R-:W-:Y:S02]  /*06d0*/  DADD R4, R4, R24 ;  /* 0x0000000004047229 */ /* 0x000fe40000000018 */
[----:B------:R-:W-:-:S08]  /*06e0*/  DFMA R18, R8, R10, R18 ;  /* 0x0000000a0812722b */ /* 0x000fd00000000012 */
[----:B------:R-:W-:Y:S01]  /*06f0*/  DFMA R6, R24, R22, R18 ;  /* 0x000000161806722b */ /* 0x000fe20000000012 */
[----:B------:R-:W-:Y:S02]  /*0700*/  FSEL R16, R4, R16, !P0 ;  /* 0x0000001004107208 */ /* 0x000fe40004000000 */
[----:B------:R-:W-:-:S08]  /*0710*/  FSEL R17, R5, R17, !P0 ;  /* 0x0000001105117208 */ /* 0x000fd00004000000 */
.L_x_4:
[----:B------:R-:W-:Y:S05]  /*0720*/  @!P1 BRA `(.L_x_3) ;  /* 0x0000000000a09947 */ /* 0x000fea0003800000 */
[----:B------:R-:W-:Y:S02]  /*0730*/  ISETP.NE.AND P0, PT, R15, 0x1, PT ;  /* 0x000000010f00780c */ /* 0x000fe40003f05270 */
[----:B------:R-:W-:-:S04]  /*0740*/  LOP3.LUT R4, R14, 0x1, RZ, 0xc0, !PT ;  /* 0x000000010e047812 */ /* 0x000fc800078ec0ff */
[----:B------:R-:W-:-:S07]  /*0750*/  ISETP.NE.U32.AND P1, PT, R4, 0x1, PT ;  /* 0x000000010400780c */ /* 0x000fce0003f25070 */
[----:B------:R-:W-:Y:S06]  /*0760*/  @!P0 BRA `(.L_x_5) ;  /* 0x0000000000588947 */ /* 0x000fec0003800000 */
[----:B------:R-:W0:Y:S01]  /*0770*/  LDC.64 R8, c[0x0][0x390] ;  /* 0x0000e400ff087b82 */ /* 0x000e220000000a00 */
[C---:B------:R-:W-:Y:S02]  /*0780*/  IMAD R13, R0.reuse, 0xa, R2 ;  /* 0x0000000a000d7824 */ /* 0x040fe400078e0202 */
[----:B------:R-:W-:Y:S02]  /*0790*/  IMAD R15, R0, 0x80, R3 ;  /* 0x00000080000f7824 */ /* 0x000fe400078e0203 */
[----:B------:R-:W-:-:S03]  /*07a0*/  VIADD R19, R13, 0xa ;  /* 0x0000000a0d137836 */ /* 0x000fc60000000000 */
[----:B------:R-:W1:Y:S01]  /*07b0*/  LDC.64 R10, c[0x0][0x388] ;  /* 0x0000e200ff0a7b82 */ /* 0x000e620000000a00 */
[----:B0-----:R-:W-:-:S04]  /*07c0*/  IMAD.WIDE.U32 R4, R13, 0x8, R8 ;  /* 0x000000080d047825 */ /* 0x001fc800078e0008 */
[----:B------:R-:W-:Y:S02]  /*07d0*/  IMAD.WIDE.U32 R8, R19, 0x8, R8 ;  /* 0x0000000813087825 */ /* 0x000fe400078e0008 */
[----:B------:R-:W2:Y:S02]  /*07e0*/  LDG.E.64 R4, desc[UR4][R4.64] ;  /* 0x0000000404047981 */ /* 0x000ea4000c1e1b00 */
[C-C-:B-1----:R-:W-:Y:S02]  /*07f0*/  IMAD.WIDE.U32 R12, R15.reuse, 0x8, R10.reuse ;  /* 0x000000080f0c7825 */ /* 0x142fe400078e000a */
[----:B------:R-:W3:Y:S02]  /*0800*/  LDG.E.64 R8, desc[UR4][R8.64] ;  /* 0x0000000408087981 */ /* 0x000ee4000c1e1b00 */
[----:B------:R-:W-:Y:S02]  /*0810*/  VIADD R19, R15, 0x80 ;  /* 0x000000800f137836 */ /* 0x000fe40000000000 */
[----:B------:R-:W4:Y:S02]  /*0820*/  LDG.E.64 R12, desc[UR4][R12.64] ;  /* 0x000000040c0c7981 */ /* 0x000f24000c1e1b00 */
[----:B------:R-:W-:-:S06]  /*0830*/  IMAD.WIDE.U32 R18, R19, 0x8, R10 ;  /* 0x0000000813127825 */ /* 0x000fcc00078e000a */
[----:B------:R-:W5:Y:S01]  /*0840*/  LDG.E.64 R18, desc[UR4][R18.64] ;  /* 0x0000000412127981 */ /* 0x000f62000c1e1b00 */
[----:B------:R-:W-:Y:S01]  /*0850*/  ISETP.NE.AND P0, PT, R3, RZ, PT ;  /* 0x000000ff0300720c */ /* 0x000fe20003f05270 */
[----:B------:R-:W-:Y:S01]  /*0860*/  VIADD R0, R0, 0x2 ;  /* 0x0000000200007836 */ /* 0x000fe20000000000 */
[----:B--2---:R-:W-:Y:S02]  /*0870*/  DADD R10, R16, R4 ;  /* 0x00000000100a7229 */ /* 0x004fe40000000004 */
[----:B----4-:R-:W-:-:S06]  /*0880*/  DFMA R6, R4, R12, R6 ;  /* 0x0000000c0406722b */ /* 0x010fcc0000000006 */
[----:B---3--:R-:W-:Y:S02]  /*0890*/  DADD R10, R10, R8 ;  /* 0x000000000a0a7229 */ /* 0x008fe40000000008 */
[----:B-----5:R-:W-:-:S08]  /*08a0*/  DFMA R6, R8, R18, R6 ;  /* 0x000000120806722b */ /* 0x020fd00000000006 */
[----:B------:R-:W-:Y:S02]  /*08b0*/  FSEL R16, R10, R16, !P0 ;  /* 0x000000100a107208 */ /* 0x000fe40004000000 */
[----:B------:R-:W-:-:S07]  /*08c0*/  FSEL R17, R11, R17, !P0 ;  /* 0x000000110b117208 */ /* 0x000fce0004000000 */
.L_x_5:
[----:B------:R-:W-:Y:S05]  /*08d0*/  @P1 BRA `(.L_x_3) ;  /* 0x0000000000341947 */ /* 0x000fea0003800000 */
[----:B------:R-:W0:Y:S01]  /*08e0*/  LDC.64 R4, c[0x0][0x390] ;  /* 0x0000e400ff047b82 */ /* 0x000e220000000a00 */
[----:B------:R-:W-:-:S07]  /*08f0*/  IMAD R11, R0, 0xa, R2 ;  /* 0x0000000a000b7824 */ /* 0x000fce00078e0202 */
[----:B------:R-:W1:Y:S01]  /*0900*/  LDC.64 R8, c[0x0][0x388] ;  /* 0x0000e200ff087b82 */ /* 0x000e620000000a00 */
[----:B0-----:R-:W-:-:S04]  /*0910*/  IMAD.WIDE.U32 R4, R11, 0x8, R4 ;  /* 0x000000080b047825 */ /* 0x001fc800078e0004 */
[----:B------:R-:W-:Y:S02]  /*0920*/  IMAD R11, R0, 0x80, R3 ;  /* 0x00000080000b7824 */ /* 0x000fe400078e0203 */
[----:B------:R-:W2:Y:S02]  /*0930*/  LDG.E.64 R4, desc[UR4][R4.64] ;  /* 0x0000000404047981 */ /* 0x000ea4000c1e1b00 */
[----:B-1----:R-:W-:-:S06]  /*0940*/  IMAD.WIDE.U32 R8, R11, 0x8, R8 ;  /* 0x000000080b087825 */ /* 0x002fcc00078e0008 */
[----:B------:R-:W3:Y:S01]  /*0950*/  LDG.E.64 R8, desc[UR4][R8.64] ;  /* 0x0000000408087981 */ /* 0x000ee2000c1e1b00 */
[----:B------:R-:W-:Y:S01]  /*0960*/  ISETP.NE.AND P0, PT, R3, RZ, PT ;  /* 0x000000ff0300720c */ /* 0x000fe20003f05270 */
[----:B--2---:R-:W-:Y:S02]  /*0970*/  DADD R10, R16, R4 ;  /* 0x00000000100a7229 */ /* 0x004fe40000000004 */
[----:B---3--:R-:W-:-:S08]  /*0980*/  DFMA R6, R4, R8, R6 ;  /* 0x000000080406722b */ /* 0x008fd00000000006 */
[----:B------:R-:W-:Y:S02]  /*0990*/  FSEL R16, R10, R16, !P0 ;  /* 0x000000100a107208 */ /* 0x000fe40004000000 */
[----:B------:R-:W-:-:S07]  /*09a0*/  FSEL R17, R11, R17, !P0 ;  /* 0x000000110b117208 */ /* 0x000fce0004000000 */
.L_x_3:
[----:B------:R-:W-:Y:S01]  /*09b0*/  UMOV UR6, 0x40000000 ;  /* 0x4000000000067882 */ /* 0x000fe20000000000 */
[----:B------:R-:W-:Y:S02]  /*09c0*/  UMOV UR7, 0x3f7cac08 ;  /* 0x3f7cac0800077882 */ /* 0x000fe40000000000 */
[----:B------:R-:W-:Y:S02]  /*09d0*/  DMUL R6, R6, UR6 ;  /* 0x0000000606067c28 */ /* 0x000fe40008000000 */
[----:B------:R-:W-:-:S11]  /*09e0*/  DMUL R16, R16, UR6 ;  /* 0x0000000610107c28 */ /* 0x000fd60008000000 */
.L_x_0:
[----:B------:R-:W0:Y:S02]  /*09f0*/  LDC.64 R12, c[0x0][0x380] ;  /* 0x0000e000ff0c7b82 */ /* 0x000e240000000a00 */
[----:B0-----:R-:W2:Y:S01]  /*0a00*/  LDG.E.64 R12, desc[UR4][R12.64+0x8] ;  /* 0x000008040c0c7981 */ /* 0x001ea2000c1e1b00 */
[----:B------:R-:W0:Y:S01]  /*0a10*/  I2F.F64 R14, R14 ;  /* 0x0000000e000e7312 */ /* 0x000e220000201c00 */
[----:B------:R-:W-:Y:S01]  /*0a20*/  IMAD.MOV.U32 R4, RZ, RZ, 0x1 ;  /* 0x00000001ff047424 */ /* 0x000fe200078e00ff */
[----:B------:R-:W-:Y:S01]  /*0a30*/  FSETP.GEU.AND P1, PT, |R7|, 6.5827683646048100446e-37, PT ;  /* 0x036000000700780b */ /* 0x000fe20003f2e200 */
[----:B------:R-:W-:Y:S05]  /*0a40*/  BSSY.RECONVERGENT B0, `(.L_x_6) ;  /* 0x0000013000007945 */ /* 0x000fea0003800200 */
[----:B0-----:R-:W0:Y:S02]  /*0a50*/  MUFU.RCP64H R5, R15 ;  /* 0x0000000f00057308 */ /* 0x001e240000001800 */
[----:B0-----:R-:W-:-:S08]  /*0a60*/  DFMA R8, -R14, R4, 1 ;  /* 0x3ff000000e08742b */ /* 0x001fd00000000104 */
[----:B------:R-:W-:-:S08]  /*0a70*/  DFMA R8, R8, R8, R8 ;  /* 0x000000080808722b */ /* 0x000fd00000000008 */
[----:B------:R-:W-:-:S08]  /*0a80*/  DFMA R8, R4, R8, R4 ;  /* 0x000000080408722b */ /* 0x000fd00000000004 */
[----:B------:R-:W-:-:S08]  /*0a90*/  DFMA R4, -R14, R8, 1 ;  /* 0x3ff000000e04742b */ /* 0x000fd00000000108 */
[----:B------:R-:W-:-:S08]  /*0aa0*/  DFMA R4, R8, R4, R8 ;  /* 0x000000040804722b */ /* 0x000fd00000000008 */
[----:B------:R-:W-:-:S08]  /*0ab0*/  DMUL R8, R4, R6 ;  /* 0x0000000604087228 */ /* 0x000fd00000000000 */
[----:B------:R-:W-:-:S08]  /*0ac0*/  DFMA R10, -R14, R8, R6 ;  /* 0x000000080e0a722b */ /* 0x000fd00000000106 */
[----:B------:R-:W-:Y:S01]  /*0ad0*/  DFMA R8, R4, R10, R8 ;  /* 0x0000000a0408722b */ /* 0x000fe20000000008 */
[----:B------:R-:W-:-:S09]  /*0ae0*/  IMAD R5, R2, 0x80, R3 ;  /* 0x0000008002057824 */ /* 0x000fd200078e0203 */
[----:B------:R-:W-:-:S05]  /*0af0*/  FFMA R0, RZ, R15, R9 ;  /* 0x0000000fff007223 */ /* 0x000fca0000000009 */
[----:B------:R-:W-:Y:S01]  /*0b00*/  FSETP.GT.AND P0, PT, |R0|, 1.469367938527859385e-39, PT ;  /* 0x001000000000780b */ /* 0x000fe20003f04200 */
[----:B--2---:R-:W-:-:S12]  /*0b10*/  IMAD.WIDE.U32 R12, R5, 0x8, R12 ;  /* 0x00000008050c7825 */ /* 0x004fd800078e000c */
[----:B------:R-:W-:Y:S05]  /*0b20*/  @P0 BRA P1, `(.L_x_7) ;  /* 0x0000000000100947 */ /* 0x000fea0000800000 */
[----:B------:R-:W-:Y:S01]  /*0b30*/  IMAD.MOV.U32 R8, RZ, RZ, R14 ;  /* 0x000000ffff087224 */ /* 0x000fe200078e000e */
[----:B------:R-:W-:Y:S01]  /*0b40*/  MOV R0, 0xb70 ;  /* 0x00000b7000007802 */ /* 0x000fe20000000f00 */
[----:B------:R-:W-:-:S07]  /*0b50*/  IMAD.MOV.U32 R9, RZ, RZ, R15 ;  /* 0x000000ffff097224 */ /* 0x000fce00078e000f */
[----:B------:R-:W-:Y:S05]  /*0b60*/  CALL.REL.NOINC `($__internal_0_$__cuda_sm20_div_rn_f64_full) ;  /* 0x00000004002c7944 */ /* 0x000fea0003c00000 */
.L_x_7:
[----:B------:R-:W-:Y:S05]  /*0b70*/  BSYNC.RECONVERGENT B0 ;  /* 0x0000000000007941 */ /* 0x000fea0003800200 */
.L_x_6:
[----:B------:R0:W5:Y:S01]  /*0b80*/  LD.E.64 R18, desc[UR4][R12.64] ;  /* 0x000000040c127980 */ /* 0x000162000c101b00 */
[----:B------:R-:W-:Y:S01]  /*0b90*/  BSSY B0, `(.L_x_8) ;  /* 0x0000016000007945 */ /* 0x000fe20003800000 */
.L_x_11:
[----:B-1---5:R-:W-:Y:S01]  /*0ba0*/  IMAD.MOV.U32 R4, RZ, RZ, R18 ;  /* 0x000000ffff047224 */ /* 0x022fe200078e0012 */
[----:B------:R-:W-:Y:S05]  /*0bb0*/  YIELD ;  /* 0x0000000000007946 */ /* 0x000fea0003800000 */
[----:B------:R-:W-:-:S06]  /*0bc0*/  IMAD.MOV.U32 R5, RZ, RZ, R19 ;  /* 0x000000ffff057224 */ /* 0x000fcc00078e0013 */
[----:B------:R-:W-:-:S07]  /*0bd0*/  DADD R6, -R8, R4 ;  /* 0x0000000008067229 */ /* 0x000fce0000000104 */
[----:B------:R1:W2:Y:S01]  /*0be0*/  ATOM.E.CAS.64.STRONG.GPU P0, R4, [R12], R4, R6 ;  /* 0x000000040c04738b */ /* 0x0002a2000010e506 */
[----:B------:R-:W-:Y:S01]  /*0bf0*/  BSSY.RECONVERGENT B1, `(.L_x_9) ;  /* 0x000000a000017945 */ /* 0x000fe20003800200 */
[----:B--2---:R-:W-:Y:S02]  /*0c00*/  IMAD.MOV.U32 R10, RZ, RZ, R4 ;  /* 0x000000ffff0a7224 */ /* 0x004fe400078e0004 */
[----:B------:R-:W-:Y:S01]  /*0c10*/  IMAD.MOV.U32 R11, RZ, RZ, R5 ;  /* 0x000000ffff0b7224 */ /* 0x000fe200078e0005 */
[----:B-1----:R-:W-:Y:S06]  /*0c20*/  @P0 BRA `(.L_x_10) ;  /* 0x0000000000180947 */ /* 0x002fec0003800000 */
[----:B------:R-:W2:Y:S02]  /*0c30*/  LD.E.64 R10, [R12] ;  /* 0x000000000c0a7980 */ /* 0x000ea40000100b00 */
[----:B--2---:R-:W-:-:S04]  /*0c40*/  ISETP.EQ.U32.AND P0, PT, R10, R18, PT ;  /* 0x000000120a00720c */ /* 0x004fc80003f02070 */
[----:B------:R-:W-:-:S04]  /*0c50*/  ISETP.EQ.U32.AND.EX P0, PT, R11, R19, PT, P0 ;  /* 0x000000130b00720c */ /* 0x000fc80003f02100 */
[----:B------:R-:W-:Y:S02]  /*0c60*/  SEL R4, R6, R10, P0 ;  /* 0x0000000a06047207 */ /* 0x000fe40000000000 */
[----:B------:R-:W-:-:S05]  /*0c70*/  SEL R5, R7, R11, P0 ;  /* 0x0000000b07057207 */ /* 0x000fca0000000000 */
[----:B------:R1:W-:Y:S02]  /*0c80*/  ST.E.64 [R12], R4 ;  /* 0x000000000c007385 */ /* 0x0003e40000100b04 */
.L_x_10:
[----:B------:R-:W-:Y:S05]  /*0c90*/  BSYNC.RECONVERGENT B1 ;  /* 0x0000000000017941 */ /* 0x000fea0003800200 */
.L_x_9:
[----:B------:R-:W-:Y:S01]  /*0ca0*/  ISETP.NE.U32.AND P0, PT, R18, R10, PT ;  /* 0x0000000a1200720c */ /* 0x000fe20003f05070 */
[----:B------:R-:W-:-:S03]  /*0cb0*/  IMAD.MOV.U32 R18, RZ, RZ, R10 ;  /* 0x000000ffff127224 */ /* 0x000fc600078e000a */
[----:B------:R-:W-:Y:S01]  /*0cc0*/  ISETP.NE.AND.EX P0, PT, R19, R11, PT, P0 ;  /* 0x0000000b1300720c */ /* 0x000fe20003f05300 */
[----:B------:R-:W-:-:S12]  /*0cd0*/  IMAD.MOV.U32 R19, RZ, RZ, R11 ;  /* 0x000000ffff137224 */ /* 0x000fd800078e000b */
[----:B------:R-:W-:Y:S05]  /*0ce0*/  @P0 BRA `(.L_x_11) ;  /* 0xfffffffc00ac0947 */ /* 0x000fea000383ffff */
[----:B------:R-:W-:Y:S05]  /*0cf0*/  BSYNC B0 ;  /* 0x0000000000007941 */ /* 0x000fea0003800000 */
.L_x_8:
[----:B------:R-:W-:-:S13]  /*0d00*/  ISETP.NE.AND P0, PT, R3, RZ, PT ;  /* 0x000000ff0300720c */ /* 0x000fda0003f05270 */
[----:B------:R-:W-:Y:S05]  /*0d10*/  @P0 EXIT ;  /* 0x000000000000094d */ /* 0x000fea0003800000 */
[----:B------:R-:W2:Y:S02]  /*0d20*/  LDC.64 R6, c[0x0][0x380] ;  /* 0x0000e000ff067b82 */ /* 0x000ea40000000a00 */
[----:B--2---:R-:W2:Y:S01]  /*0d30*/  LDG.E.64 R6, desc[UR4][R6.64+0x18] ;  /* 0x0000180406067981 */ /* 0x004ea2000c1e1b00 */
[----:B-1----:R-:W1:Y:S01]  /*0d40*/  MUFU.RCP64H R5, R15 ;  /* 0x0000000f00057308 */ /* 0x002e620000001800 */
[----:B------:R-:W-:Y:S01]  /*0d50*/  IMAD.MOV.U32 R4, RZ, RZ, 0x1 ;  /* 0x00000001ff047424 */ /* 0x000fe200078e00ff */
[----:B------:R-:W-:Y:S01]  /*0d60*/  FSETP.GEU.AND P1, PT, |R17|, 6.5827683646048100446e-37, PT ;  /* 0x036000001100780b */ /* 0x000fe20003f2e200 */
[----:B------:R-:W-:Y:S04]  /*0d70*/  BSSY.RECONVERGENT B0, `(.L_x_12) ;  /* 0x0000015000007945 */ /* 0x000fe80003800200 */
[----:B-1----:R-:W-:-:S08]  /*0d80*/  DFMA R8, -R14, R4, 1 ;  /* 0x3ff000000e08742b */ /* 0x002fd00000000104 */
[----:B------:R-:W-:-:S08]  /*0d90*/  DFMA R8, R8, R8, R8 ;  /* 0x000000080808722b */ /* 0x000fd00000000008 */
[----:B------:R-:W-:-:S08]  /*0da0*/  DFMA R8, R4, R8, R4 ;  /* 0x000000080408722b */ /* 0x000fd00000000004 */
[----:B------:R-:W-:-:S08]  /*0db0*/  DFMA R4, -R14, R8, 1 ;  /* 0x3ff000000e04742b */ /* 0x000fd00000000108 */
[----:B------:R-:W-:-:S08]  /*0dc0*/  DFMA R10, R8, R4, R8 ;  /* 0x00000004080a722b */ /* 0x000fd00000000008 */
[----:B------:R-:W-:-:S08]  /*0dd0*/  DMUL R4, R10, R16 ;  /* 0x000000100a047228 */ /* 0x000fd00000000000 */
[----:B------:R-:W-:-:S08]  /*0de0*/  DFMA R8, -R14, R4, R16 ;  /* 0x000000040e08722b */ /* 0x000fd00000000110 */
[----:B------:R-:W-:-:S10]  /*0df0*/  DFMA R4, R10, R8, R4 ;  /* 0x000000080a04722b */ /* 0x000fd40000000004 */
[----:B------:R-:W-:-:S05]  /*0e00*/  FFMA R0, RZ, R15, R5 ;  /* 0x0000000fff007223 */ /* 0x000fca0000000005 */
[----:B------:R-:W-:Y:S01]  /*0e10*/  FSETP.GT.AND P0, PT, |R0|, 1.469367938527859385e-39, PT ;  /* 0x001000000000780b */ /* 0x000fe20003f04200 */
[----:B--2---:R-:W-:-:S12]  /*0e20*/  IMAD.WIDE.U32 R2, R2, 0x8, R6 ;  /* 0x0000000802027825 */ /* 0x004fd800078e0006 */
[----:B------:R-:W-:Y:S05]  /*0e30*/  @P0 BRA P1, `(.L_x_13) ;  /* 0x0000000000200947 */ /* 0x000fea0000800000 */
[----:B------:R-:W-:Y:S01]  /*0e40*/  IMAD.MOV.U32 R6, RZ, RZ, R16 ;  /* 0x000000ffff067224 */ /* 0x000fe200078e0010 */
[----:B------:R-:W-:Y:S01]  /*0e50*/  MOV R0, 0xea0 ;  /* 0x00000ea000007802 */ /* 0x000fe20000000f00 */
[----:B------:R-:W-:Y:S02]  /*0e60*/  IMAD.MOV.U32 R7, RZ, RZ, R17 ;  /* 0x000000ffff077224 */ /* 0x000fe400078e0011 */
[----:B------:R-:W-:Y:S02]  /*0e70*/  IMAD.MOV.U32 R8, RZ, RZ, R14 ;  /* 0x000000ffff087224 */ /* 0x000fe400078e000e */
[----:B------:R-:W-:-:S07]  /*0e80*/  IMAD.MOV.U32 R9, RZ, RZ, R15 ;  /* 0x000000ffff097224 */ /* 0x000fce00078e000f */
[----:B0-----:R-:W-:Y:S05]  /*0e90*/  CALL.REL.NOINC `($__internal_0_$__cuda_sm20_div_rn_f64_full) ;  /* 0x0000000000607944 */ /* 0x001fea0003c00000 */
[----:B------:R-:W-:Y:S02]  /*0ea0*/  IMAD.MOV.U32 R4, RZ, RZ, R8 ;  /* 0x000000ffff047224 */ /* 0x000fe400078e0008 */
[----:B------:R-:W-:-:S07]  /*0eb0*/  IMAD.MOV.U32 R5, RZ, RZ, R9 ;  /* 0x000000ffff057224 */ /* 0x000fce00078e0009 */
.L_x_13:
[----:B------:R-:W-:Y:S05]  /*0ec0*/  BSYNC.RECONVERGENT B0 ;  /* 0x0000000000007941 */ /* 0x000fea0003800200 */
.L_x_12:
[----:B------:R1:W5:Y:S02]  /*0ed0*/  LD.E.64 R8, desc[UR4][R2.64] ;  /* 0x0000000402087980 */ /* 0x000364000c101b00 */
.L_x_16:
[----:B-----5:R-:W-:Y:S01]  /*0ee0*/  DADD R10, -R4, R8 ;  /* 0x00000000040a7229 */ /* 0x020fe20000000108 */
[----:B------:R-:W-:Y:S06]  /*0ef0*/  YIELD ;  /* 0x0000000000007946 */ /* 0x000fec0003800000 */
[----:B0-----:R2:W0:Y:S01]  /*0f00*/  ATOM.E.CAS.64.STRONG.GPU P0, R6, [R2], R8, R10 ;  /* 0x000000080206738b */ /* 0x001422000010e50a */
[----:B------:R-:W-:Y:S01]  /*0f10*/  BSSY.RECONVERGENT B0, `(.L_x_14) ;  /* 0x000000a000007945 */ /* 0x000fe20003800200 */
[----:B0-----:R-:W-:Y:S02]  /*0f20*/  IMAD.MOV.U32 R12, RZ, RZ, R6 ;  /* 0x000000ffff0c7224 */ /* 0x001fe400078e0006 */
[----:B------:R-:W-:Y:S01]  /*0f30*/  IMAD.MOV.U32 R13, RZ, RZ, R7 ;  /* 0x000000ffff0d7224 */ /* 0x000fe200078e0007 */
[----:B--2---:R-:W-:Y:S06]  /*0f40*/  @P0 BRA `(.L_x_15) ;  /* 0x0000000000180947 */ /* 0x004fec0003800000 */
[----:B------:R-:W2:Y:S02]  /*0f50*/  LD.E.64 R12, [R2] ;  /* 0x00000000020c7980 */ /* 0x000ea40000100b00 */
[----:B--2---:R-:W-:-:S04]  /*0f60*/  ISETP.EQ.U32.AND P0, PT, R12, R8, PT ;  /* 0x000000080c00720c */ /* 0x004fc80003f02070 */
[----:B------:R-:W-:-:S04]  /*0f70*/  ISETP.EQ.U32.AND.EX P0, PT, R13, R9, PT, P0 ;  /* 0x000000090d00720c */ /* 0x000fc80003f02100 */
[----:B------:R-:W-:Y:S02]  /*0f80*/  SEL R6, R10, R12, P0 ;  /* 0x0000000c0a067207 */ /* 0x000fe40000000000 */
[----:B------:R-:W-:-:S05]  /*0f90*/  SEL R7, R11, R13, P0 ;  /* 0x0000000d0b077207 */ /* 0x000fca0000000000 */
[----:B------:R0:W-:Y:S02]  /*0fa0*/  ST.E.64 [R2], R6 ;  /* 0x0000000002007385 */ /* 0x0001e40000100b06 */
.L_x_15:
[----:B------:R-:W-:Y:S05]  /*0fb0*/  BSYNC.RECONVERGENT B0 ;  /* 0x0000000000007941 */ /* 0x000fea0003800200 */
.L_x_14:
[----:B------:R-:W-:Y:S01]  /*0fc0*/  ISETP.NE.U32.AND P0, PT, R8, R12, PT ;  /* 0x0000000c0800720c */ /* 0x000fe20003f05070 */
[----:B------:R-:W-:-:S03]  /*0fd0*/  IMAD.MOV.U32 R8, RZ, RZ, R12 ;  /* 0x000000ffff087224 */ /* 0x000fc600078e000c */
[----:B------:R-:W-:Y:S01]  /*0fe0*/  ISETP.NE.AND.EX P0, PT, R9, R13, PT, P0 ;  /* 0x0000000d0900720c */ /* 0x000fe20003f05300 */
[----:B------:R-:W-:-:S12]  /*0ff0*/  IMAD.MOV.U32 R9, RZ, RZ, R13 ;  /* 0x000000ffff097224 */ /* 0x000fd800078e000d */
[----:B------:R-:W-:Y:S05]  /*1000*/  @P0 BRA `(.L_x_16) ;  /* 0xfffffffc00b40947 */ /* 0x000fea000383ffff */
[----:B------:R-:W-:Y:S05]  /*1010*/  EXIT ;  /* 0x000000000000794d */ /* 0x000fea0003800000 */
        .weak           $__internal_0_$__cuda_sm20_div_rn_f64_full
        .type           $__internal_0_$__cuda_sm20_div_rn_f64_full,@function
        .size           $__internal_0_$__cuda_sm20_div_rn_f64_full,(.L_x_126 - $__internal_0_$__cuda_sm20_div_rn_f64_full)
$__internal_0_$__cuda_sm20_div_rn_f64_full:
[C---:B------:R-:W-:Y:S01]  /*1020*/  FSETP.GEU.AND P0, PT, |R9|.reuse, 1.469367938527859385e-39, PT ;  /* 0x001000000900780b */ /* 0x040fe20003f0e200 */
[----:B------:R-:W-:Y:S01]  /*1030*/  IMAD.MOV.U32 R18, RZ, RZ, 0x1 ;  /* 0x00000001ff127424 */ /* 0x000fe200078e00ff */
[----:B------:R-:W-:Y:S01]  /*1040*/  LOP3.LUT R10, R9, 0x800fffff, RZ, 0xc0, !PT ;  /* 0x800fffff090a7812 */ /* 0x000fe200078ec0ff */
[----:B------:R-:W-:Y:S01]  /*1050*/  BSSY.RECONVERGENT B1, `(.L_x_17) ;  /* 0x0000054000017945 */ /* 0x000fe20003800200 */
[C---:B------:R-:W-:Y:S02]  /*1060*/  FSETP.GEU.AND P2, PT, |R7|.reuse, 1.469367938527859385e-39, PT ;  /* 0x001000000700780b */ /* 0x040fe40003f4e200 */
[----:B------:R-:W-:Y:S01]  /*1070*/  LOP3.LUT R11, R10, 0x3ff00000, RZ, 0xfc, !PT ;  /* 0x3ff000000a0b7812 */ /* 0x000fe200078efcff */
[----:B------:R-:W-:Y:S01]  /*1080*/  IMAD.MOV.U32 R10, RZ, RZ, R8 ;  /* 0x000000ffff0a7224 */ /* 0x000fe200078e0008 */
[----:B------:R-:W-:Y:S02]  /*1090*/  LOP3.LUT R4, R7, 0x7ff00000, RZ, 0xc0, !PT ;  /* 0x7ff0000007047812 */ /* 0x000fe400078ec0ff */
[----:B------:R-:W-:-:S03]  /*10a0*/  LOP3.LUT R27, R9, 0x7ff00000, RZ, 0xc0, !PT ;  /* 0x7ff00000091b7812 */ /* 0x000fc600078ec0ff */
[----:B------:R-:W-:Y:S01]  /*10b0*/  @!P0 DMUL R10, R8, 8.98846567431157953865e+307 ;  /* 0x7fe00000080a8828 */ /* 0x000fe20000000000 */
[----:B------:R-:W-:-:S03]  /*10c0*/  ISETP.GE.U32.AND P1, PT, R4, R27, PT ;  /* 0x0000001b0400720c */ /* 0x000fc60003f26070 */
[----:B------:R-:W-:Y:S02]  /*10d0*/  @!P2 LOP3.LUT R5, R9, 0x7ff00000, RZ, 0xc0, !PT ;  /* 0x7ff000000905a812 */ /* 0x000fe400078ec0ff */
[----:B------:R-:W0:Y:S02]  /*10e0*/  MUFU.RCP64H R19, R11 ;  /* 0x0000000b00137308 */ /* 0x000e240000001800 */
[----:B------:R-:W-:Y:S01]  /*10f0*/  @!P2 ISETP.GE.U32.AND P3, PT, R4, R5, PT ;  /* 0x000000050400a20c */ /* 0x000fe20003f66070 */
[----:B------:R-:W-:Y:S01]  /*1100*/  IMAD.MOV.U32 R5, RZ, RZ, 0x1ca00000 ;  /* 0x1ca00000ff057424 */ /* 0x000fe200078e00ff */
[----:B------:R-:W-:-:S04]  /*1110*/  @!P0 LOP3.LUT R27, R11, 0x7ff00000, RZ, 0xc0, !PT ;  /* 0x7ff000000b1b8812 */ /* 0x000fc800078ec0ff */
[----:B------:R-:W-:-:S04]  /*1120*/  @!P2 SEL R21, R5, 0x63400000, !P3 ;  /* 0x634000000515a807 */ /* 0x000fc80005800000 */
[----:B------:R-:W-:-:S04]  /*1130*/  @!P2 LOP3.LUT R24, R21, 0x80000000, R7, 0xf8, !PT ;  /* 0x800000001518a812 */ /* 0x000fc800078ef807 */
[----:B------:R-:W-:Y:S01]  /*1140*/  @!P2 LOP3.LUT R25, R24, 0x100000, RZ, 0xfc, !PT ;  /* 0x001000001819a812 */ /* 0x000fe200078efcff */
[----:B0-----:R-:W-:Y:S01]  /*1150*/  DFMA R22, R18, -R10, 1 ;  /* 0x3ff000001216742b */ /* 0x001fe2000000080a */
[----:B------:R-:W-:-:S07]  /*1160*/  @!P2 IMAD.MOV.U32 R24, RZ, RZ, RZ ;  /* 0x000000ffff18a224 */ /* 0x000fce00078e00ff */
[----:B------:R-:W-:-:S08]  /*1170*/  DFMA R22, R22, R22, R22 ;  /* 0x000000161616722b */ /* 0x000fd00000000016 */
[----:B------:R-:W-:Y:S01]  /*1180*/  DFMA R22, R18, R22, R18 ;  /* 0x000000161216722b */ /* 0x000fe20000000012 */
[----:B------:R-:W-:Y:S01]  /*1190*/  SEL R19, R5, 0x63400000, !P1 ;  /* 0x6340000005137807 */ /* 0x000fe20004800000 */
[----:B------:R-:W-:-:S03]  /*11a0*/  IMAD.MOV.U32 R18, RZ, RZ, R6 ;  /* 0x000000ffff127224 */ /* 0x000fc600078e0006 */
[----:B------:R-:W-:-:S03]  /*11b0*/  LOP3.LUT R19, R19, 0x800fffff, R7, 0xf8, !PT ;  /* 0x800fffff13137812 */ /* 0x000fc600078ef807 */
[----:B------:R-:W-:-:S03]  /*11c0*/  DFMA R20, R22, -R10, 1 ;  /* 0x3ff000001614742b */ /* 0x000fc6000000080a */
[----:B------:R-:W-:-:S05]  /*11d0*/  @!P2 DFMA R18, R18, 2, -R24 ;  /* 0x400000001212a82b */ /* 0x000fca0000000818 */
[----:B------:R-:W-:-:S08]  /*11e0*/  DFMA R20, R22, R20, R22 ;  /* 0x000000141614722b */ /* 0x000fd00000000016 */
[----:B------:R-:W-:-:S08]  /*11f0*/  DMUL R22, R20, R18 ;  /* 0x0000001214167228 */ /* 0x000fd00000000000 */
[----:B------:R-:W-:-:S08]  /*1200*/  DFMA R24, R22, -R10, R18 ;  /* 0x8000000a1618722b */ /* 0x000fd00000000012 */
[----:B------:R-:W-:Y:S01]  /*1210*/  DFMA R24, R20, R24, R22 ;  /* 0x000000181418722b */ /* 0x000fe20000000016 */
[----:B------:R-:W-:Y:S01]  /*1220*/  IMAD.MOV.U32 R20, RZ, RZ, R4 ;  /* 0x000000ffff147224 */ /* 0x000fe200078e0004 */
[----:B------:R-:W-:Y:S01]  /*1230*/  @!P2 LOP3.LUT R20, R19, 0x7ff00000, RZ, 0xc0, !PT ;  /* 0x7ff000001314a812 */ /* 0x000fe200078ec0ff */
[----:B------:R-:W-:-:S04]  /*1240*/  VIADD R22, R27, 0xffffffff ;  /* 0xffffffff1b167836 */ /* 0x000fc80000000000 */
[----:B------:R-:W-:-:S05]  /*1250*/  VIADD R21, R20, 0xffffffff ;  /* 0xffffffff14157836 */ /* 0x000fca0000000000 */
[----:B------:R-:W-:-:S04]  /*1260*/  ISETP.GT.U32.AND P0, PT, R21, 0x7feffffe, PT ;  /* 0x7feffffe1500780c */ /* 0x000fc80003f04070 */
[----:B------:R-:W-:-:S13]  /*1270*/  ISETP.GT.U32.OR P0, PT, R22, 0x7feffffe, P0 ;  /* 0x7feffffe1600780c */ /* 0x000fda0000704470 */
[----:B------:R-:W-:Y:S05]  /*1280*/  @P0 BRA `(.L_x_18) ;  /* 0x00000000006c0947 */ /* 0x000fea0003800000 */
[----:B------:R-:W-:-:S04]  /*1290*/  LOP3.LUT R7, R9, 0x7ff00000, RZ, 0xc0, !PT ;  /* 0x7ff0000009077812 */ /* 0x000fc800078ec0ff */
[CC--:B------:R-:W-:Y:S02]  /*12a0*/  VIADDMNMX R6, R4.reuse, -R7.reuse, 0xb9600000, !PT ;  /* 0xb960000004067446 */ /* 0x0c0fe40007800907 */
[----:B------:R-:W-:Y:S02]  /*12b0*/  ISETP.GE.U32.AND P0, PT, R4, R7, PT ;  /* 0x000000070400720c */ /* 0x000fe40003f06070 */
[----:B------:R-:W-:Y:S02]  /*12c0*/  VIMNMX R6, PT, PT, R6, 0x46a00000, PT ;  /* 0x46a0000006067848 */ /* 0x000fe40003fe0100 */
[----:B------:R-:W-:-:S05]  /*12d0*/  SEL R5, R5, 0x63400000, !P0 ;  /* 0x6340000005057807 */ /* 0x000fca0004000000 */
[----:B------:R-:W-:Y:S02]  /*12e0*/  IMAD.IADD R20, R6, 0x1, -R5 ;  /* 0x0000000106147824 */ /* 0x000fe400078e0a05 */
[----:B------:R-:W-:Y:S02]  /*12f0*/  IMAD.MOV.U32 R6, RZ, RZ, RZ ;  /* 0x000000ffff067224 */ /* 0x000fe400078e00ff */
[----:B------:R-:W-:-:S06]  /*1300*/  VIADD R7, R20, 0x7fe00000 ;  /* 0x7fe0000014077836 */ /* 0x000fcc0000000000 */
[----:B------:R-:W-:-:S10]  /*1310*/  DMUL R4, R24, R6 ;  /* 0x0000000618047228 */ /* 0x000fd40000000000 */
[----:B------:R-:W-:-:S13]  /*1320*/  FSETP.GTU.AND P0, PT, |R5|, 1.469367938527859385e-39, PT ;  /* 0x001000000500780b */ /* 0x000fda0003f0c200 */
[----:B------:R-:W-:Y:S05]  /*1330*/  @P0 BRA `(.L_x_19) ;  /* 0x0000000000940947 */ /* 0x000fea0003800000 */
[----:B------:R-:W-:-:S06]  /*1340*/  DFMA R10, R24, -R10, R18 ;  /* 0x8000000a180a722b */ /* 0x000fcc0000000012 */
[----:B------:R-:W-:-:S04]  /*1350*/  IMAD.MOV.U32 R10, RZ, RZ, RZ ;  /* 0x000000ffff0a7224 */ /* 0x000fc800078e00ff */
[C---:B------:R-:W-:Y:S02]  /*1360*/  FSETP.NEU.AND P0, PT, R11.reuse, RZ, PT ;  /* 0x000000ff0b00720b */ /* 0x040fe40003f0d000 */
[----:B------:R-:W-:-:S04]  /*1370*/  LOP3.LUT R9, R11, 0x80000000, R9, 0x48, !PT ;  /* 0x800000000b097812 */ /* 0x000fc800078e4809 */
[----:B------:R-:W-:-:S07]  /*1380*/  LOP3.LUT R11, R9, R7, RZ, 0xfc, !PT ;  /* 0x00000007090b7212 */ /* 0x000fce00078efcff */
[----:B------:R-:W-:Y:S05]  /*1390*/  @!P0 BRA `(.L_x_19) ;  /* 0x00000000007c8947 */ /* 0x000fea0003800000 */
[----:B------:R-:W-:Y:S01]  /*13a0*/  IMAD.MOV R7, RZ, RZ, -R20 ;  /* 0x000000ffff077224 */ /* 0x000fe200078e0a14 */
[----:B------:R-:W-:Y:S01]  /*13b0*/  DMUL.RP R10, R24, R10 ;  /* 0x0000000a180a7228 */ /* 0x000fe20000008000 */
[----:B------:R-:W-:-:S06]  /*13c0*/  IMAD.MOV.U32 R6, RZ, RZ, RZ ;  /* 0x000000ffff067224 */ /* 0x000fcc00078e00ff */
[----:B------:R-:W-:-:S03]  /*13d0*/  DFMA R6, R4, -R6, R24 ;  /* 0x800000060406722b */ /* 0x000fc60000000018 */
[----:B------:R-:W-:-:S03]  /*13e0*/  LOP3.LUT R9, R11, R9, RZ, 0x3c, !PT ;  /* 0x000000090b097212 */ /* 0x000fc600078e3cff */
[----:B------:R-:W-:-:S04]  /*13f0*/  IADD3 R6, PT, PT, -R20, -0x43300000, RZ ;  /* 0xbcd0000014067810 */ /* 0x000fc80007ffe1ff */
[----:B------:R-:W-:-:S04]  /*1400*/  FSETP.NEU.AND P0, PT, |R7|, R6, PT ;  /* 0x000000060700720b */ /* 0x000fc80003f0d200 */
[----:B------:R-:W-:Y:S02]  /*1410*/  FSEL R4, R10, R4, !P0 ;  /* 0x000000040a047208 */ /* 0x000fe40004000000 */
[----:B------:R-:W-:Y:S01]  /*1420*/  FSEL R5, R9, R5, !P0 ;  /* 0x0000000509057208 */ /* 0x000fe20004000000 */
[----:B------:R-:W-:Y:S06]  /*1430*/  BRA `(.L_x_19) ;  /* 0x0000000000547947 */ /* 0x000fec0003800000 */
.L_x_18:
[----:B------:R-:W-:-:S14]  /*1440*/  DSETP.NAN.AND P0, PT, R6, R6, PT ;  /* 0x000000060600722a */ /* 0x000fdc0003f08000 */
[----:B------:R-:W-:Y:S05]  /*1450*/  @P0 BRA `(.L_x_20) ;  /* 0x0000000000440947 */ /* 0x000fea0003800000 */
[----:B------:R-:W-:-:S14]  /*1460*/  DSETP.NAN.AND P0, PT, R8, R8, PT ;  /* 0x000000080800722a */ /* 0x000fdc0003f08000 */
[----:B------:R-:W-:Y:S05]  /*1470*/  @P0 BRA `(.L_x_21) ;  /* 0x0000000000300947 */ /* 0x000fea0003800000 */
[----:B------:R-:W-:Y:S01]  /*1480*/  ISETP.NE.AND P0, PT, R20, R27, PT ;  /* 0x0000001b1400720c */ /* 0x000fe20003f05270 */
[----:B------:R-:W-:Y:S02]  /*1490*/  IMAD.MOV.U32 R4, RZ, RZ, 0x0 ;  /* 0x00000000ff047424 */ /* 0x000fe400078e00ff */
[----:B------:R-:W-:-:S10]  /*14a0*/  IMAD.MOV.U32 R5, RZ, RZ, -0x80000 ;  /* 0xfff80000ff057424 */ /* 0x000fd400078e00ff */
[----:B------:R-:W-:Y:S05]  /*14b0*/  @!P0 BRA `(.L_x_19) ;  /* 0x0000000000348947 */ /* 0x000fea0003800000 */
[----:B------:R-:W-:Y:S02]  /*14c0*/  ISETP.NE.AND P0, PT, R20, 0x7ff00000, PT ;  /* 0x7ff000001400780c */ /* 0x000fe40003f05270 */
[----:B------:R-:W-:Y:S02]  /*14d0*/  LOP3.LUT R5, R7, 0x80000000, R9, 0x48, !PT ;  /* 0x8000000007057812 */ /* 0x000fe400078e4809 */
[----:B------:R-:W-:-:S13]  /*14e0*/  ISETP.EQ.OR P0, PT, R27, RZ, !P0 ;  /* 0x000000ff1b00720c */ /* 0x000fda0004702670 */
[----:B------:R-:W-:Y:S01]  /*14f0*/  @P0 LOP3.LUT R6, R5, 0x7ff00000, RZ, 0xfc, !PT ;  /* 0x7ff0000005060812 */ /* 0x000fe200078efcff */
[----:B------:R-:W-:Y:S02]  /*1500*/  @!P0 IMAD.MOV.U32 R4, RZ, RZ, RZ ;  /* 0x000000ffff048224 */ /* 0x000fe400078e00ff */
[----:B------:R-:W-:Y:S02]  /*1510*/  @P0 IMAD.MOV.U32 R4, RZ, RZ, RZ ;  /* 0x000000ffff040224 */ /* 0x000fe400078e00ff */
[----:B------:R-:W-:Y:S01]  /*1520*/  @P0 IMAD.MOV.U32 R5, RZ, RZ, R6 ;  /* 0x000000ffff050224 */ /* 0x000fe200078e0006 */
[----:B------:R-:W-:Y:S06]  /*1530*/  BRA `(.L_x_19) ;  /* 0x0000000000147947 */ /* 0x000fec0003800000 */
.L_x_21:
[----:B------:R-:W-:Y:S01]  /*1540*/  LOP3.LUT R5, R9, 0x80000, RZ, 0xfc, !PT ;  /* 0x0008000009057812 */ /* 0x000fe200078efcff */
[----:B------:R-:W-:Y:S01]  /*1550*/  IMAD.MOV.U32 R4, RZ, RZ, R8 ;  /* 0x000000ffff047224 */ /* 0x000fe200078e0008 */
[----:B------:R-:W-:Y:S06]  /*1560*/  BRA `(.L_x_19) ;  /* 0x0000000000087947 */ /* 0x000fec0003800000 */
.L_x_20:
[----:B------:R-:W-:Y:S01]  /*1570*/  LOP3.LUT R5, R7, 0x80000, RZ, 0xfc, !PT ;  /* 0x0008000007057812 */ /* 0x000fe200078efcff */
[----:B------:R-:W-:-:S07]  /*1580*/  IMAD.MOV.U32 R4, RZ, RZ, R6 ;  /* 0x000000ffff047224 */ /* 0x000fce00078e0006 */
.L_x_19:
[----:B------:R-:W-:Y:S05]  /*1590*/  BSYNC.RECONVERGENT B1 ;  /* 0x0000000000017941 */ /* 0x000fea0003800200 */
.L_x_17:
[----:B------:R-:W-:Y:S02]  /*15a0*/  IMAD.MOV.U32 R8, RZ, RZ, R4 ;  /* 0x000000ffff087224 */ /* 0x000fe400078e0004 */
[----:B------:R-:W-:Y:S02]  /*15b0*/  IMAD.MOV.U32 R9, RZ, RZ, R5 ;  /* 0x000000ffff097224 */ /* 0x000fe400078e0005 */
[----:B------:R-:W-:Y:S02]  /*15c0*/  IMAD.MOV.U32 R4, RZ, RZ, R0 ;  /* 0x000000ffff047224 */ /* 0x000fe400078e0000 */
[----:B------:R-:W-:-:S04]  /*15d0*/  IMAD.MOV.U32 R5, RZ, RZ, 0x0 ;  /* 0x00000000ff057424 */ /* 0x000fc800078e00ff */
[----:B------:R-:W-:Y:S05]  /*15e0*/  RET.REL.NODEC R4 `(_Z19updateWeights2BatchP19NeuralNetworkDevicePdS1_i) ;  /* 0xffffffe804847950 */ /* 0x000fea0003c3ffff */
.L_x_22:
[----:B------:R-:W-:-:S00]  /*15f0*/  BRA `(.L_x_22) ;  /* 0xfffffffc00fc7947 */ /* 0x000fc0000383ffff */
[----:B------:R-:W-:-:S00]  /*1600*/  NOP ;  /* 0x0000000000007918 */ /* 0x000fc00000000000 */
[----:B------:R-:W-:-:S00]  /*1610*/  NOP ;  /* 0x0000000000007918 */ /* 0x000fc00000000000 */
[----:B------:R-:W-:-:S00]  /*1620*/  NOP ;  /* 0x0000000000007918 */ /* 0x000fc00000000000 */
[----:B------:R-:W-:-:S00]  /*1630*/  NOP ;  /* 0x0000000000007918 */ /* 0x000fc00000000000 */
[----:B------:R-:W-:-:S00]  /*1640*/  NOP ;  /* 0x0000000000007918 */ /* 0x000fc00000000000 */
[----:B------:R-:W-:-:S00]  /*1650*/  NOP ;  /* 0x0000000000007918 */ /* 0x000fc00000000000 */
[----:B------:R-:W-:-:S00]  /*1660*/  NOP ;  /* 0x0000000000007918 */ /* 0x000fc00000000000 */
[----:B------:R-:W-:-:S00]  /*1670*/  NOP ;  /* 0x0000000000007918 */ /* 0x000fc00000000000 */
.L_x_126:


//--------------------- .text._Z19updateWeights1BatchP19NeuralNetworkDevicePdS1_i --------------------------
	.section	.text._Z19updateWeights1BatchP19NeuralNetworkDevicePdS1_i,"ax",@progbits
	.align	128
        .global         _Z19updateWeights1BatchP19NeuralNetworkDevicePdS1_i
        .type           _Z19updateWeights1BatchP19NeuralNetworkDevicePdS1_i,@function
        .size           _Z19updateWeights1BatchP19NeuralNetworkDevicePdS1_i,(.L_x_127 - _Z19updateWeights1BatchP19NeuralNetworkDevicePdS1_i)
        .other          _Z19updateWeights1BatchP19NeuralNetworkDevicePdS1_i,@"STO_CUDA_ENTRY STV_DEFAULT"
_Z19updateWeights1BatchP19NeuralNetworkDevicePdS1_i:
.text._Z19updateWeights1BatchP19NeuralNetworkDevicePdS1_i:
[----:B------:R-:W-:Y:S01]  /*0000*/  LDC R1, c[0x0][0x37c] ;  /* 0x0000df00ff017b82 */ /* 0x000fe20000000800 */
[----:B------:R-:W0:Y:S01]  /*0010*/  LDCU UR7, c[0x0][0x398] ;  /* 0x00007300ff0777ac */ /* 0x000e220008000800 */
[----:B------:R-:W1:Y:S01]  /*0020*/  S2R R2, SR_CTAID.X ;  /* 0x0000000000027919 */ /* 0x000e620000002500 */
[----:B------:R-:W-:Y:S02]  /*0030*/  CS2R R4, SRZ ;  /* 0x0000000000047805 */ /* 0x000fe4000001ff00 */
[----:B------:R-:W-:Y:S01]  /*0040*/  CS2R R16, SRZ ;  /* 0x0000000000107805 */ /* 0x000fe2000001ff00 */
[----:B------:R-:W2:Y:S01]  /*0050*/  LDCU.64 UR8, c[0x0][0x358] ;  /* 0x00006b00ff0877ac */ /* 0x000ea20008000a00 */
[----:B------:R-:W3:Y:S01]  /*0060*/  S2R R3, SR_TID.X ;  /* 0x0000000000037919 */ /* 0x000ee20000002100 */
[----:B0-----:R-:W-:-:S09]  /*0070*/  UISETP.GE.AND UP0, UPT, UR7, 0x1, UPT ;  /* 0x000000010700788c */ /* 0x001fd2000bf06270 */
[----:B--2---:R-:W-:Y:S05]  /*0080*/  BRA.U !UP0, `(.L_x_23) ;  /* 0x0000000908547547 */ /* 0x004fea000b800000 */
[----:B------:R-:W-:Y:S01]  /*0090*/  UISETP.GE.U32.AND UP1, UPT, UR7, 0x8, UPT ;  /* 0x000000080700788c */ /* 0x000fe2000bf26070 */
[----:B------:R-:W-:Y:S01]  /*00a0*/  IMAD.MOV.U32 R0, RZ, RZ, RZ ;  /* 0x000000ffff007224 */ /* 0x000fe200078e00ff */
[----:B------:R-:W-:Y:S01]  /*00b0*/  ULOP3.LUT UR4, UR7, 0x7, URZ, 0xc0, !UPT ;  /* 0x0000000707047892 */ /* 0x000fe2000f8ec0ff */
[----:B------:R-:W-:Y:S02]  /*00c0*/  CS2R R16, SRZ ;  /* 0x0000000000107805 */ /* 0x000fe4000001ff00 */
[----:B------:R-:W-:Y:S01]  /*00d0*/  CS2R R8, SRZ ;  /* 0x0000000000087805 */ /* 0x000fe2000001ff00 */
[----:B------:R-:W-:-:S03]  /*00e0*/  UISETP.NE.AND UP0, UPT, UR4, URZ, UPT ;  /* 0x000000ff0400728c */ /* 0x000fc6000bf05270 */
[----:B------:R-:W-:Y:S08]  /*00f0*/  BRA.U !UP1, `(.L_x_24) ;  /* 0x0000000109d87547 */ /* 0x000ff0000b800000 */
[----:B------:R-:W1:Y:S01]  /*0100*/  LDC.64 R4, c[0x0][0x388] ;  /* 0x0000e200ff047b82 */ /* 0x000e620000000a00 */
[----:B------:R-:W-:Y:S01]  /*0110*/  ULOP3.LUT UR5, UR7, 0x7ffffff8, URZ, 0xc0, !UPT ;  /* 0x7ffffff807057892 */ /* 0x000fe2000f8ec0ff */
[----:B------:R-:W-:-:S03]  /*0120*/  CS2R R16, SRZ ;  /* 0x0000000000107805 */ /* 0x000fc6000001ff00 */
[----:B------:R-:W-:Y:S02]  /*0130*/  UIADD3 UR6, UPT, UPT, -UR5, URZ, URZ ;  /* 0x000000ff05067290 */ /* 0x000fe4000fffe1ff */
[----:B------:R-:W-:Y:S01]  /*0140*/  IMAD.U32 R0, RZ, RZ, UR5 ;  /* 0x00000005ff007e24 */ /* 0x000fe2000f8e00ff */
[----:B------:R-:W3:Y:S01]  /*0150*/  LDC.64 R6, c[0x0][0x390] ;  /* 0x0000e400ff067b82 */ /* 0x000ee20000000a00 */
[----:B-1----:R-:W-:-:S03]  /*0160*/  IMAD.WIDE.U32 R4, R2, 0x8, R4 ;  /* 0x0000000802047825 */ /* 0x002fc600078e0004 */
[----:B------:R-:W-:Y:S01]  /*0170*/  IADD3 R4, P0, PT, R4, 0x1000, RZ ;  /* 0x0000100004047810 */ /* 0x000fe20007f1e0ff */
[----:B---3--:R-:W-:-:S04]  /*0180*/  IMAD.WIDE.U32 R6, R3, 0x8, R6 ;  /* 0x0000000803067825 */ /* 0x008fc800078e0006 */
[----:B------:R-:W-:Y:S01]  /*0190*/  IMAD.X R5, RZ, RZ, R5, P0 ;  /* 0x000000ffff057224 */ /* 0x000fe200000e0605 */
[----:B------:R-:W-:-:S05]  /*01a0*/  IADD3 R6, P1, PT, R6, 0x6200, RZ ;  /* 0x0000620006067810 */ /* 0x000fca0007f3e0ff */
[----:B------:R-:W-:-:S08]  /*01b0*/  IMAD.X R7, RZ, RZ, R7, P1 ;  /* 0x000000ffff077224 */ /* 0x000fd000008e0607 */
.L_x_25:
[----:B------:R-:W2:Y:S04]  /*01c0*/  LDG.E.64 R12, desc[UR8][R4.64+-0x1000] ;  /* 0xfff00008040c7981 */ /* 0x000ea8000c1e1b00 */
[----:B------:R-:W2:Y:S04]  /*01d0*/  LDG.E.64 R10, desc[UR8][R6.64+-0x6200] ;  /* 0xff9e0008060a7981 */ /* 0x000ea8000c1e1b00 */
[----:B------:R-:W3:Y:S04]  /*01e0*/  LDG.E.64 R24, desc[UR8][R4.64+-0xc00] ;  /* 0xfff4000804187981 */ /* 0x000ee8000c1e1b00 */
[----:B------:R-:W3:Y:S04]  /*01f0*/  LDG.E.64 R14, desc[UR8][R6.64+-0x4980] ;  /* 0xffb68008060e7981 */ /* 0x000ee8000c1e1b00 */
[----:B------:R-:W4:Y:S04]  /*0200*/  LDG.E.64 R22, desc[UR8][R4.64+-0x800] ;  /* 0xfff8000804167981 */ /* 0x000f28000c1e1b00 */
[----:B------:R-:W4:Y:S04]  /*0210*/  LDG.E.64 R20, desc[UR8][R6.64+-0x3100] ;  /* 0xffcf000806147981 */ /* 0x000f28000c1e1b00 */
[----:B------:R-:W5:Y:S01]  /*0220*/  LDG.E.64 R18, desc[UR8][R6.64+-0x1880] ;  /* 0xffe7800806127981 */ /* 0x000f62000c1e1b00 */
[----:B--2---:R-:W-:-:S02]  /*0230*/  DFMA R10, R12, R10, R8 ;  /* 0x0000000a0c0a722b */ /* 0x004fc40000000008 */
[----:B------:R-:W-:Y:S01]  /*0240*/  DADD R8, R12, R16 ;  /* 0x000000000c087229 */ /* 0x000fe20000000010 */
[----:B------:R-:W5:Y:S05]  /*0250*/  LDG.E.64 R12, desc[UR8][R4.64+-0x400] ;  /* 0xfffc0008040c7981 */ /* 0x000f6a000c1e1b00 */
[----:B---3--:R-:W-:Y:S02]  /*0260*/  DFMA R14, R24, R14, R10 ;  /* 0x0000000e180e722b */ /* 0x008fe4000000000a */
[----:B------:R-:W-:Y:S01]  /*0270*/  DADD R24, R8, R24 ;  /* 0x0000000008187229 */ /* 0x000fe20000000018 */
[----:B------:R-:W2:Y:S04]  /*0280*/  LDG.E.64 R10, desc[UR8][R4.64] ;  /* 0x00000008040a7981 */ /* 0x000ea8000c1e1b00 */
[----:B------:R-:W2:Y:S01]  /*0290*/  LDG.E.64 R8, desc[UR8][R6.64] ;  /* 0x0000000806087981 */ /* 0x000ea2000c1e1b00 */
[----:B----4-:R-:W-:-:S03]  /*02a0*/  DFMA R20, R22, R20, R14 ;  /* 0x000000141614722b */ /* 0x010fc6000000000e */
[----:B------:R-:W3:Y:S01]  /*02b0*/  LDG.E.64 R14, desc[UR8][R4.64+0x400] ;  /* 0x00040008040e7981 */ /* 0x000ee2000c1e1b00 */
[----:B------:R-:W-:-:S03]  /*02c0*/  DADD R24, R24, R22 ;  /* 0x0000000018187229 */ /* 0x000fc60000000016 */
[----:B------:R-:W4:Y:S01]  /*02d0*/  LDG.E.64 R22, desc[UR8][R6.64+0x1880] ;  /* 0x0018800806167981 */ /* 0x000f22000c1e1b00 */
[----:B-----5:R-:W-:-:S03]  /*02e0*/  DFMA R20, R12, R18, R20 ;  /* 0x000000120c14722b */ /* 0x020fc60000000014 */
[----:B------:R-:W5:Y:S01]  /*02f0*/  LDG.E.64 R18, desc[UR8][R4.64+0x800] ;  /* 0x0008000804127981 */ /* 0x000f62000c1e1b00 */
[----:B------:R-:W-:-:S03]  /*0300*/  DADD R24, R24, R12 ;  /* 0x0000000018187229 */ /* 0x000fc6000000000c */
[----:B------:R-:W5:Y:S01]  /*0310*/  LDG.E.64 R12, desc[UR8][R6.64+0x3100] ;  /* 0x00310008060c7981 */ /* 0x000f62000c1e1b00 */
[----:B--2---:R-:W-:-:S03]  /*0320*/  DFMA R8, R10, R8, R20 ;  /* 0x000000080a08722b */ /* 0x004fc60000000014 */
[----:B------:R0:W2:Y:S01]  /*0330*/  LDG.E.64 R20, desc[UR8][R4.64+0xc00] ;  /* 0x000c000804147981 */ /* 0x0000a2000c1e1b00 */
[----:B------:R-:W-:-:S03]  /*0340*/  DADD R24, R24, R10 ;  /* 0x0000000018187229 */ /* 0x000fc6000000000a */
[----:B------:R1:W2:Y:S05]  /*0350*/  LDG.E.64 R10, desc[UR8][R6.64+0x4980] ;  /* 0x00498008060a7981 */ /* 0x0002aa000c1e1b00 */
[----:B---3--:R-:W-:Y:S02]  /*0360*/  DADD R24, R24, R14 ;  /* 0x0000000018187229 */ /* 0x008fe4000000000e */
[----:B----4-:R-:W-:Y:S01]  /*0370*/  DFMA R8, R14, R22, R8 ;  /* 0x000000160e08722b */ /* 0x010fe20000000008 */
[----:B------:R-:W-:-:S04]  /*0380*/  UIADD3 UR6, UPT, UPT, UR6, 0x8, URZ ;  /* 0x0000000806067890 */ /* 0x000fc8000fffe0ff */
[----:B------:R-:W-:Y:S01]  /*0390*/  UISETP.NE.AND UP1, UPT, UR6, URZ, UPT ;  /* 0x000000ff0600728c */ /* 0x000fe2000bf25270 */
[----:B0-----:R-:W-:Y:S02]  /*03a0*/  IADD3 R4, P1, PT, R4, 0x2000, RZ ;  /* 0x0000200004047810 */ /* 0x001fe40007f3e0ff */
[----:B-1----:R-:W-:Y:S02]  /*03b0*/  IADD3 R6, P2, PT, R6, 0xc400, RZ ;  /* 0x0000c40006067810 */ /* 0x002fe40007f5e0ff */
[----:B------:R-:W-:Y:S01]  /*03c0*/  ISETP.NE.AND P0, PT, R3, RZ, PT ;  /* 0x000000ff0300720c */ /* 0x000fe20003f05270 */
[----:B------:R-:W-:Y:S02]  /*03d0*/  IMAD.X R5, RZ, RZ, R5, P1 ;  /* 0x000000ffff057224 */ /* 0x000fe400008e0605 */
[----:B------:R-:W-:Y:S01]  /*03e0*/  IMAD.X R7, RZ, RZ, R7, P2 ;  /* 0x000000ffff077224 */ /* 0x000fe200010e0607 */
[----:B-----5:R-:W-:Y:S02]  /*03f0*/  DADD R24, R24, R18 ;  /* 0x0000000018187229 */ /* 0x020fe40000000012 */
[----:B------:R-:W-:-:S06]  /*0400*/  DFMA R8, R18, R12, R8 ;  /* 0x0000000c1208722b */ /* 0x000fcc0000000008 */
[----:B--2---:R-:W-:Y:S02]  /*0410*/  DADD R24, R24, R20 ;  /* 0x0000000018187229 */ /* 0x004fe40000000014 */
[----:B------:R-:W-:-:S08]  /*0420*/  DFMA R8, R20, R10, R8 ;  /* 0x0000000a1408722b */ /* 0x000fd00000000008 */
[----:B------:R-:W-:Y:S02]  /*0430*/  FSEL R16, R24, R16, !P0 ;  /* 0x0000001018107208 */ /* 0x000fe40004000000 */
[----:B------:R-:W-:Y:S01]  /*0440*/  FSEL R17, R25, R17, !P0 ;  /* 0x0000001119117208 */ /* 0x000fe20004000000 */
[----:B------:R-:W-:Y:S06]  /*0450*/  BRA.U UP1, `(.L_x_25) ;  /* 0xfffffffd01587547 */ /* 0x000fec000b83ffff */
.L_x_24:
[----:B------:R-:W-:Y:S05]  /*0460*/  BRA.U !UP0, `(.L_x_26) ;  /* 0x00000005084c7547 */ /* 0x000fea000b800000 */
[----:B------:R-:W-:Y:S02]  /*0470*/  UISETP.GE.U32.AND UP0, UPT, UR4, 0x4, UPT ;  /* 0x000000040400788c */ /* 0x000fe4000bf06070 */
[----:B------:R-:W-:-:S04]  /*0480*/  ULOP3.LUT UR5, UR7, 0x3, URZ, 0xc0, !UPT ;  /* 0x0000000307057892 */ /* 0x000fc8000f8ec0ff */
[----:B------:R-:W-:-:S03]  /*0490*/  UISETP.NE.AND UP1, UPT, UR5, URZ, UPT ;  /* 0x000000ff0500728c */ /* 0x000fc6000bf25270 */
[----:B------:R-:W-:Y:S08]  /*04a0*/  BRA.U !UP0, `(.L_x_27) ;  /* 0x0000000108987547 */ /* 0x000ff0000b800000 */
[----:B------:R-:W0:Y:S01]  /*04b0*/  LDC.64 R20, c[0x0][0x388] ;  /* 0x0000e200ff147b82 */ /* 0x000e220000000a00 */
[C---:B-1----:R-:W-:Y:S02]  /*04c0*/  IMAD R25, R0.reuse, 0x80, R2 ;  /* 0x0000008000197824 */ /* 0x042fe400078e0202 */
[----:B---3--:R-:W-:Y:S02]  /*04d0*/  IMAD R23, R0, 0x310, R3 ;  /* 0x0000031000177824 */ /* 0x008fe400078e0203 */
[----:B------:R-:W-:-:S03]  /*04e0*/  VIADD R11, R25, 0x80 ;  /* 0x00000080190b7836 */ /* 0x000fc60000000000 */
[----:B------:R-:W1:Y:S01]  /*04f0*/  LDC.64 R4, c[0x0][0x390] ;  /* 0x0000e400ff047b82 */ /* 0x000e620000000a00 */
[----:B------:R-:W-:Y:S01]  /*0500*/  IADD3 R19, PT, PT, R25, 0x100, RZ ;  /* 0x0000010019137810 */ /* 0x000fe20007ffe0ff */
[----:B------:R-:W-:Y:S02]  /*0510*/  VIADD R15, R23, 0x310 ;  /* 0x00000310170f7836 */ /* 0x000fe40000000000 */
[----:B0-----:R-:W-:-:S04]  /*0520*/  IMAD.WIDE.U32 R12, R25, 0x8, R20 ;  /* 0x00000008190c7825 */ /* 0x001fc800078e0014 */
[----:B------:R-:W-:Y:S02]  /*0530*/  IMAD.WIDE.U32 R10, R11, 0x8, R20 ;  /* 0x000000080b0a7825 */ /* 0x000fe400078e0014 */
[----:B------:R-:W2:Y:S02]  /*0540*/  LDG.E.64 R12, desc[UR8][R12.64] ;  /* 0x000000080c0c7981 */ /* 0x000ea4000c1e1b00 */
[--C-:B-1----:R-:W-:Y:S02]  /*0550*/  IMAD.WIDE.U32 R6, R23, 0x8, R4.reuse ;  /* 0x0000000817067825 */ /* 0x102fe400078e0004 */
[----:B------:R-:W3:Y:S02]  /*0560*/  LDG.E.64 R10, desc[UR8][R10.64] ;  /* 0x000000080a0a7981 */ /* 0x000ee4000c1e1b00 */
[----:B------:R-:W-:Y:S02]  /*0570*/  IMAD.WIDE.U32 R14, R15, 0x8, R4 ;  /* 0x000000080f0e7825 */ /* 0x000fe400078e0004 */
[----:B------:R-:W4:Y:S02]  /*0580*/  LDG.E.64 R6, desc[UR8][R6.64] ;  /* 0x0000000806067981 */ /* 0x000f24000c1e1b00 */
[----:B------:R-:W-:-:S02]  /*0590*/  IMAD.WIDE.U32 R18, R19, 0x8, R20 ;  /* 0x0000000813127825 */ /* 0x000fc400078e0014 */
[----:B------:R-:W5:Y:S02]  /*05a0*/  LDG.E.64 R14, desc[UR8][R14.64] ;  /* 0x000000080e0e7981 */ /* 0x000f64000c1e1b00 */
[----:B------:R-:W-:Y:S02]  /*05b0*/  VIADD R25, R25, 0x180 ;  /* 0x0000018019197836 */ /* 0x000fe40000000000 */
[----:B------:R-:W-:Y:S01]  /*05c0*/  VIADD R27, R23, 0x620 ;  /* 0x00000620171b7836 */ /* 0x000fe20000000000 */
[----:B------:R-:W5:Y:S01]  /*05d0*/  LDG.E.64 R18, desc[UR8][R18.64] ;  /* 0x0000000812127981 */ /* 0x000f62000c1e1b00 */
[----:B------:R-:W-:-:S04]  /*05e0*/  IMAD.WIDE.U32 R24, R25, 0x8, R20 ;  /* 0x0000000819187825 */ /* 0x000fc800078e0014 */
[----:B------:R-:W-:-:S04]  /*05f0*/  IMAD.WIDE.U32 R20, R27, 0x8, R4 ;  /* 0x000000081b147825 */ /* 0x000fc800078e0004 */
[----:B------:R-:W-:Y:S02]  /*0600*/  VIADD R27, R23, 0x930 ;  /* 0x00000930171b7836 */ /* 0x000fe40000000000 */
[----:B------:R-:W5:Y:S02]  /*0610*/  LDG.E.64 R20, desc[UR8][R20.64] ;  /* 0x0000000814147981 */ /* 0x000f64000c1e1b00 */
[----:B------:R-:W-:Y:S02]  /*0620*/  IMAD.WIDE.U32 R4, R27, 0x8, R4 ;  /* 0x000000081b047825 */ /* 0x000fe400078e0004 */
[----:B------:R-:W5:Y:S04]  /*0630*/  LDG.E.64 R22, desc[UR8][R24.64] ;  /* 0x0000000818167981 */ /* 0x000f68000c1e1b00 */
[----:B------:R-:W5:Y:S01]  /*0640*/  LDG.E.64 R4, desc[UR8][R4.64] ;  /* 0x0000000804047981 */ /* 0x000f62000c1e1b00 */
[----:B------:R-:W-:Y:S01]  /*0650*/  ISETP.NE.AND P0, PT, R3, RZ, PT ;  /* 0x000000ff0300720c */ /* 0x000fe20003f05270 */
[----:B------:R-:W-:Y:S01]  /*0660*/  VIADD R0, R0, 0x4 ;  /* 0x0000000400007836 */ /* 0x000fe20000000000 */
[----:B--2---:R-:W-:-:S02]  /*0670*/  DADD R26, R16, R12 ;  /* 0x00000000101a7229 */ /* 0x004fc4000000000c */
[----:B----4-:R-:W-:-:S06]  /*0680*/  DFMA R6, R12, R6, R8 ;  /* 0x000000060c06722b */ /* 0x010fcc0000000008 */
[----:B---3--:R-:W-:Y:S02]  /*0690*/  DADD R26, R26, R10 ;  /* 0x000000001a1a7229 */ /* 0x008fe4000000000a */
[----:B-----5:R-:W-:-:S06]  /*06a0*/  DFMA R6, R10, R14, R6 ;  /* 0x0000000e0a06722b */ /* 0x020fcc0000000006 */
[----:B------:R-:W-:Y:S02]  /*06b0*/  DADD R26, R26, R18 ;  /* 0x000000001a1a7229 */ /* 0x000fe40000000012 */
[----:B------:R-:W-:-:S06]  /*06c0*/  DFMA R6, R18, R20, R6 ;  /* 0x000000141206722b */ /* 0x000fcc0000000006 */
[----:B------:R-:W-:Y:S02]  /*06d0*/  DADD R26, R26, R22 ;  /* 0x000000001a1a7229 */ /* 0x000fe40000000016 */
[----:B------:R-:W-:-:S08]  /*06e0*/  DFMA R8, R22, R4, R6 ;  /* 0x000000041608722b */ /* 0x000fd00000000006 */
[----:B------:R-:W-:Y:S02]  /*06f0*/  FSEL R16, R26, R16, !P0 ;  /* 0x000000101a107208 */ /* 0x000fe40004000000 */
[----:B------:R-:W-:-:S07]  /*0700*/  FSEL R17, R27, R17, !P0 ;  /* 0x000000111b117208 */ /* 0x000fce0004000000 */
.L_x_27:
[----:B------:R-:W-:Y:S05]  /*0710*/  BRA.U !UP1, `(.L_x_26) ;  /* 0x0000000109a07547 */ /* 0x000fea000b800000 */
[----:B------:R-:W-:Y:S02]  /*0720*/  UISETP.NE.AND UP0, UPT, UR5, 0x1, UPT ;  /* 0x000000010500788c */ /* 0x000fe4000bf05270 */
[----:B------:R-:W-:-:S04]  /*0730*/  ULOP3.LUT UR4, UR7, 0x1, URZ, 0xc0, !UPT ;  /* 0x0000000107047892 */ /* 0x000fc8000f8ec0ff */
[----:B------:R-:W-:-:S03]  /*0740*/  UISETP.NE.U32.AND UP1, UPT, UR4, 0x1, UPT ;  /* 0x000000010400788c */ /* 0x000fc6000bf25070 */
[----:B------:R-:W-:Y:S08]  /*0750*/  BRA.U !UP0, `(.L_x_28) ;  /* 0x0000000108587547 */ /* 0x000ff0000b800000 */
[----:B------:R-:W0:Y:S01]  /*0760*/  LDC.64 R10, c[0x0][0x388] ;  /* 0x0000e200ff0a7b82 */ /* 0x000e220000000a00 */
[C---:B-1----:R-:W-:Y:S02]  /*0770*/  IMAD R13, R0.reuse, 0x80, R2 ;  /* 0x00000080000d7824 */ /* 0x042fe400078e0202 */
[----:B---3--:R-:W-:Y:S02]  /*0780*/  IMAD R15, R0, 0x310, R3 ;  /* 0x00000310000f7824 */ /* 0x008fe400078e0203 */
        /* <DEDUP_REMOVED lines=19> */
.L_x_28:
[----:B------:R-:W-:Y:S05]  /*08c0*/  BRA.U UP1, `(.L_x_26) ;  /* 0x0000000101347547 */ /* 0x000fea000b800000 */
[----:B------:R-:W0:Y:S01]  /*08d0*/  LDC.64 R4, c[0x0][0x388] ;  /* 0x0000e200ff047b82 */ /* 0x000e220000000a00 */
[----:B-1----:R-:W-:-:S07]  /*08e0*/  LEA R11, R0, R2, 0x7 ;  /* 0x00000002000b7211 */ /* 0x002fce00078e38ff */
[----:B------:R-:W1:Y:S01]  /*08f0*/  LDC.64 R6, c[0x0][0x390] ;  /* 0x0000e400ff067b82 */ /* 0x000e620000000a00 */
[----:B0-----:R-:W-:-:S04]  /*0900*/  IMAD.WIDE.U32 R4, R11, 0x8, R4 ;  /* 0x000000080b047825 */ /* 0x001fc800078e0004 */
[----:B---3--:R-:W-:Y:S02]  /*0910*/  IMAD R11, R0, 0x310, R3 ;  /* 0x00000310000b7824 */ /* 0x008fe400078e0203 */
        /* <DEDUP_REMOVED lines=8> */
.L_x_26:
[----:B------:R-:W-:Y:S01]  /*09a0*/  UMOV UR4, 0x40000000 ;  /* 0x4000000000047882 */ /* 0x000fe20000000000 */
[----:B------:R-:W-:Y:S02]  /*09b0*/  UMOV UR5, 0x3f7cac08 ;  /* 0x3f7cac0800057882 */ /* 0x000fe40000000000 */
[----:B------:R-:W-:Y:S02]  /*09c0*/  DMUL R4, R8, UR4 ;  /* 0x0000000408047c28 */ /* 0x000fe40008000000 */
[----:B------:R-:W-:-:S11]  /*09d0*/  DMUL R16, R16, UR4 ;  /* 0x0000000410107c28 */ /* 0x000fd60008000000 */
.L_x_23:
[----:B------:R-:W0:Y:S02]  /*09e0*/  LDC.64 R12, c[0x0][0x380] ;  /* 0x0000e000ff0c7b82 */ /* 0x000e240000000a00 */
[----:B0-----:R-:W2:Y:S01]  /*09f0*/  LDG.E.64 R12, desc[UR8][R12.64] ;  /* 0x000000080c0c7981 */ /* 0x001ea2000c1e1b00 */
[----:B------:R-:W0:Y:S01]  /*0a00*/  I2F.F64 R14, UR7 ;  /* 0x00000007000e7d12 */ /* 0x000e220008201c00 */
        /* <DEDUP_REMOVED lines=12> */
[----:B-1-3--:R-:W-:-:S09]  /*0ad0*/  IMAD R7, R2, 0x310, R3 ;  /* 0x0000031002077824 */ /* 0x00afd200078e0203 */
[----:B------:R-:W-:-:S05]  /*0ae0*/  FFMA R0, RZ, R15, R9 ;  /* 0x0000000fff007223 */ /* 0x000fca0000000009 */
[----:B------:R-:W-:Y:S01]  /*0af0*/  FSETP.GT.AND P0, PT, |R0|, 1.469367938527859385e-39, PT ;  /* 0x001000000000780b */ /* 0x000fe20003f04200 */
[----:B--2---:R-:W-:-:S12]  /*0b00*/  IMAD.WIDE.U32 R12, R7, 0x8, R12 ;  /* 0x00000008070c7825 */ /* 0x004fd800078e000c */
[----:B------:R-:W-:Y:S05]  /*0b10*/  @P0 BRA P1, `(.L_x_30) ;  /* 0x0000000000100947 */ /* 0x000fea0000800000 */
[----:B------:R-:W-:Y:S01]  /*0b20*/  IMAD.MOV.U32 R8, RZ, RZ, R14 ;  /* 0x000000ffff087224 */ /* 0x000fe200078e000e */
[----:B------:R-:W-:Y:S01]  /*0b30*/  MOV R0, 0xb60 ;  /* 0x00000b6000007802 */ /* 0x000fe20000000f00 */
[----:B------:R-:W-:-:S07]  /*0b40*/  IMAD.MOV.U32 R9, RZ, RZ, R15 ;  /* 0x000000ffff097224 */ /* 0x000fce00078e000f */
[----:B------:R-:W-:Y:S05]  /*0b50*/  CALL.REL.NOINC `($__internal_1_$__cuda_sm20_div_rn_f64_full) ;  /* 0x00000004002c7944 */ /* 0x000fea0003c00000 */
.L_x_30:
[----:B------:R-:W-:Y:S05]  /*0b60*/  BSYNC.RECONVERGENT B0 ;  /* 0x0000000000007941 */ /* 0x000fea0003800200 */
.L_x_29:
[----:B------:R0:W5:Y:S01]  /*0b70*/  LD.E.64 R18, desc[UR8][R12.64] ;  /* 0x000000080c127980 */ /* 0x000162000c101b00 */
[----:B------:R-:W-:Y:S01]  /*0b80*/  BSSY B0, `(.L_x_31) ;  /* 0x0000016000007945 */ /* 0x000fe20003800000 */
.L_x_34:
        /* <DEDUP_REMOVED lines=15> */
.L_x_33:
[----:B------:R-:W-:Y:S05]  /*0c80*/  BSYNC.RECONVERGENT B1 ;  /* 0x0000000000017941 */ /* 0x000fea0003800200 */
.L_x_32:
[----:B------:R-:W-:Y:S01]  /*0c90*/  ISETP.NE.U32.AND P0, PT, R18, R10, PT ;  /* 0x0000000a1200720c */ /* 0x000fe20003f05070 */
[----:B------:R-:W-:-:S03]  /*0ca0*/  IMAD.MOV.U32 R18, RZ, RZ, R10 ;  /* 0x000000ffff127224 */ /* 0x000fc600078e000a */
[-C--:B------:R-:W-:Y:S02]  /*0cb0*/  ISETP.NE.AND.EX P0, PT, R19, R11.reuse, PT, P0 ;  /* 0x0000000b1300720c */ /* 0x080fe40003f05300 */
[----:B------:R-:W-:-:S11]  /*0cc0*/  MOV R19, R11 ;  /* 0x0000000b00137202 */ /* 0x000fd60000000f00 */
[----:B------:R-:W-:Y:S05]  /*0cd0*/  @P0 BRA `(.L_x_34) ;  /* 0xfffffffc00ac0947 */ /* 0x000fea000383ffff */
[----:B------:R-:W-:Y:S05]  /*0ce0*/  BSYNC B0 ;  /* 0x0000000000007941 */ /* 0x000fea0003800000 */
.L_x_31:
        /* <DEDUP_REMOVED lines=25> */
[----:B0-----:R-:W-:Y:S05]  /*0e80*/  CALL.REL.NOINC `($__internal_1_$__cuda_sm20_div_rn_f64_full) ;  /* 0x0000000000607944 */ /* 0x001fea0003c00000 */
[----:B------:R-:W-:Y:S02]  /*0e90*/  IMAD.MOV.U32 R4, RZ, RZ, R8 ;  /* 0x000000ffff047224 */ /* 0x000fe400078e0008 */
[----:B------:R-:W-:-:S07]  /*0ea0*/  IMAD.MOV.U32 R5, RZ, RZ, R9 ;  /* 0x000000ffff057224 */ /* 0x000fce00078e0009 */
.L_x_36:
[----:B------:R-:W-:Y:S05]  /*0eb0*/  BSYNC.RECONVERGENT B0 ;  /* 0x0000000000007941 */ /* 0x000fea0003800200 */
.L_x_35:
[----:B------:R1:W5:Y:S02]  /*0ec0*/  LD.E.64 R8, desc[UR8][R2.64] ;  /* 0x0000000802087980 */ /* 0x000364000c101b00 */
.L_x_39:
[----:B-----5:R-:W-:Y:S01]  /*0ed0*/  DADD R10, -R4, R8 ;  /* 0x00000000040a7229 */ /* 0x020fe20000000108 */
[----:B------:R-:W-:Y:S06]  /*0ee0*/  YIELD ;  /* 0x0000000000007946 */ /* 0x000fec0003800000 */
[----:B0-----:R2:W0:Y:S01]  /*0ef0*/  ATOM.E.CAS.64.STRONG.GPU P0, R6, [R2], R8, R10 ;  /* 0x000000080206738b */ /* 0x001422000010e50a */
[----:B------:R-:W-:Y:S01]  /*0f00*/  BSSY.RECONVERGENT B0, `(.L_x_37) ;  /* 0x000000a000007945 */ /* 0x000fe20003800200 */
[----:B0-----:R-:W-:Y:S01]  /*0f10*/  MOV R12, R6 ;  /* 0x00000006000c7202 */ /* 0x001fe20000000f00 */
[----:B------:R-:W-:-:S02]  /*0f20*/  IMAD.MOV.U32 R13, RZ, RZ, R7 ;  /* 0x000000ffff0d7224 */ /* 0x000fc400078e0007 */
[----:B--2---:R-:W-:Y:S05]  /*0f30*/  @P0 BRA `(.L_x_38) ;  /* 0x0000000000180947 */ /* 0x004fea0003800000 */
[----:B------:R-:W2:Y:S02]  /*0f40*/  LD.E.64 R12, [R2] ;  /* 0x00000000020c7980 */ /* 0x000ea40000100b00 */
[----:B--2---:R-:W-:-:S04]  /*0f50*/  ISETP.EQ.U32.AND P0, PT, R12, R8, PT ;  /* 0x000000080c00720c */ /* 0x004fc80003f02070 */
[----:B------:R-:W-:-:S04]  /*0f60*/  ISETP.EQ.U32.AND.EX P0, PT, R13, R9, PT, P0 ;  /* 0x000000090d00720c */ /* 0x000fc80003f02100 */
[----:B------:R-:W-:Y:S02]  /*0f70*/  SEL R6, R10, R12, P0 ;  /* 0x0000000c0a067207 */ /* 0x000fe40000000000 */
[----:B------:R-:W-:-:S05]  /*0f80*/  SEL R7, R11, R13, P0 ;  /* 0x0000000d0b077207 */ /* 0x000fca0000000000 */
[----:B------:R0:W-:Y:S02]  /*0f90*/  ST.E.64 [R2], R6 ;  /* 0x0000000002007385 */ /* 0x0001e40000100b06 */
.L_x_38:
[----:B------:R-:W-:Y:S05]  /*0fa0*/  BSYNC.RECONVERGENT B0 ;  /* 0x0000000000007941 */ /* 0x000fea0003800200 */
.L_x_37:
[----:B------:R-:W-:Y:S01]  /*0fb0*/  ISETP.NE.U32.AND P0, PT, R8, R12, PT ;  /* 0x0000000c0800720c */ /* 0x000fe20003f05070 */
[----:B------:R-:W-:-:S03]  /*0fc0*/  IMAD.MOV.U32 R8, RZ, RZ, R12 ;  /* 0x000000ffff087224 */ /* 0x000fc600078e000c */
[----:B------:R-:W-:Y:S01]  /*0fd0*/  ISETP.NE.AND.EX P0, PT, R9, R13, PT, P0 ;  /* 0x0000000d0900720c */ /* 0x000fe20003f05300 */
[----:B------:R-:W-:-:S12]  /*0fe0*/  IMAD.MOV.U32 R9, RZ, RZ, R13 ;  /* 0x000000ffff097224 */ /* 0x000fd800078e000d */
[----:B------:R-:W-:Y:S05]  /*0ff0*/  @P0 BRA `(.L_x_39) ;  /* 0xfffffffc00b40947 */ /* 0x000fea000383ffff */
[----:B------:R-:W-:Y:S05]  /*1000*/  EXIT ;  /* 0x000000000000794d */ /* 0x000fea0003800000 */
        .weak           $__internal_1_$__cuda_sm20_div_rn_f64_full
        .type           $__internal_1_$__cuda_sm20_div_rn_f64_full,@function
        .size           $__internal_1_$__cuda_sm20_div_rn_f64_full,(.L_x_127 - $__internal_1_$__cuda_sm20_div_rn_f64_full)
$__internal_1_$__cuda_sm20_div_rn_f64_full:
[C---:B------:R-:W-:Y:S01]  /*1010*/  FSETP.GEU.AND P0, PT, |R9|.reuse, 1.469367938527859385e-39, PT ;  /* 0x001000000900780b */ /* 0x040fe20003f0e200 */
[----:B------:R-:W-:Y:S01]  /*1020*/  IMAD.MOV.U32 R7, RZ, RZ, R5 ;  /* 0x000000ffff077224 */ /* 0x000fe200078e0005 */
[C---:B------:R-:W-:Y:S01]  /*1030*/  LOP3.LUT R10, R9.reuse, 0x800fffff, RZ, 0xc0, !PT ;  /* 0x800fffff090a7812 */ /* 0x040fe200078ec0ff */
[----:B------:R-:W-:Y:S01]  /*1040*/  IMAD.MOV.U32 R18, RZ, RZ, 0x1 ;  /* 0x00000001ff127424 */ /* 0x000fe200078e00ff */
[----:B------:R-:W-:Y:S01]  /*1050*/  LOP3.LUT R27, R9, 0x7ff00000, RZ, 0xc0, !PT ;  /* 0x7ff00000091b7812 */ /* 0x000fe200078ec0ff */
[----:B------:R-:W-:Y:S01]  /*1060*/  IMAD.MOV.U32 R6, RZ, RZ, R4 ;  /* 0x000000ffff067224 */ /* 0x000fe200078e0004 */
[----:B------:R-:W-:Y:S01]  /*1070*/  LOP3.LUT R11, R10, 0x3ff00000, RZ, 0xfc, !PT ;  /* 0x3ff000000a0b7812 */ /* 0x000fe200078efcff */
[----:B------:R-:W-:Y:S01]  /*1080*/  IMAD.MOV.U32 R10, RZ, RZ, R8 ;  /* 0x000000ffff0a7224 */ /* 0x000fe200078e0008 */
[C---:B------:R-:W-:Y:S01]  /*1090*/  FSETP.GEU.AND P2, PT, |R7|.reuse, 1.469367938527859385e-39, PT ;  /* 0x001000000700780b */ /* 0x040fe20003f4e200 */
[----:B------:R-:W-:Y:S01]  /*10a0*/  BSSY.RECONVERGENT B1, `(.L_x_40) ;  /* 0x0000050000017945 */ /* 0x000fe20003800200 */
[----:B------:R-:W-:-:S03]  /*10b0*/  LOP3.LUT R4, R7, 0x7ff00000, RZ, 0xc0, !PT ;  /* 0x7ff0000007047812 */ /* 0x000fc600078ec0ff */
[----:B------:R-:W-:Y:S01]  /*10c0*/  @!P0 DMUL R10, R8, 8.98846567431157953865e+307 ;  /* 0x7fe00000080a8828 */ /* 0x000fe20000000000 */
[----:B------:R-:W-:-:S05]  /*10d0*/  ISETP.GE.U32.AND P1, PT, R4, R27, PT ;  /* 0x0000001b0400720c */ /* 0x000fca0003f26070 */
[----:B------:R-:W0:Y:S02]  /*10e0*/  MUFU.RCP64H R19, R11 ;  /* 0x0000000b00137308 */ /* 0x000e240000001800 */
[----:B------:R-:W-:Y:S02]  /*10f0*/  @!P2 LOP3.LUT R5, R9, 0x7ff00000, RZ, 0xc0, !PT ;  /* 0x7ff000000905a812 */ /* 0x000fe400078ec0ff */
[----:B------:R-:W-:Y:S02]  /*1100*/  @!P0 LOP3.LUT R27, R11, 0x7ff00000, RZ, 0xc0, !PT ;  /* 0x7ff000000b1b8812 */ /* 0x000fe400078ec0ff */
[----:B------:R-:W-:Y:S02]  /*1110*/  @!P2 ISETP.GE.U32.AND P3, PT, R4, R5, PT ;  /* 0x000000050400a20c */ /* 0x000fe40003f66070 */
[----:B------:R-:W-:-:S04]  /*1120*/  MOV R5, 0x1ca00000 ;  /* 0x1ca0000000057802 */ /* 0x000fc80000000f00 */
[----:B------:R-:W-:-:S04]  /*1130*/  @!P2 SEL R21, R5, 0x63400000, !P3 ;  /* 0x634000000515a807 */ /* 0x000fc80005800000 */
[----:B------:R-:W-:Y:S01]  /*1140*/  @!P2 LOP3.LUT R24, R21, 0x80000000, R7, 0xf8, !PT ;  /* 0x800000001518a812 */ /* 0x000fe200078ef807 */
[----:B0-----:R-:W-:-:S03]  /*1150*/  DFMA R22, R18, -R10, 1 ;  /* 0x3ff000001216742b */ /* 0x001fc6000000080a */
[----:B------:R-:W-:Y:S01]  /*1160*/  @!P2 LOP3.LUT R25, R24, 0x100000, RZ, 0xfc, !PT ;  /* 0x001000001819a812 */ /* 0x000fe200078efcff */
[----:B------:R-:W-:-:S04]  /*1170*/  @!P2 IMAD.MOV.U32 R24, RZ, RZ, RZ ;  /* 0x000000ffff18a224 */ /* 0x000fc800078e00ff */
        /* <DEDUP_REMOVED lines=23> */
[----:B------:R-:W-:Y:S01]  /*12f0*/  IMAD.IADD R20, R6, 0x1, -R5 ;  /* 0x0000000106147824 */ /* 0x000fe200078e0a05 */
[----:B------:R-:W-:-:S03]  /*1300*/  MOV R6, RZ ;  /* 0x000000ff00067202 */ /* 0x000fc60000000f00 */
        /* <DEDUP_REMOVED lines=20> */
.L_x_41:
        /* <DEDUP_REMOVED lines=13> */
[----:B------:R-:W-:Y:S01]  /*1520*/  @P0 IMAD.MOV.U32 R4, RZ, RZ, RZ ;  /* 0x000000ffff040224 */ /* 0x000fe200078e00ff */
[----:B------:R-:W-:Y:S01]  /*1530*/  @P0 MOV R5, R6 ;  /* 0x0000000600050202 */ /* 0x000fe20000000f00 */
[----:B------:R-:W-:Y:S06]  /*1540*/  BRA `(.L_x_42) ;  /* 0x0000000000147947 */ /* 0x000fec0003800000 */
.L_x_44:
[----:B------:R-:W-:Y:S01]  /*1550*/  LOP3.LUT R5, R9, 0x80000, RZ, 0xfc, !PT ;  /* 0x0008000009057812 */ /* 0x000fe200078efcff */
[----:B------:R-:W-:Y:S01]  /*1560*/  IMAD.MOV.U32 R4, RZ, RZ, R8 ;  /* 0x000000ffff047224 */ /* 0x000fe200078e0008 */
[----:B------:R-:W-:Y:S06]  /*1570*/  BRA `(.L_x_42) ;  /* 0x0000000000087947 */ /* 0x000fec0003800000 */
.L_x_43:
[----:B------:R-:W-:Y:S01]  /*1580*/  LOP3.LUT R5, R7, 0x80000, RZ, 0xfc, !PT ;  /* 0x0008000007057812 */ /* 0x000fe200078efcff */
[----:B------:R-:W-:-:S07]  /*1590*/  IMAD.MOV.U32 R4, RZ, RZ, R6 ;  /* 0x000000ffff047224 */ /* 0x000fce00078e0006 */
.L_x_42:
[----:B------:R-:W-:Y:S05]  /*15a0*/  BSYNC.RECONVERGENT B1 ;  /* 0x0000000000017941 */ /* 0x000fea0003800200 */
.L_x_40:
[----:B------:R-:W-:Y:S02]  /*15b0*/  IMAD.MOV.U32 R8, RZ, RZ, R4 ;  /* 0x000000ffff087224 */ /* 0x000fe400078e0004 */
[----:B------:R-:W-:Y:S02]  /*15c0*/  IMAD.MOV.U32 R9, RZ, RZ, R5 ;  /* 0x000000ffff097224 */ /* 0x000fe400078e0005 */
[----:B------:R-:W-:Y:S02]  /*15d0*/  IMAD.MOV.U32 R4, RZ, RZ, R0 ;  /* 0x000000ffff047224 */ /* 0x000fe400078e0000 */
[----:B------:R-:W-:-:S04]  /*15e0*/  IMAD.MOV.U32 R5, RZ, RZ, 0x0 ;  /* 0x00000000ff057424 */ /* 0x000fc800078e00ff */
[----:B------:R-:W-:Y:S05]  /*15f0*/  RET.REL.NODEC R4 `(_Z19updateWeights1BatchP19NeuralNetworkDevicePdS1_i) ;  /* 0xffffffe804807950 */ /* 0x000fea0003c3ffff */
.L_x_45:
        /* <DEDUP_REMOVED lines=16> */
.L_x_127:


//--------------------- .text._Z24hiddenLayerGradientBatchP19NeuralNetworkDevicePdS1_S1_ --------------------------
	.section	.text._Z24hiddenLayerGradientBatchP19NeuralNetworkDevicePdS1_S1_,"ax",@progbits
	.align	128
        .global         _Z24hiddenLayerGradientBatchP19NeuralNetworkDevicePdS1_S1_
        .type           _Z24hiddenLayerGradientBatchP19NeuralNetworkDevicePdS1_S1_,@function
        .size           _Z24hiddenLayerGradientBatchP19NeuralNetworkDevicePdS1_S1_,(.L_x_133 - _Z24hiddenLayerGradientBatchP19NeuralNetworkDevicePdS1_S1_)
        .other          _Z24hiddenLayerGradientBatchP19NeuralNetworkDevicePdS1_S1_,@"STO_CUDA_ENTRY STV_DEFAULT"
_Z24hiddenLayerGradientBatchP19NeuralNetworkDevicePdS1_S1_:
.text._Z24hiddenLayerGradientBatchP19NeuralNetworkDevicePdS1_S1_:
[----:B------:R-:W-:Y:S01]  /*0000*/  LDC R1, c[0x0][0x37c] ;  /* 0x0000df00ff017b82 */ /* 0x000fe20000000800 */
[----:B------:R-:W0:Y:S07]  /*0010*/  S2R R18, SR_TID.X ;  /* 0x0000000000127919 */ /* 0x000e2e0000002100 */
[----:B------:R-:W1:Y:S01]  /*0020*/  S2UR UR5, SR_CgaCtaId ;  /* 0x00000000000579c3 */ /* 0x000e620000008800 */
[----:B------:R-:W-:Y:S01]  /*0030*/  UMOV UR4, 0x400 ;  /* 0x0000040000047882 */ /* 0x000fe20000000000 */
[----:B------:R-:W2:Y:S06]  /*0040*/  LDCU.64 UR6, c[0x0][0x358] ;  /* 0x00006b00ff0677ac */ /* 0x000eac0008000a00 */
[----:B------:R-:W2:Y:S01]  /*0050*/  LDC.64 R2, c[0x0][0x380] ;  /* 0x0000e000ff027b82 */ /* 0x000ea20000000a00 */
[----:B------:R-:W3:Y:S07]  /*0060*/  S2R R19, SR_CTAID.X ;  /* 0x0000000000137919 */ /* 0x000eee0000002500 */
[----:B------:R-:W4:Y:S01]  /*0070*/  LDC.64 R16, c[0x0][0x398] ;  /* 0x0000e600ff107b82 */ /* 0x000f220000000a00 */
[----:B-1----:R-:W-:Y:S01]  /*0080*/  ULEA UR4, UR5, UR4, 0x18 ;  /* 0x0000000405047291 */ /* 0x002fe2000f8ec0ff */
[----:B0-----:R-:W-:-:S05]  /*0090*/  ISETP.GT.U32.AND P0, PT, R18, 0x7f, PT ;  /* 0x0000007f1200780c */ /* 0x001fca0003f04070 */
[----:B------:R-:W-:-:S08]  /*00a0*/  LEA R0, R18, UR4, 0x3 ;  /* 0x0000000412007c11 */ /* 0x000fd0000f8e18ff */
[----:B------:R-:W-:Y:S01]  /*00b0*/  @!P0 STS.64 [R0], RZ ;  /* 0x000000ff00008388 */ /* 0x000fe20000000a00 */
[----:B------:R-:W-:Y:S06]  /*00c0*/  BAR.SYNC.DEFER_BLOCKING 0x0 ;  /* 0x0000000000007b1d */ /* 0x000fec0000010000 */
[----:B--2---:R-:W2:Y:S01]  /*00d0*/  LDG.E.64 R4, desc[UR6][R2.64+0x8] ;  /* 0x0000080602047981 */ /* 0x004ea2000c1e1b00 */
[----:B---3--:R-:W-:-:S03]  /*00e0*/  IMAD R7, R19, 0xa, RZ ;  /* 0x0000000a13077824 */ /* 0x008fc600078e02ff */
[----:B------:R-:W0:Y:S01]  /*00f0*/  LDS.64 R20, [R0] ;  /* 0x0000000000147984 */ /* 0x000e220000000a00 */
[----:B----4-:R-:W-:-:S05]  /*0100*/  IMAD.WIDE.U32 R16, R7, 0x8, R16 ;  /* 0x0000000807107825 */ /* 0x010fca00078e0010 */
[----:B------:R-:W0:Y:S04]  /*0110*/  LDG.E.64 R24, desc[UR6][R16.64] ;  /* 0x0000000610187981 */ /* 0x000e28000c1e1b00 */
[----:B------:R-:W3:Y:S04]  /*0120*/  LDG.E.64 R12, desc[UR6][R16.64+0x8] ;  /* 0x00000806100c7981 */ /* 0x000ee8000c1e1b00 */
[----:B------:R-:W4:Y:S04]  /*0130*/  LDG.E.64 R8, desc[UR6][R16.64+0x10] ;  /* 0x0000100610087981 */ /* 0x000f28000c1e1b00 */
[----:B------:R-:W5:Y:S04]  /*0140*/  LDG.E.64 R2, desc[UR6][R16.64+0x18] ;  /* 0x0000180610027981 */ /* 0x000f68000c1e1b00 */
[----:B------:R-:W5:Y:S01]  /*0150*/  LDG.E.64 R26, desc[UR6][R16.64+0x48] ;  /* 0x00004806101a7981 */ /* 0x000f62000c1e1b00 */
[----:B--2---:R-:W-:-:S05]  /*0160*/  IMAD.WIDE.U32 R4, R18, 0x8, R4 ;  /* 0x0000000812047825 */ /* 0x004fca00078e0004 */
[----:B------:R-:W0:Y:S04]  /*0170*/  LDG.E.64 R22, desc[UR6][R4.64] ;  /* 0x0000000604167981 */ /* 0x000e28000c1e1b00 */
[----:B------:R-:W3:Y:S04]  /*0180*/  LDG.E.64 R14, desc[UR6][R4.64+0x400] ;  /* 0x00040006040e7981 */ /* 0x000ee8000c1e1b00 */
[----:B------:R-:W4:Y:S04]  /*0190*/  LDG.E.64 R10, desc[UR6][R4.64+0x800] ;  /* 0x00080006040a7981 */ /* 0x000f28000c1e1b00 */
[----:B------:R-:W5:Y:S04]  /*01a0*/  LDG.E.64 R6, desc[UR6][R4.64+0xc00] ;  /* 0x000c000604067981 */ /* 0x000f68000c1e1b00 */
[----:B------:R-:W2:Y:S01]  /*01b0*/  LDG.E.64 R28, desc[UR6][R4.64+0x2400] ;  /* 0x00240006041c7981 */ /* 0x000ea2000c1e1b00 */
[----:B0-----:R-:W-:-:S03]  /*01c0*/  DFMA R24, R22, R24, R20 ;  /* 0x000000181618722b */ /* 0x001fc60000000014 */
[----:B------:R-:W2:Y:S04]  /*01d0*/  LDG.E.64 R20, desc[UR6][R16.64+0x20] ;  /* 0x0000200610147981 */ /* 0x000ea8000c1e1b00 */
[----:B------:R-:W2:Y:S01]  /*01e0*/  LDG.E.64 R22, desc[UR6][R4.64+0x1000] ;  /* 0x0010000604167981 */ /* 0x000ea2000c1e1b00 */
[----:B---3--:R-:W-:-:S03]  /*01f0*/  DFMA R24, R14, R12, R24 ;  /* 0x0000000c0e18722b */ /* 0x008fc60000000018 */
[----:B------:R-:W3:Y:S04]  /*0200*/  LDG.E.64 R14, desc[UR6][R16.64+0x28] ;  /* 0x00002806100e7981 */ /* 0x000ee8000c1e1b00 */
[----:B------:R-:W3:Y:S01]  /*0210*/  LDG.E.64 R12, desc[UR6][R4.64+0x1400] ;  /* 0x00140006040c7981 */ /* 0x000ee2000c1e1b00 */
[----:B----4-:R-:W-:-:S03]  /*0220*/  DFMA R24, R10, R8, R24 ;  /* 0x000000080a18722b */ /* 0x010fc60000000018 */
[----:B------:R-:W4:Y:S04]  /*0230*/  LDG.E.64 R10, desc[UR6][R16.64+0x30] ;  /* 0x00003006100a7981 */ /* 0x000f28000c1e1b00 */
[----:B------:R-:W4:Y:S01]  /*0240*/  LDG.E.64 R8, desc[UR6][R4.64+0x1800] ;  /* 0x0018000604087981 */ /* 0x000f22000c1e1b00 */
[----:B-----5:R-:W-:-:S03]  /*0250*/  DFMA R24, R6, R2, R24 ;  /* 0x000000020618722b */ /* 0x020fc60000000018 */
[----:B------:R-:W5:Y:S04]  /*0260*/  LDG.E.64 R2, desc[UR6][R16.64+0x38] ;  /* 0x0000380610027981 */ /* 0x000f68000c1e1b00 */
[----:B------:R-:W5:Y:S01]  /*0270*/  LDG.E.64 R6, desc[UR6][R4.64+0x1c00] ;  /* 0x001c000604067981 */ /* 0x000f62000c1e1b00 */
[----:B--2---:R-:W-:-:S03]  /*0280*/  DFMA R20, R22, R20, R24 ;  /* 0x000000141614722b */ /* 0x004fc60000000018 */
[----:B------:R-:W2:Y:S04]  /*0290*/  LDG.E.64 R24, desc[UR6][R16.64+0x40] ;  /* 0x0000400610187981 */ /* 0x000ea8000c1e1b00 */
[----:B------:R-:W2:Y:S01]  /*02a0*/  LDG.E.64 R22, desc[UR6][R4.64+0x2000] ;  /* 0x0020000604167981 */ /* 0x000ea2000c1e1b00 */
[----:B---3--:R-:W-:-:S08]  /*02b0*/  DFMA R12, R12, R14, R20 ;  /* 0x0000000e0c0c722b */ /* 0x008fd00000000014 */
[----:B----4-:R-:W-:Y:S01]  /*02c0*/  DFMA R10, R8, R10, R12 ;  /* 0x0000000a080a722b */ /* 0x010fe2000000000c */
[----:B------:R-:W0:Y:S07]  /*02d0*/  LDC.64 R8, c[0x0][0x390] ;  /* 0x0000e400ff087b82 */ /* 0x000e2e0000000a00 */
[----:B-----5:R-:W-:Y:S01]  /*02e0*/  DFMA R2, R6, R2, R10 ;  /* 0x000000020602722b */ /* 0x020fe2000000000a */
[----:B------:R-:W-:Y:S01]  /*02f0*/  LEA R19, R19, R18, 0x7 ;  /* 0x0000001213137211 */ /* 0x000fe200078e38ff */
[----:B------:R-:W1:Y:S04]  /*0300*/  LDC.64 R10, c[0x0][0x388] ;  /* 0x0000e200ff0a7b82 */ /* 0x000e680000000a00 */
[----:B0-----:R-:W-:-:S02]  /*0310*/  IMAD.WIDE.U32 R8, R19, 0x8, R8 ;  /* 0x0000000813087825 */ /* 0x001fc400078e0008 */
[----:B--2---:R-:W-:-:S08]  /*0320*/  DFMA R2, R22, R24, R2 ;  /* 0x000000181602722b */ /* 0x004fd00000000002 */
[----:B------:R-:W-:-:S07]  /*0330*/  DFMA R2, R28, R26, R2 ;  /* 0x0000001a1c02722b */ /* 0x000fce0000000002 */
[----:B------:R-:W-:Y:S01]  /*0340*/  STS.64 [R0], R2 ;  /* 0x0000000200007388 */ /* 0x000fe20000000a00 */
[----:B------:R-:W-:Y:S06]  /*0350*/  BAR.SYNC.DEFER_BLOCKING 0x0 ;  /* 0x0000000000007b1d */ /* 0x000fec0000010000 */
[----:B------:R-:W2:Y:S04]  /*0360*/  LDG.E.64 R8, desc[UR6][R8.64] ;  /* 0x0000000608087981 */ /* 0x000ea8000c1e1b00 */
[----:B------:R-:W0:Y:S01]  /*0370*/  LDS.64 R4, [R0] ;  /* 0x0000000000047984 */ /* 0x000e220000000a00 */
[----:B------:R-:W-:Y:S01]  /*0380*/  MOV R6, RZ ;  /* 0x000000ff00067202 */ /* 0x000fe20000000f00 */
[----:B--2---:R-:W-:-:S06]  /*0390*/  DSETP.GT.AND P0, PT, R8, RZ, PT ;  /* 0x000000ff0800722a */ /* 0x004fcc0003f04000 */
[----:B------:R-:W-:-:S06]  /*03a0*/  FSEL R7, RZ, 1.875, !P0 ;  /* 0x3ff00000ff077808 */ /* 0x000fcc0004000000 */
[----:B0-----:R-:W-:Y:S01]  /*03b0*/  DMUL R4, R4, R6 ;  /* 0x0000000604047228 */ /* 0x001fe20000000000 */
[----:B-1----:R-:W-:-:S06]  /*03c0*/  IMAD.WIDE.U32 R6, R19, 0x8, R10 ;  /* 0x0000000813067825 */ /* 0x002fcc00078e000a */
[----:B------:R-:W-:Y:S01]  /*03d0*/  STG.E.64 desc[UR6][R6.64], R4 ;  /* 0x0000000406007986 */ /* 0x000fe2000c101b06 */
[----:B------:R-:W-:Y:S05]  /*03e0*/  EXIT ;  /* 0x000000000000794d */ /* 0x000fea0003800000 */
.L_x_46:
        /* <DEDUP_REMOVED lines=9> */
.L_x_133:


//--------------------- .text._Z18layerGradientBatchPdS_S_ --------------------------
	.section	.text._Z18layerGradientBatchPdS_S_,"ax",@progbits
	.align	128
        .global         _Z18layerGradientBatchPdS_S_
        .type           _Z18layerGradientBatchPdS_S_,@function
        .size           _Z18layerGradientBatchPdS_S_,(.L_x_134 - _Z18layerGradientBatchPdS_S_)
        .other          _Z18layerGradientBatchPdS_S_,@"STO_CUDA_ENTRY STV_DEFAULT"
_Z18layerGradientBatchPdS_S_:
.text._Z18layerGradientBatchPdS_S_:
[----:B------:R-:W-:Y:S01]  /*0000*/  LDC R1, c[0x0][0x37c] ;  /* 0x0000df00ff017b82 */ /* 0x000fe20000000800 */
[----:B------:R-:W0:Y:S07]  /*0010*/  S2R R11, SR_CTAID.X ;  /* 0x00000000000b7919 */ /* 0x000e2e0000002500 */
[----:B------:R-:W1:Y:S01]  /*0020*/  LDC.64 R2, c[0x0][0x388] ;  /* 0x0000e200ff027b82 */ /* 0x000e620000000a00 */
[----:B------:R-:W2:Y:S01]  /*0030*/  LDCU.64 UR4, c[0x0][0x358] ;  /* 0x00006b00ff0477ac */ /* 0x000ea20008000a00 */
[----:B------:R-:W0:Y:S06]  /*0040*/  S2R R0, SR_TID.X ;  /* 0x0000000000007919 */ /* 0x000e2c0000002100 */
[----:B------:R-:W3:Y:S08]  /*0050*/  LDC.64 R4, c[0x0][0x390] ;  /* 0x0000e400ff047b82 */ /* 0x000ef00000000a00 */
[----:B------:R-:W4:Y:S01]  /*0060*/  LDC.64 R8, c[0x0][0x380] ;  /* 0x0000e000ff087b82 */ /* 0x000f220000000a00 */
[----:B0-----:R-:W-:-:S04]  /*0070*/  IMAD R11, R11, 0xa, R0 ;  /* 0x0000000a0b0b7824 */ /* 0x001fc800078e0200 */
[----:B-1----:R-:W-:-:S04]  /*0080*/  IMAD.WIDE.U32 R2, R11, 0x8, R2 ;  /* 0x000000080b027825 */ /* 0x002fc800078e0002 */
[C---:B---3--:R-:W-:Y:S02]  /*0090*/  IMAD.WIDE.U32 R4, R11.reuse, 0x8, R4 ;  /* 0x000000080b047825 */ /* 0x048fe400078e0004 */
[----:B--2---:R-:W2:Y:S04]  /*00a0*/  LDG.E.64 R2, desc[UR4][R2.64] ;  /* 0x0000000402027981 */ /* 0x004ea8000c1e1b00 */
[----:B------:R-:W2:Y:S01]  /*00b0*/  LDG.E.64 R4, desc[UR4][R4.64] ;  /* 0x0000000404047981 */ /* 0x000ea2000c1e1b00 */
[----:B----4-:R-:W-:Y:S01]  /*00c0*/  IMAD.WIDE.U32 R8, R11, 0x8, R8 ;  /* 0x000000080b087825 */ /* 0x010fe200078e0008 */
[----:B--2---:R-:W-:-:S07]  /*00d0*/  DADD R6, R2, -R4 ;  /* 0x0000000002067229 */ /* 0x004fce0000000804 */
[----:B------:R-:W-:Y:S01]  /*00e0*/  STG.E.64 desc[UR4][R8.64], R6 ;  /* 0x0000000608007986 */ /* 0x000fe2000c101b04 */
[----:B------:R-:W-:Y:S05]  /*00f0*/  EXIT ;  /* 0x000000000000794d */ /* 0x000fea0003800000 */
.L_x_47:
        /* <DEDUP_REMOVED lines=16> */
.L_x_134:


//--------------------- .text._Z13softmax_batchPd --------------------------
	.section	.text._Z13softmax_batchPd,"ax",@progbits
	.align	128
        .global         _Z13softmax_batchPd
        .type           _Z13softmax_batchPd,@function
        .size           _Z13softmax_batchPd,(.L_x_128 - _Z13softmax_batchPd)
        .other          _Z13softmax_batchPd,@"STO_CUDA_ENTRY STV_DEFAULT"
_Z13softmax_batchPd:
.text._Z13softmax_batchPd:
[----:B------:R-:W-:Y:S01]  /*0000*/  LDC R1, c[0x0][0x37c] ;  /* 0x0000df00ff017b82 */ /* 0x000fe20000000800 */
[----:B------:R-:W0:Y:S07]  /*0010*/  S2R R3, SR_CTAID.X ;  /* 0x0000000000037919 */ /* 0x000e2e0000002500 */
[----:B------:R-:W1:Y:S01]  /*0020*/  LDC.64 R6, c[0x0][0x380] ;  /* 0x0000e000ff067b82 */ /* 0x000e620000000a00 */
[----:B------:R-:W2:Y:S01]  /*0030*/  LDCU.64 UR8, c[0x0][0x358] ;  /* 0x00006b00ff0877ac */ /* 0x000ea20008000a00 */
[----:B0-----:R-:W-:-:S04]  /*0040*/  IMAD R3, R3, 0xa, RZ ;  /* 0x0000000a03037824 */ /* 0x001fc800078e02ff */
[----:B-1----:R-:W-:-:S05]  /*0050*/  IMAD.WIDE.U32 R6, R3, 0x8, R6 ;  /* 0x0000000803067825 */ /* 0x002fca00078e0006 */
[----:B--2---:R-:W2:Y:S04]  /*0060*/  LDG.E.64 R28, desc[UR8][R6.64] ;  /* 0x00000008061c7981 */ /* 0x004ea8000c1e1b00 */
[----:B------:R-:W3:Y:S04]  /*0070*/  LDG.E.64 R14, desc[UR8][R6.64+0x8] ;  /* 0x00000808060e7981 */ /* 0x000ee8000c1e1b00 */
[----:B------:R-:W4:Y:S04]  /*0080*/  LDG.E.64 R12, desc[UR8][R6.64+0x10] ;  /* 0x00001008060c7981 */ /* 0x000f28000c1e1b00 */
[----:B------:R-:W5:Y:S04]  /*0090*/  LDG.E.64 R8, desc[UR8][R6.64+0x18] ;  /* 0x0000180806087981 */ /* 0x000f68000c1e1b00 */
[----:B------:R-:W5:Y:S04]  /*00a0*/  LDG.E.64 R34, desc[UR8][R6.64+0x20] ;  /* 0x0000200806227981 */ /* 0x000f68000c1e1b00 */
[----:B------:R-:W5:Y:S04]  /*00b0*/  LDG.E.64 R22, desc[UR8][R6.64+0x28] ;  /* 0x0000280806167981 */ /* 0x000f68000c1e1b00 */
[----:B------:R-:W5:Y:S04]  /*00c0*/  LDG.E.64 R2, desc[UR8][R6.64+0x30] ;  /* 0x0000300806027981 */ /* 0x000f68000c1e1b00 */
[----:B------:R-:W5:Y:S04]  /*00d0*/  LDG.E.64 R32, desc[UR8][R6.64+0x38] ;  /* 0x0000380806207981 */ /* 0x000f68000c1e1b00 */
[----:B------:R-:W5:Y:S04]  /*00e0*/  LDG.E.64 R30, desc[UR8][R6.64+0x40] ;  /* 0x00004008061e7981 */ /* 0x000f68000c1e1b00 */
[----:B------:R-:W5:Y:S01]  /*00f0*/  LDG.E.64 R10, desc[UR8][R6.64+0x48] ;  /* 0x00004808060a7981 */ /* 0x000f62000c1e1b00 */
[----:B------:R-:W-:Y:S01]  /*0100*/  UMOV UR4, 0x78b58c40 ;  /* 0x78b58c4000047882 */ /* 0x000fe20000000000 */
[----:B------:R-:W-:Y:S01]  /*0110*/  UMOV UR5, 0x4415af1d ;  /* 0x4415af1d00057882 */ /* 0x000fe20000000000 */
[----:B------:R-:W-:Y:S01]  /*0120*/  IMAD.MOV.U32 R24, RZ, RZ, 0x652b82fe ;  /* 0x652b82feff187424 */ /* 0x000fe200078e00ff */
[----:B------:R-:W-:Y:S01]  /*0130*/  UMOV UR6, UR5 ;  /* 0x0000000500067c82 */ /* 0x000fe20008000000 */
[----:B------:R-:W-:Y:S01]  /*0140*/  IMAD.MOV.U32 R25, RZ, RZ, 0x3ff71547 ;  /* 0x3ff71547ff197424 */ /* 0x000fe200078e00ff */
[----:B------:R-:W-:Y:S01]  /*0150*/  UMOV UR7, 0x3c7abc9e ;  /* 0x3c7abc9e00077882 */ /* 0x000fe20000000000 */
[----:B------:R-:W-:Y:S01]  /*0160*/  IMAD.U32 R4, RZ, RZ, UR6 ;  /* 0x00000006ff047e24 */ /* 0x000fe2000f8e00ff */
[----:B------:R-:W-:Y:S01]  /*0170*/  UMOV UR10, 0x69ce2bdf ;  /* 0x69ce2bdf000a7882 */ /* 0x000fe20000000000 */
        /* <DEDUP_REMOVED lines=17> */
[----:B--2---:R-:W-:Y:S01]  /*0290*/  DSETP.MAX.AND P0, P1, R28, -UR4, PT ;  /* 0x800000041c007e2a */ /* 0x004fe2000b90f000 */
[----:B------:R-:W-:Y:S01]  /*02a0*/  IMAD.MOV.U32 R0, RZ, RZ, R29 ;  /* 0x000000ffff007224 */ /* 0x000fe200078e001d */
[----:B------:R-:W-:-:S04]  /*02b0*/  UMOV UR5, 0x3fe62e42 ;  /* 0x3fe62e4200057882 */ /* 0x000fc80000000000 */
[----:B------:R-:W-:Y:S01]  /*02c0*/  FSEL R5, R0, -UR6, P0 ;  /* 0x8000000600057c08 */ /* 0x000fe20008000000 */
[----:B------:R-:W-:Y:S01]  /*02d0*/  IMAD.MOV.U32 R0, RZ, RZ, R28 ;  /* 0x000000ffff007224 */ /* 0x000fe200078e001c */
[----:B------:R-:W-:-:S06]  /*02e0*/  UMOV UR6, 0x3b39803f ;  /* 0x3b39803f00067882 */ /* 0x000fcc0000000000 */
[----:B------:R-:W-:Y:S02]  /*02f0*/  @P1 LOP3.LUT R5, R4, 0x80000, RZ, 0xfc, !PT ;  /* 0x0008000004051812 */ /* 0x000fe400078efcff */
[----:B------:R-:W-:Y:S01]  /*0300*/  SEL R4, R0, UR4, P0 ;  /* 0x0000000400047c07 */ /* 0x000fe20008000000 */
[----:B------:R-:W-:-:S05]  /*0310*/  UMOV UR4, 0xfefa39ef ;  /* 0xfefa39ef00047882 */ /* 0x000fca0000000000 */
[----:B---3--:R-:W-:-:S06]  /*0320*/  DSETP.GT.AND P0, PT, R14, R4, PT ;  /* 0x000000040e00722a */ /* 0x008fcc0003f04000 */
[----:B------:R-:W-:Y:S02]  /*0330*/  FSEL R4, R14, R4, P0 ;  /* 0x000000040e047208 */ /* 0x000fe40000000000 */
[----:B------:R-:W-:-:S06]  /*0340*/  FSEL R5, R15, R5, P0 ;  /* 0x000000050f057208 */ /* 0x000fcc0000000000 */
[----:B----4-:R-:W-:-:S06]  /*0350*/  DSETP.GT.AND P0, PT, R12, R4, PT ;  /* 0x000000040c00722a */ /* 0x010fcc0003f04000 */
[----:B------:R-:W-:Y:S02]  /*0360*/  FSEL R4, R12, R4, P0 ;  /* 0x000000040c047208 */ /* 0x000fe40000000000 */
[----:B------:R-:W-:-:S06]  /*0370*/  FSEL R5, R13, R5, P0 ;  /* 0x000000050d057208 */ /* 0x000fcc0000000000 */
[----:B-----5:R-:W-:-:S06]  /*0380*/  DSETP.GT.AND P0, PT, R8, R4, PT ;  /* 0x000000040800722a */ /* 0x020fcc0003f04000 */
[----:B------:R-:W-:Y:S02]  /*0390*/  FSEL R4, R8, R4, P0 ;  /* 0x0000000408047208 */ /* 0x000fe40000000000 */
[----:B------:R-:W-:-:S06]  /*03a0*/  FSEL R5, R9, R5, P0 ;  /* 0x0000000509057208 */ /* 0x000fcc0000000000 */
[----:B------:R-:W-:-:S06]  /*03b0*/  DSETP.GT.AND P0, PT, R34, R4, PT ;  /* 0x000000042200722a */ /* 0x000fcc0003f04000 */
        /* <DEDUP_REMOVED lines=17> */
[--C-:B------:R-:W-:Y:S02]  /*04d0*/  DADD R28, R28, -R26.reuse ;  /* 0x000000001c1c7229 */ /* 0x100fe4000000081a */
[--C-:B------:R-:W-:Y:S02]  /*04e0*/  DADD R14, R14, -R26.reuse ;  /* 0x000000000e0e7229 */ /* 0x100fe4000000081a */
[----:B------:R-:W-:-:S04]  /*04f0*/  DADD R12, R12, -R26 ;  /* 0x000000000c0c7229 */ /* 0x000fc8000000081a */
[-C--:B------:R-:W-:Y:S02]  /*0500*/  DFMA R16, R28, R24.reuse, 6.75539944105574400000e+15 ;  /* 0x433800001c10742b */ /* 0x080fe40000000018 */
[----:B------:R-:W-:Y:S01]  /*0510*/  FSETP.GEU.AND P0, PT, |R29|, 4.1917929649353027344, PT ;  /* 0x4086232b1d00780b */ /* 0x000fe20003f0e200 */
[----:B------:R-:W-:-:S05]  /*0520*/  DFMA R36, R14, R24, 6.75539944105574400000e+15 ;  /* 0x433800000e24742b */ /* 0x000fca0000000018 */
[----:B------:R-:W-:-:S03]  /*0530*/  DADD R4, R16, -6.75539944105574400000e+15 ;  /* 0xc338000010047429 */ /* 0x000fc60000000000 */
[----:B------:R-:W-:-:S05]  /*0540*/  DADD R38, R36, -6.75539944105574400000e+15 ;  /* 0xc338000024267429 */ /* 0x000fca0000000000 */
[----:B------:R-:W-:-:S08]  /*0550*/  DFMA R18, R4, -UR4, R28 ;  /* 0x8000000404127c2b */ /* 0x000fd0000800001c */
[----:B------:R-:W-:Y:S01]  /*0560*/  DFMA R4, R4, -UR6, R18 ;  /* 0x8000000604047c2b */ /* 0x000fe20008000012 */
[----:B------:R-:W-:Y:S02]  /*0570*/  IMAD.MOV.U32 R18, RZ, RZ, -0x35dec16 ;  /* 0xfca213eaff127424 */ /* 0x000fe400078e00ff */
[----:B------:R-:W-:-:S06]  /*0580*/  IMAD.MOV.U32 R19, RZ, RZ, 0x3e928af3 ;  /* 0x3e928af3ff137424 */ /* 0x000fcc00078e00ff */
[----:B------:R-:W-:-:S08]  /*0590*/  DFMA R20, R4, UR10, R18 ;  /* 0x0000000a04147c2b */ /* 0x000fd00008000012 */
[----:B------:R-:W-:-:S08]  /*05a0*/  DFMA R20, R4, R20, UR12 ;  /* 0x0000000c04147e2b */ /* 0x000fd00008000014 */
[----:B------:R-:W-:-:S08]  /*05b0*/  DFMA R20, R4, R20, UR14 ;  /* 0x0000000e04147e2b */ /* 0x000fd00008000014 */
[----:B------:R-:W-:-:S08]  /*05c0*/  DFMA R20, R4, R20, UR16 ;  /* 0x0000001004147e2b */ /* 0x000fd00008000014 */
[----:B------:R-:W-:-:S08]  /*05d0*/  DFMA R20, R4, R20, UR18 ;  /* 0x0000001204147e2b */ /* 0x000fd00008000014 */
[----:B------:R-:W-:-:S08]  /*05e0*/  DFMA R20, R4, R20, UR20 ;  /* 0x0000001404147e2b */ /* 0x000fd00008000014 */
[----:B------:R-:W-:-:S08]  /*05f0*/  DFMA R20, R4, R20, UR22 ;  /* 0x0000001604147e2b */ /* 0x000fd00008000014 */
[----:B------:R-:W-:-:S08]  /*0600*/  DFMA R20, R4, R20, UR24 ;  /* 0x0000001804147e2b */ /* 0x000fd00008000014 */
[----:B------:R-:W-:-:S08]  /*0610*/  DFMA R20, R4, R20, UR26 ;  /* 0x0000001a04147e2b */ /* 0x000fd00008000014 */
[----:B------:R-:W-:-:S08]  /*0620*/  DFMA R20, R4, R20, 1 ;  /* 0x3ff000000414742b */ /* 0x000fd00000000014 */
[----:B------:R-:W-:Y:S02]  /*0630*/  DFMA R40, R4, R20, 1 ;  /* 0x3ff000000428742b */ /* 0x000fe40000000014 */
[----:B------:R-:W-:-:S08]  /*0640*/  DFMA R20, R12, R24, 6.75539944105574400000e+15 ;  /* 0x433800000c14742b */ /* 0x000fd00000000018 */
[----:B------:R-:W-:Y:S02]  /*0650*/  IMAD R5, R16, 0x100000, R41 ;  /* 0x0010000010057824 */ /* 0x000fe400078e0229 */
[----:B------:R-:W-:Y:S01]  /*0660*/  IMAD.MOV.U32 R4, RZ, RZ, R40 ;  /* 0x000000ffff047224 */ /* 0x000fe200078e0028 */
[----:B------:R-:W-:Y:S06]  /*0670*/  @!P0 BRA `(.L_x_48) ;  /* 0x0000000000348947 */ /* 0x000fec0003800000 */
[----:B------:R-:W-:Y:S01]  /*0680*/  FSETP.GEU.AND P1, PT, |R29|, 4.2275390625, PT ;  /* 0x408748001d00780b */ /* 0x000fe20003f2e200 */
[C---:B------:R-:W-:Y:S02]  /*0690*/  DADD R4, R28.reuse, +INF ;  /* 0x7ff000001c047429 */ /* 0x040fe40000000000 */
[----:B------:R-:W-:-:S08]  /*06a0*/  DSETP.GEU.AND P0, PT, R28, RZ, PT ;  /* 0x000000ff1c00722a */ /* 0x000fd00003f0e000 */
[----:B------:R-:W-:Y:S02]  /*06b0*/  FSEL R4, R4, RZ, P0 ;  /* 0x000000ff04047208 */ /* 0x000fe40000000000 */
[----:B------:R-:W-:Y:S01]  /*06c0*/  FSEL R5, R5, RZ, P0 ;  /* 0x000000ff05057208 */ /* 0x000fe20000000000 */
[----:B------:R-:W-:Y:S06]  /*06d0*/  @P1 BRA `(.L_x_48) ;  /* 0x00000000001c1947 */ /* 0x000fec0003800000 */
[----:B------:R-:W-:-:S04]  /*06e0*/  LEA.HI R0, R16, R16, RZ, 0x1 ;  /* 0x0000001010007211 */ /* 0x000fc800078f08ff */
[----:B------:R-:W-:-:S05]  /*06f0*/  SHF.R.S32.HI R5, RZ, 0x1, R0 ;  /* 0x00000001ff057819 */ /* 0x000fca0000011400 */
[----:B------:R-:W-:Y:S02]  /*0700*/  IMAD.IADD R4, R16, 0x1, -R5 ;  /* 0x0000000110047824 */ /* 0x000fe400078e0a05 */
[----:B------:R-:W-:-:S03]  /*0710*/  IMAD R41, R5, 0x100000, R41 ;  /* 0x0010000005297824 */ /* 0x000fc600078e0229 */
[----:B------:R-:W-:Y:S01]  /*0720*/  LEA R5, R4, 0x3ff00000, 0x14 ;  /* 0x3ff0000004057811 */ /* 0x000fe200078ea0ff */
[----:B------:R-:W-:-:S06]  /*0730*/  IMAD.MOV.U32 R4, RZ, RZ, RZ ;  /* 0x000000ffff047224 */ /* 0x000fcc00078e00ff */
[----:B------:R-:W-:-:S11]  /*0740*/  DMUL R4, R40, R4 ;  /* 0x0000000428047228 */ /* 0x000fd60000000000 */
.L_x_48:
[----:B------:R-:W-:Y:S01]  /*0750*/  DADD R16, R20, -6.75539944105574400000e+15 ;  /* 0xc338000014107429 */ /* 0x000fe20000000000 */
[----:B------:R-:W-:Y:S01]  /*0760*/  FSETP.GEU.AND P0, PT, |R15|, 4.1917929649353027344, PT ;  /* 0x4086232b0f00780b */ /* 0x000fe20003f0e200 */
[----:B------:R-:W-:Y:S02]  /*0770*/  DFMA R40, R38, -UR4, R14 ;  /* 0x8000000426287c2b */ /* 0x000fe4000800000e */
[--C-:B------:R-:W-:Y:S02]  /*0780*/  DADD R8, R8, -R26.reuse ;  /* 0x0000000008087229 */ /* 0x100fe4000000081a */
[----:B------:R-:W-:Y:S02]  /*0790*/  DADD R34, R34, -R26 ;  /* 0x0000000022227229 */ /* 0x000fe4000000081a */
[----:B------:R-:W-:Y:S02]  /*07a0*/  DFMA R28, R16, -UR4, R12 ;  /* 0x80000004101c7c2b */ /* 0x000fe4000800000c */
[----:B------:R-:W-:-:S06]  /*07b0*/  DFMA R40, R38, -UR6, R40 ;  /* 0x8000000626287c2b */ /* 0x000fcc0008000028 */
[----:B------:R-:W-:Y:S02]  /*07c0*/  DFMA R38, R16, -UR6, R28 ;  /* 0x8000000610267c2b */ /* 0x000fe4000800001c */
[----:B------:R-:W-:-:S06]  /*07d0*/  DFMA R16, R40, UR10, R18 ;  /* 0x0000000a28107c2b */ /* 0x000fcc0008000012 */
[----:B------:R-:W-:Y:S02]  /*07e0*/  DFMA R28, R38, UR10, R18 ;  /* 0x0000000a261c7c2b */ /* 0x000fe40008000012 */
[----:B------:R-:W-:-:S06]  /*07f0*/  DFMA R16, R40, R16, UR12 ;  /* 0x0000000c28107e2b */ /* 0x000fcc0008000010 */
[----:B------:R-:W-:Y:S02]  /*0800*/  DFMA R28, R38, R28, UR12 ;  /* 0x0000000c261c7e2b */ /* 0x000fe4000800001c */
        /* <DEDUP_REMOVED lines=14> */
[----:B------:R-:W-:-:S06]  /*08f0*/  DFMA R16, R40, R16, 1 ;  /* 0x3ff000002810742b */ /* 0x000fcc0000000010 */
[----:B------:R-:W-:Y:S02]  /*0900*/  DFMA R28, R38, R28, 1 ;  /* 0x3ff00000261c742b */ /* 0x000fe4000000001c */
[----:B------:R-:W-:-:S06]  /*0910*/  DFMA R40, R40, R16, 1 ;  /* 0x3ff000002828742b */ /* 0x000fcc0000000010 */
[----:B------:R-:W-:Y:S02]  /*0920*/  DFMA R38, R38, R28, 1 ;  /* 0x3ff000002626742b */ /* 0x000fe4000000001c */
[----:B------:R-:W-:Y:S02]  /*0930*/  DFMA R28, R8, R24, 6.75539944105574400000e+15 ;  /* 0x43380000081c742b */ /* 0x000fe40000000018 */
        /* <DEDUP_REMOVED lines=16> */
.L_x_49:
[----:B------:R-:W-:Y:S01]  /*0a40*/  FSETP.GEU.AND P0, PT, |R13|, 4.1917929649353027344, PT ;  /* 0x4086232b0d00780b */ /* 0x000fe20003f0e200 */
[----:B------:R-:W-:Y:S01]  /*0a50*/  DFMA R36, R34, R24, 6.75539944105574400000e+15 ;  /* 0x433800002224742b */ /* 0x000fe20000000018 */
[----:B------:R-:W-:Y:S01]  /*0a60*/  IMAD R15, R20, 0x100000, R39 ;  /* 0x00100000140f7824 */ /* 0x000fe200078e0227 */
[----:B------:R-:W-:Y:S01]  /*0a70*/  DADD R40, R28, -6.75539944105574400000e+15 ;  /* 0xc33800001c287429 */ /* 0x000fe20000000000 */
[----:B------:R-:W-:-:S09]  /*0a80*/  IMAD.MOV.U32 R14, RZ, RZ, R38 ;  /* 0x000000ffff0e7224 */ /* 0x000fd200078e0026 */
[----:B------:R-:W-:Y:S05]  /*0a90*/  @!P0 BRA `(.L_x_50) ;  /* 0x0000000000348947 */ /* 0x000fea0003800000 */
        /* <DEDUP_REMOVED lines=13> */
.L_x_50:
        /* <DEDUP_REMOVED lines=47> */
.L_x_51:
        /* <DEDUP_REMOVED lines=19> */
.L_x_52:
[----:B------:R-:W-:Y:S01]  /*0f90*/  DFMA R34, R40, -UR4, R22 ;  /* 0x8000000428227c2b */ /* 0x000fe20008000016 */
[----:B------:R-:W-:Y:S01]  /*0fa0*/  FSETP.GEU.AND P0, PT, |R23|, 4.1917929649353027344, PT ;  /* 0x4086232b1700780b */ /* 0x000fe20003f0e200 */
[----:B------:R-:W-:Y:S02]  /*0fb0*/  DADD R38, R28, -6.75539944105574400000e+15 ;  /* 0xc33800001c267429 */ /* 0x000fe40000000000 */
[--C-:B------:R-:W-:Y:S02]  /*0fc0*/  DADD R32, R32, -R26.reuse ;  /* 0x0000000020207229 */ /* 0x100fe4000000081a */
[----:B------:R-:W-:Y:S02]  /*0fd0*/  DADD R30, R30, -R26 ;  /* 0x000000001e1e7229 */ /* 0x000fe4000000081a */
[----:B------:R-:W-:Y:S02]  /*0fe0*/  DFMA R34, R40, -UR6, R34 ;  /* 0x8000000628227c2b */ /* 0x000fe40008000022 */
[----:B------:R-:W-:-:S02]  /*0ff0*/  DFMA R40, R38, -UR4, R2 ;  /* 0x8000000426287c2b */ /* 0x000fc40008000002 */
[----:B------:R-:W-:-:S04]  /*1000*/  DADD R26, R10, -R26 ;  /* 0x000000000a1a7229 */ /* 0x000fc8000000081a */
[----:B------:R-:W-:Y:S02]  /*1010*/  DFMA R36, R34, UR10, R18 ;  /* 0x0000000a22247c2b */ /* 0x000fe40008000012 */
[----:B------:R-:W-:-:S06]  /*1020*/  DFMA R40, R38, -UR6, R40 ;  /* 0x8000000626287c2b */ /* 0x000fcc0008000028 */
[----:B------:R-:W-:Y:S02]  /*1030*/  DFMA R36, R34, R36, UR12 ;  /* 0x0000000c22247e2b */ /* 0x000fe40008000024 */
[----:B------:R-:W-:-:S06]  /*1040*/  DFMA R38, R40, UR10, R18 ;  /* 0x0000000a28267c2b */ /* 0x000fcc0008000012 */
        /* <DEDUP_REMOVED lines=14> */
[----:B------:R-:W-:Y:S02]  /*1130*/  DFMA R36, R34, R36, 1 ;  /* 0x3ff000002224742b */ /* 0x000fe40000000024 */
[----:B------:R-:W-:-:S06]  /*1140*/  DFMA R38, R40, R38, UR26 ;  /* 0x0000001a28267e2b */ /* 0x000fcc0008000026 */
[----:B------:R-:W-:Y:S02]  /*1150*/  DFMA R34, R34, R36, 1 ;  /* 0x3ff000002222742b */ /* 0x000fe40000000024 */
[----:B------:R-:W-:Y:S02]  /*1160*/  DFMA R38, R40, R38, 1 ;  /* 0x3ff000002826742b */ /* 0x000fe40000000026 */
[----:B------:R-:W-:-:S06]  /*1170*/  DFMA R36, R32, R24, 6.75539944105574400000e+15 ;  /* 0x433800002024742b */ /* 0x000fcc0000000018 */
[----:B------:R-:W-:Y:S01]  /*1180*/  DFMA R40, R40, R38, 1 ;  /* 0x3ff000002828742b */ /* 0x000fe20000000026 */
[----:B------:R-:W-:Y:S02]  /*1190*/  IMAD R11, R20, 0x100000, R35 ;  /* 0x00100000140b7824 */ /* 0x000fe400078e0223 */
[----:B------:R-:W-:Y:S01]  /*11a0*/  IMAD.MOV.U32 R10, RZ, RZ, R34 ;  /* 0x000000ffff0a7224 */ /* 0x000fe200078e0022 */
[----:B------:R-:W-:Y:S07]  /*11b0*/  @!P0 BRA `(.L_x_53) ;  /* 0x0000000000348947 */ /* 0x000fee0003800000 */
        /* <DEDUP_REMOVED lines=13> */
.L_x_53:
[----:B------:R-:W-:Y:S01]  /*1290*/  FSETP.GEU.AND P0, PT, |R3|, 4.1917929649353027344, PT ;  /* 0x4086232b0300780b */ /* 0x000fe20003f0e200 */
[-C--:B------:R-:W-:Y:S01]  /*12a0*/  DFMA R34, R30, R24.reuse, 6.75539944105574400000e+15 ;  /* 0x433800001e22742b */ /* 0x080fe20000000018 */
[----:B------:R-:W-:Y:S01]  /*12b0*/  IMAD R21, R28, 0x100000, R41 ;  /* 0x001000001c157824 */ /* 0x000fe200078e0229 */
[----:B------:R-:W-:Y:S01]  /*12c0*/  DFMA R38, R26, R24, 6.75539944105574400000e+15 ;  /* 0x433800001a26742b */ /* 0x000fe20000000018 */
[----:B------:R-:W-:Y:S01]  /*12d0*/  IMAD.MOV.U32 R20, RZ, RZ, R40 ;  /* 0x000000ffff147224 */ /* 0x000fe200078e0028 */
[----:B------:R-:W-:-:S08]  /*12e0*/  DADD R22, R36, -6.75539944105574400000e+15 ;  /* 0xc338000024167429 */ /* 0x000fd00000000000 */
        /* <DEDUP_REMOVED lines=14> */
.L_x_54:
[----:B------:R-:W-:Y:S01]  /*13d0*/  DFMA R24, R22, -UR4, R32 ;  /* 0x8000000416187c2b */ /* 0x000fe20008000020 */
[----:B------:R-:W-:Y:S01]  /*13e0*/  FSETP.GEU.AND P2, PT, |R33|, 4.1917929649353027344, PT ;  /* 0x4086232b2100780b */ /* 0x000fe20003f4e200 */
[----:B------:R-:W-:Y:S01]  /*13f0*/  DADD R2, R34, -6.75539944105574400000e+15 ;  /* 0xc338000022027429 */ /* 0x000fe20000000000 */
[----:B------:R-:W-:Y:S01]  /*1400*/  FSETP.GEU.AND P0, PT, |R31|, 4.1917929649353027344, PT ;  /* 0x4086232b1f00780b */ /* 0x000fe20003f0e200 */
[----:B------:R-:W-:Y:S01]  /*1410*/  DADD R28, R38, -6.75539944105574400000e+15 ;  /* 0xc3380000261c7429 */ /* 0x000fe20000000000 */
[----:B------:R-:W-:-:S03]  /*1420*/  FSETP.GEU.AND P1, PT, |R27|, 4.1917929649353027344, PT ;  /* 0x4086232b1b00780b */ /* 0x000fc60003f2e200 */
[----:B------:R-:W-:Y:S02]  /*1430*/  DFMA R24, R22, -UR6, R24 ;  /* 0x8000000616187c2b */ /* 0x000fe40008000018 */
[----:B------:R-:W-:Y:S02]  /*1440*/  DFMA R22, R2, -UR4, R30 ;  /* 0x8000000402167c2b */ /* 0x000fe4000800001e */
[----:B------:R-:W-:-:S06]  /*1450*/  DFMA R40, R28, -UR4, R26 ;  /* 0x800000041c287c2b */ /* 0x000fcc000800001a */
[----:B------:R-:W-:Y:S02]  /*1460*/  DFMA R2, R2, -UR6, R22 ;  /* 0x8000000602027c2b */ /* 0x000fe40008000016 */
[----:B------:R-:W-:Y:S02]  /*1470*/  DFMA R22, R28, -UR6, R40 ;  /* 0x800000061c167c2b */ /* 0x000fe40008000028 */
[----:B------:R-:W-:-:S04]  /*1480*/  DFMA R28, R24, UR10, R18 ;  /* 0x0000000a181c7c2b */ /* 0x000fc80008000012 */
[--C-:B------:R-:W-:Y:S02]  /*1490*/  DFMA R40, R2, UR10, R18.reuse ;  /* 0x0000000a02287c2b */ /* 0x100fe40008000012 */
[----:B------:R-:W-:Y:S02]  /*14a0*/  DFMA R18, R22, UR10, R18 ;  /* 0x0000000a16127c2b */ /* 0x000fe40008000012 */
[----:B------:R-:W-:-:S04]  /*14b0*/  DFMA R28, R24, R28, UR12 ;  /* 0x0000000c181c7e2b */ /* 0x000fc8000800001c */
[----:B------:R-:W-:Y:S02]  /*14c0*/  DFMA R40, R2, R40, UR12 ;  /* 0x0000000c02287e2b */ /* 0x000fe40008000028 */
[----:B------:R-:W-:Y:S02]  /*14d0*/  DFMA R18, R22, R18, UR12 ;  /* 0x0000000c16127e2b */ /* 0x000fe40008000012 */
        /* <DEDUP_REMOVED lines=21> */
[----:B------:R-:W-:-:S04]  /*1630*/  DFMA R18, R24, R28, 1 ;  /* 0x3ff000001812742b */ /* 0x000fc8000000001c */
[----:B------:R-:W-:Y:S02]  /*1640*/  DFMA R40, R2, R40, 1 ;  /* 0x3ff000000228742b */ /* 0x000fe40000000028 */
[----:B------:R-:W-:Y:S02]  /*1650*/  DFMA R28, R22, R42, 1 ;  /* 0x3ff00000161c742b */ /* 0x000fe4000000002a */
[----:B------:R-:W-:-:S04]  /*1660*/  DFMA R18, R24, R18, 1 ;  /* 0x3ff000001812742b */ /* 0x000fc80000000012 */
[----:B------:R-:W-:Y:S02]  /*1670*/  DFMA R2, R2, R40, 1 ;  /* 0x3ff000000202742b */ /* 0x000fe40000000028 */
[----:B------:R-:W-:-:S04]  /*1680*/  DFMA R28, R22, R28, 1 ;  /* 0x3ff00000161c742b */ /* 0x000fc8000000001c */
[----:B------:R-:W-:Y:S02]  /*1690*/  IMAD R25, R36, 0x100000, R19 ;  /* 0x0010000024197824 */ /* 0x000fe400078e0213 */
[----:B------:R-:W-:Y:S02]  /*16a0*/  IMAD.MOV.U32 R24, RZ, RZ, R18 ;  /* 0x000000ffff187224 */ /* 0x000fe400078e0012 */
[----:B------:R-:W-:Y:S02]  /*16b0*/  IMAD R23, R34, 0x100000, R3 ;  /* 0x0010000022177824 */ /* 0x000fe400078e0203 */
[----:B------:R-:W-:Y:S01]  /*16c0*/  IMAD R41, R38, 0x100000, R29 ;  /* 0x0010000026297824 */ /* 0x000fe200078e021d */
        /* <DEDUP_REMOVED lines=14> */
.L_x_55:
[----:B------:R-:W-:Y:S02]  /*17b0*/  IMAD.MOV.U32 R22, RZ, RZ, R2 ;  /* 0x000000ffff167224 */ /* 0x000fe400078e0002 */
[----:B------:R-:W-:Y:S02]  /*17c0*/  IMAD.MOV.U32 R18, RZ, RZ, R28 ;  /* 0x000000ffff127224 */ /* 0x000fe400078e001c */
        /* <DEDUP_REMOVED lines=15> */
.L_x_56:
        /* <DEDUP_REMOVED lines=14> */
.L_x_57:
[----:B------:R-:W-:Y:S01]  /*19a0*/  DADD R2, RZ, R4 ;  /* 0x00000000ff027229 */ /* 0x000fe20000000004 */
[----:B------:R-:W-:-:S07]  /*19b0*/  FSETP.GEU.AND P1, PT, |R5|, 6.5827683646048100446e-37, PT ;  /* 0x036000000500780b */ /* 0x000fce0003f2e200 */
[----:B------:R-:W-:-:S08]  /*19c0*/  DADD R2, R2, R16 ;  /* 0x0000000002027229 */ /* 0x000fd00000000010 */
[----:B------:R-:W-:-:S08]  /*19d0*/  DADD R2, R2, R14 ;  /* 0x0000000002027229 */ /* 0x000fd0000000000e */
[----:B------:R-:W-:-:S08]  /*19e0*/  DADD R2, R2, R12 ;  /* 0x0000000002027229 */ /* 0x000fd0000000000c */
[----:B------:R-:W-:-:S08]  /*19f0*/  DADD R2, R2, R8 ;  /* 0x0000000002027229 */ /* 0x000fd00000000008 */
[----:B------:R-:W-:-:S08]  /*1a00*/  DADD R2, R2, R10 ;  /* 0x0000000002027229 */ /* 0x000fd0000000000a */
[----:B------:R-:W-:-:S08]  /*1a10*/  DADD R2, R2, R20 ;  /* 0x0000000002027229 */ /* 0x000fd00000000014 */
[----:B------:R-:W-:-:S08]  /*1a20*/  DADD R2, R2, R24 ;  /* 0x0000000002027229 */ /* 0x000fd00000000018 */
[----:B------:R-:W-:-:S08]  /*1a30*/  DADD R2, R2, R22 ;  /* 0x0000000002027229 */ /* 0x000fd00000000016 */
[----:B------:R-:W-:Y:S01]  /*1a40*/  DADD R26, R2, R18 ;  /* 0x00000000021a7229 */ /* 0x000fe20000000012 */
[----:B------:R-:W-:-:S05]  /*1a50*/  IMAD.MOV.U32 R2, RZ, RZ, 0x1 ;  /* 0x00000001ff027424 */ /* 0x000fca00078e00ff */
[----:B------:R-:W0:Y:S02]  /*1a60*/  MUFU.RCP64H R3, R27 ;  /* 0x0000001b00037308 */ /* 0x000e240000001800 */
[----:B0-----:R-:W-:-:S08]  /*1a70*/  DFMA R28, -R26, R2, 1 ;  /* 0x3ff000001a1c742b */ /* 0x001fd00000000102 */
        /* <DEDUP_REMOVED lines=8> */
[----:B------:R-:W-:-:S13]  /*1b00*/  FSETP.GT.AND P0, PT, |R0|, 1.469367938527859385e-39, PT ;  /* 0x001000000000780b */ /* 0x000fda0003f04200 */
[----:B------:R-:W-:Y:S05]  /*1b10*/  @P0 BRA P1, `(.L_x_58) ;  /* 0x0000000000200947 */ /* 0x000fea0000800000 */
[----:B------:R-:W-:Y:S01]  /*1b20*/  IMAD.MOV.U32 R30, RZ, RZ, R4 ;  /* 0x000000ffff1e7224 */ /* 0x000fe200078e0004 */
[----:B------:R-:W-:Y:S01]  /*1b30*/  MOV R0, 0x1b80 ;  /* 0x00001b8000007802 */ /* 0x000fe20000000f00 */
[----:B------:R-:W-:Y:S02]  /*1b40*/  IMAD.MOV.U32 R31, RZ, RZ, R5 ;  /* 0x000000ffff1f7224 */ /* 0x000fe400078e0005 */
[----:B------:R-:W-:Y:S02]  /*1b50*/  IMAD.MOV.U32 R4, RZ, RZ, R26 ;  /* 0x000000ffff047224 */ /* 0x000fe400078e001a */
[----:B------:R-:W-:-:S07]  /*1b60*/  IMAD.MOV.U32 R5, RZ, RZ, R27 ;  /* 0x000000ffff057224 */ /* 0x000fce00078e001b */
[----:B------:R-:W-:Y:S05]  /*1b70*/  CALL.REL.NOINC `($__internal_2_$__cuda_sm20_div_rn_f64_full) ;  /* 0x0000000c00247944 */ /* 0x000fea0003c00000 */
[----:B------:R-:W-:Y:S02]  /*1b80*/  IMAD.MOV.U32 R2, RZ, RZ, R4 ;  /* 0x000000ffff027224 */ /* 0x000fe400078e0004 */
[----:B------:R-:W-:-:S07]  /*1b90*/  IMAD.MOV.U32 R3, RZ, RZ, R5 ;  /* 0x000000ffff037224 */ /* 0x000fce00078e0005 */
.L_x_58:
[----:B------:R-:W0:Y:S01]  /*1ba0*/  MUFU.RCP64H R5, R27 ;  /* 0x0000001b00057308 */ /* 0x000e220000001800 */
[----:B------:R-:W-:Y:S01]  /*1bb0*/  IMAD.MOV.U32 R4, RZ, RZ, 0x1 ;  /* 0x00000001ff047424 */ /* 0x000fe200078e00ff */
[----:B------:R1:W-:Y:S01]  /*1bc0*/  STG.E.64 desc[UR8][R6.64], R2 ;  /* 0x0000000206007986 */ /* 0x0003e2000c101b08 */
[----:B------:R-:W-:-:S04]  /*1bd0*/  FSETP.GEU.AND P1, PT, |R17|, 6.5827683646048100446e-37, PT ;  /* 0x036000001100780b */ /* 0x000fc80003f2e200 */
        /* <DEDUP_REMOVED lines=10> */
[----:B-1----:R-:W-:Y:S05]  /*1c80*/  @P0 BRA P1, `(.L_x_59) ;  /* 0x0000000000180947 */ /* 0x002fea0000800000 */
[----:B------:R-:W-:Y:S01]  /*1c90*/  IMAD.MOV.U32 R30, RZ, RZ, R16 ;  /* 0x000000ffff1e7224 */ /* 0x000fe200078e0010 */
[----:B------:R-:W-:Y:S01]  /*1ca0*/  MOV R0, 0x1cf0 ;  /* 0x00001cf000007802 */ /* 0x000fe20000000f00 */
[----:B------:R-:W-:Y:S02]  /*1cb0*/  IMAD.MOV.U32 R31, RZ, RZ, R17 ;  /* 0x000000ffff1f7224 */ /* 0x000fe400078e0011 */
[----:B------:R-:W-:Y:S02]  /*1cc0*/  IMAD.MOV.U32 R4, RZ, RZ, R26 ;  /* 0x000000ffff047224 */ /* 0x000fe400078e001a */
[----:B------:R-:W-:-:S07]  /*1cd0*/  IMAD.MOV.U32 R5, RZ, RZ, R27 ;  /* 0x000000ffff057224 */ /* 0x000fce00078e001b */
[----:B------:R-:W-:Y:S05]  /*1ce0*/  CALL.REL.NOINC `($__internal_2_$__cuda_sm20_div_rn_f64_full) ;  /* 0x0000000800c87944 */ /* 0x000fea0003c00000 */
.L_x_59:
        /* <DEDUP_REMOVED lines=23> */
.L_x_60:
        /* <DEDUP_REMOVED lines=21> */
.L_x_61:
        /* <DEDUP_REMOVED lines=23> */
.L_x_62:
        /* <DEDUP_REMOVED lines=21> */
.L_x_63:
        /* <DEDUP_REMOVED lines=23> */
.L_x_64:
        /* <DEDUP_REMOVED lines=21> */
.L_x_65:
        /* <DEDUP_REMOVED lines=23> */
.L_x_66:
        /* <DEDUP_REMOVED lines=21> */
.L_x_67:
[----:B------:R-:W-:Y:S01]  /*27f0*/  STG.E.64 desc[UR8][R6.64+0x48], R4 ;  /* 0x0000480406007986 */ /* 0x000fe2000c101b08 */
[----:B------:R-:W-:Y:S05]  /*2800*/  EXIT ;  /* 0x000000000000794d */ /* 0x000fea0003800000 */
        .weak           $__internal_2_$__cuda_sm20_div_rn_f64_full
        .type           $__internal_2_$__cuda_sm20_div_rn_f64_full,@function
        .size           $__internal_2_$__cuda_sm20_div_rn_f64_full,(.L_x_128 - $__internal_2_$__cuda_sm20_div_rn_f64_full)
$__internal_2_$__cuda_sm20_div_rn_f64_full:
[C---:B------:R-:W-:Y:S01]  /*2810*/  FSETP.GEU.AND P0, PT, |R5|.reuse, 1.469367938527859385e-39, PT ;  /* 0x001000000500780b */ /* 0x040fe20003f0e200 */
[----:B------:R-:W-:Y:S01]  /*2820*/  IMAD.MOV.U32 R32, RZ, RZ, 0x1 ;  /* 0x00000001ff207424 */ /* 0x000fe200078e00ff */
[C---:B------:R-:W-:Y:S01]  /*2830*/  LOP3.LUT R2, R5.reuse, 0x800fffff, RZ, 0xc0, !PT ;  /* 0x800fffff05027812 */ /* 0x040fe200078ec0ff */
[----:B------:R-:W-:Y:S01]  /*2840*/  IMAD.MOV.U32 R37, RZ, RZ, 0x1ca00000 ;  /* 0x1ca00000ff257424 */ /* 0x000fe200078e00ff */
[----:B------:R-:W-:Y:S02]  /*2850*/  LOP3.LUT R39, R5, 0x7ff00000, RZ, 0xc0, !PT ;  /* 0x7ff0000005277812 */ /* 0x000fe400078ec0ff */
[----:B------:R-:W-:Y:S01]  /*2860*/  LOP3.LUT R3, R2, 0x3ff00000, RZ, 0xfc, !PT ;  /* 0x3ff0000002037812 */ /* 0x000fe200078efcff */
[----:B------:R-:W-:-:S06]  /*2870*/  IMAD.MOV.U32 R2, RZ, RZ, R4 ;  /* 0x000000ffff027224 */ /* 0x000fcc00078e0004 */
[----:B------:R-:W-:-:S06]  /*2880*/  @!P0 DMUL R2, R4, 8.98846567431157953865e+307 ;  /* 0x7fe0000004028828 */ /* 0x000fcc0000000000 */
[----:B------:R-:W0:Y:S02]  /*2890*/  MUFU.RCP64H R33, R3 ;  /* 0x0000000300217308 */ /* 0x000e240000001800 */
[----:B0-----:R-:W-:-:S08]  /*28a0*/  DFMA R28, R32, -R2, 1 ;  /* 0x3ff00000201c742b */ /* 0x001fd00000000802 */
[----:B------:R-:W-:-:S08]  /*28b0*/  DFMA R28, R28, R28, R28 ;  /* 0x0000001c1c1c722b */ /* 0x000fd0000000001c */
[----:B------:R-:W-:Y:S01]  /*28c0*/  DFMA R32, R32, R28, R32 ;  /* 0x0000001c2020722b */ /* 0x000fe20000000020 */
[----:B------:R-:W-:Y:S02]  /*28d0*/  IMAD.MOV.U32 R29, RZ, RZ, R31 ;  /* 0x000000ffff1d7224 */ /* 0x000fe400078e001f */
[----:B------:R-:W-:-:S03]  /*28e0*/  IMAD.MOV.U32 R28, RZ, RZ, R30 ;  /* 0x000000ffff1c7224 */ /* 0x000fc600078e001e */
[----:B------:R-:W-:Y:S02]  /*28f0*/  LOP3.LUT R38, R29, 0x7ff00000, RZ, 0xc0, !PT ;  /* 0x7ff000001d267812 */ /* 0x000fe400078ec0ff */
[----:B------:R-:W-:Y:S01]  /*2900*/  DFMA R34, R32, -R2, 1 ;  /* 0x3ff000002022742b */ /* 0x000fe20000000802 */
[----:B------:R-:W-:Y:S01]  /*2910*/  IMAD.MOV.U32 R30, RZ, RZ, R28 ;  /* 0x000000ffff1e7224 */ /* 0x000fe200078e001c */
[----:B------:R-:W-:Y:S01]  /*2920*/  ISETP.GE.U32.AND P1, PT, R38, R39, PT ;  /* 0x000000272600720c */ /* 0x000fe20003f26070 */
[----:B------:R-:W-:-:S03]  /*2930*/  IMAD.MOV.U32 R36, RZ, RZ, R38 ;  /* 0x000000ffff247224 */ /* 0x000fc600078e0026 */
[----:B------:R-:W-:Y:S02]  /*2940*/  SEL R31, R37, 0x63400000, !P1 ;  /* 0x63400000251f7807 */ /* 0x000fe40004800000 */
[----:B------:R-:W-:Y:S01]  /*2950*/  DFMA R32, R32, R34, R32 ;  /* 0x000000222020722b */ /* 0x000fe20000000020 */
[----:B------:R-:W-:Y:S02]  /*2960*/  FSETP.GEU.AND P1, PT, |R29|, 1.469367938527859385e-39, PT ;  /* 0x001000001d00780b */ /* 0x000fe40003f2e200 */
[----:B------:R-:W-:-:S11]  /*2970*/  LOP3.LUT R31, R31, 0x800fffff, R29, 0xf8, !PT ;  /* 0x800fffff1f1f7812 */ /* 0x000fd600078ef81d */
[----:B------:R-:W-:Y:S05]  /*2980*/  @P1 BRA `(.L_x_68) ;  /* 0x0000000000201947 */ /* 0x000fea0003800000 */
[----:B------:R-:W-:Y:S01]  /*2990*/  LOP3.LUT R35, R5, 0x7ff00000, RZ, 0xc0, !PT ;  /* 0x7ff0000005237812 */ /* 0x000fe200078ec0ff */
[----:B------:R-:W-:-:S03]  /*29a0*/  IMAD.MOV.U32 R34, RZ, RZ, RZ ;  /* 0x000000ffff227224 */ /* 0x000fc600078e00ff */
[----:B------:R-:W-:-:S04]  /*29b0*/  ISETP.GE.U32.AND P1, PT, R38, R35, PT ;  /* 0x000000232600720c */ /* 0x000fc80003f26070 */
[----:B------:R-:W-:-:S04]  /*29c0*/  SEL R35, R37, 0x63400000, !P1 ;  /* 0x6340000025237807 */ /* 0x000fc80004800000 */
[----:B------:R-:W-:-:S04]  /*29d0*/  LOP3.LUT R35, R35, 0x80000000, R29, 0xf8, !PT ;  /* 0x8000000023237812 */ /* 0x000fc800078ef81d */
[----:B------:R-:W-:-:S06]  /*29e0*/  LOP3.LUT R35, R35, 0x100000, RZ, 0xfc, !PT ;  /* 0x0010000023237812 */ /* 0x000fcc00078efcff */
[----:B------:R-:W-:-:S10]  /*29f0*/  DFMA R30, R30, 2, -R34 ;  /* 0x400000001e1e782b */ /* 0x000fd40000000822 */
[----:B------:R-:W-:-:S07]  /*2a00*/  LOP3.LUT R36, R31, 0x7ff00000, RZ, 0xc0, !PT ;  /* 0x7ff000001f247812 */ /* 0x000fce00078ec0ff */
.L_x_68:
[----:B------:R-:W-:Y:S01]  /*2a10*/  @!P0 LOP3.LUT R39, R3, 0x7ff00000, RZ, 0xc0, !PT ;  /* 0x7ff0000003278812 */ /* 0x000fe200078ec0ff */
[----:B------:R-:W-:Y:S01]  /*2a20*/  VIADD R40, R36, 0xffffffff ;  /* 0xffffffff24287836 */ /* 0x000fe20000000000 */
[----:B------:R-:W-:-:S03]  /*2a30*/  DMUL R34, R32, R30 ;  /* 0x0000001e20227228 */ /* 0x000fc60000000000 */
[----:B------:R-:W-:Y:S01]  /*2a40*/  VIADD R42, R39, 0xffffffff ;  /* 0xffffffff272a7836 */ /* 0x000fe20000000000 */
[----:B------:R-:W-:-:S04]  /*2a50*/  ISETP.GT.U32.AND P0, PT, R40, 0x7feffffe, PT ;  /* 0x7feffffe2800780c */ /* 0x000fc80003f04070 */
[----:B------:R-:W-:Y:S01]  /*2a60*/  ISETP.GT.U32.OR P0, PT, R42, 0x7feffffe, P0 ;  /* 0x7feffffe2a00780c */ /* 0x000fe20000704470 */
[----:B------:R-:W-:-:S08]  /*2a70*/  DFMA R40, R34, -R2, R30 ;  /* 0x800000022228722b */ /* 0x000fd0000000001e */
[----:B------:R-:W-:-:S04]  /*2a80*/  DFMA R32, R32, R40, R34 ;  /* 0x000000282020722b */ /* 0x000fc80000000022 */
[----:B------:R-:W-:Y:S07]  /*2a90*/  @P0 BRA `(.L_x_69) ;  /* 0x00000000006c0947 */ /* 0x000fee0003800000 */
[----:B------:R-:W-:Y:S01]  /*2aa0*/  LOP3.LUT R29, R5, 0x7ff00000, RZ, 0xc0, !PT ;  /* 0x7ff00000051d7812 */ /* 0x000fe200078ec0ff */
[----:B------:R-:W-:-:S03]  /*2ab0*/  IMAD.MOV.U32 R36, RZ, RZ, RZ ;  /* 0x000000ffff247224 */ /* 0x000fc600078e00ff */
[CC--:B------:R-:W-:Y:S02]  /*2ac0*/  VIADDMNMX R28, R38.reuse, -R29.reuse, 0xb9600000, !PT ;  /* 0xb9600000261c7446 */ /* 0x0c0fe4000780091d */
[----:B------:R-:W-:Y:S02]  /*2ad0*/  ISETP.GE.U32.AND P0, PT, R38, R29, PT ;  /* 0x0000001d2600720c */ /* 0x000fe40003f06070 */
[----:B------:R-:W-:Y:S02]  /*2ae0*/  VIMNMX R28, PT, PT, R28, 0x46a00000, PT ;  /* 0x46a000001c1c7848 */ /* 0x000fe40003fe0100 */
[----:B------:R-:W-:-:S05]  /*2af0*/  SEL R37, R37, 0x63400000, !P0 ;  /* 0x6340000025257807 */ /* 0x000fca0004000000 */
[----:B------:R-:W-:-:S04]  /*2b00*/  IMAD.IADD R28, R28, 0x1, -R37 ;  /* 0x000000011c1c7824 */ /* 0x000fc800078e0a25 */
[----:B------:R-:W-:-:S06]  /*2b10*/  VIADD R37, R28, 0x7fe00000 ;  /* 0x7fe000001c257836 */ /* 0x000fcc0000000000 */
[----:B------:R-:W-:-:S10]  /*2b20*/  DMUL R34, R32, R36 ;  /* 0x0000002420227228 */ /* 0x000fd40000000000 */
[----:B------:R-:W-:-:S13]  /*2b30*/  FSETP.GTU.AND P0, PT, |R35|, 1.469367938527859385e-39, PT ;  /* 0x001000002300780b */ /* 0x000fda0003f0c200 */
[----:B------:R-:W-:Y:S05]  /*2b40*/  @P0 BRA `(.L_x_70) ;  /* 0x0000000000940947 */ /* 0x000fea0003800000 */
[----:B------:R-:W-:Y:S01]  /*2b50*/  DFMA R2, R32, -R2, R30 ;  /* 0x800000022002722b */ /* 0x000fe2000000001e */
[----:B------:R-:W-:-:S09]  /*2b60*/  IMAD.MOV.U32 R36, RZ, RZ, RZ ;  /* 0x000000ffff247224 */ /* 0x000fd200078e00ff */
[C---:B------:R-:W-:Y:S02]  /*2b70*/  FSETP.NEU.AND P0, PT, R3.reuse, RZ, PT ;  /* 0x000000ff0300720b */ /* 0x040fe40003f0d000 */
[----:B------:R-:W-:-:S04]  /*2b80*/  LOP3.LUT R5, R3, 0x80000000, R5, 0x48, !PT ;  /* 0x8000000003057812 */ /* 0x000fc800078e4805 */
[----:B------:R-:W-:-:S07]  /*2b90*/  LOP3.LUT R37, R5, R37, RZ, 0xfc, !PT ;  /* 0x0000002505257212 */ /* 0x000fce00078efcff */
[----:B------:R-:W-:Y:S05]  /*2ba0*/  @!P0 BRA `(.L_x_70) ;  /* 0x00000000007c8947 */ /* 0x000fea0003800000 */
[----:B------:R-:W-:Y:S02]  /*2bb0*/  IMAD.MOV R3, RZ, RZ, -R28 ;  /* 0x000000ffff037224 */ /* 0x000fe400078e0a1c */
[----:B------:R-:W-:-:S06]  /*2bc0*/  IMAD.MOV.U32 R2, RZ, RZ, RZ ;  /* 0x000000ffff027224 */ /* 0x000fcc00078e00ff */
[----:B------:R-:W-:Y:S02]  /*2bd0*/  DFMA R2, R34, -R2, R32 ;  /* 0x800000022202722b */ /* 0x000fe40000000020 */
[----:B------:R-:W-:-:S04]  /*2be0*/  DMUL.RP R32, R32, R36 ;  /* 0x0000002420207228 */ /* 0x000fc80000008000 */
[----:B------:R-:W-:-:S04]  /*2bf0*/  IADD3 R2, PT, PT, -R28, -0x43300000, RZ ;  /* 0xbcd000001c027810 */ /* 0x000fc80007ffe1ff */
[----:B------:R-:W-:Y:S02]  /*2c00*/  FSETP.NEU.AND P0, PT, |R3|, R2, PT ;  /* 0x000000020300720b */ /* 0x000fe40003f0d200 */
[----:B------:R-:W-:Y:S02]  /*2c10*/  LOP3.LUT R5, R33, R5, RZ, 0x3c, !PT ;  /* 0x0000000521057212 */ /* 0x000fe400078e3cff */
[----:B------:R-:W-:Y:S02]  /*2c20*/  FSEL R34, R32, R34, !P0 ;  /* 0x0000002220227208 */ /* 0x000fe40004000000 */
[----:B------:R-:W-:Y:S01]  /*2c30*/  FSEL R35, R5, R35, !P0 ;  /* 0x0000002305237208 */ /* 0x000fe20004000000 */
[----:B------:R-:W-:Y:S06]  /*2c40*/  BRA `(.L_x_70) ;  /* 0x0000000000547947 */ /* 0x000fec0003800000 */
.L_x_69:
        /* <DEDUP_REMOVED lines=16> */
.L_x_72:
[----:B------:R-:W-:Y:S01]  /*2d50*/  LOP3.LUT R35, R5, 0x80000, RZ, 0xfc, !PT ;  /* 0x0008000005237812 */ /* 0x000fe200078efcff */
[----:B------:R-:W-:Y:S01]  /*2d60*/  IMAD.MOV.U32 R34, RZ, RZ, R4 ;  /* 0x000000ffff227224 */ /* 0x000fe200078e0004 */
[----:B------:R-:W-:Y:S06]  /*2d70*/  BRA `(.L_x_70) ;  /* 0x0000000000087947 */ /* 0x000fec0003800000 */
.L_x_71:
[----:B------:R-:W-:Y:S01]  /*2d80*/  LOP3.LUT R35, R29, 0x80000, RZ, 0xfc, !PT ;  /* 0x000800001d237812 */ /* 0x000fe200078efcff */
[----:B------:R-:W-:-:S07]  /*2d90*/  IMAD.MOV.U32 R34, RZ, RZ, R28 ;  /* 0x000000ffff227224 */ /* 0x000fce00078e001c */
.L_x_70:
[----:B------:R-:W-:Y:S02]  /*2da0*/  IMAD.MOV.U32 R2, RZ, RZ, R0 ;  /* 0x000000ffff027224 */ /* 0x000fe400078e0000 */
[----:B------:R-:W-:Y:S02]  /*2db0*/  IMAD.MOV.U32 R3, RZ, RZ, 0x0 ;  /* 0x00000000ff037424 */ /* 0x000fe400078e00ff */
[----:B------:R-:W-:Y:S02]  /*2dc0*/  IMAD.MOV.U32 R4, RZ, RZ, R34 ;  /* 0x000000ffff047224 */ /* 0x000fe400078e0022 */
[----:B------:R-:W-:Y:S01]  /*2dd0*/  IMAD.MOV.U32 R5, RZ, RZ, R35 ;  /* 0x000000ffff057224 */ /* 0x000fe200078e0023 */
[----:B------:R-:W-:Y:S06]  /*2de0*/  RET.REL.NODEC R2 `(_Z13softmax_batchPd) ;  /* 0xffffffd002847950 */ /* 0x000fec0003c3ffff */
.L_x_73:
        /* <DEDUP_REMOVED lines=9> */
.L_x_128:


//--------------------- .text._Z23outputLayerForwardBatchP19NeuralNetworkDevicePdS1_ --------------------------
	.section	.text._Z23outputLayerForwardBatchP19NeuralNetworkDevicePdS1_,"ax",@progbits
	.align	128
        .global         _Z23outputLayerForwardBatchP19NeuralNetworkDevicePdS1_
        .type           _Z23outputLayerForwardBatchP19NeuralNetworkDevicePdS1_,@function
        .size           _Z23outputLayerForwardBatchP19NeuralNetworkDevicePdS1_,(.L_x_136 - _Z23outputLayerForwardBatchP19NeuralNetworkDevicePdS1_)
        .other          _Z23outputLayerForwardBatchP19NeuralNetworkDevicePdS1_,@"STO_CUDA_ENTRY STV_DEFAULT"
_Z23outputLayerForwardBatchP19NeuralNetworkDevicePdS1_:
.text._Z23outputLayerForwardBatchP19NeuralNetworkDevicePdS1_:
[----:B------:R-:W-:Y:S01]  /*0000*/  LDC R1, c[0x0][0x37c] ;  /* 0x0000df00ff017b82 */ /* 0x000fe20000000800 */
[----:B------:R-:W0:Y:S01]  /*0010*/  S2R R0, SR_TID.X ;  /* 0x0000000000007919 */ /* 0x000e220000002100 */
[----:B------:R-:W1:Y:S01]  /*0020*/  LDCU.64 UR6, c[0x0][0x358] ;  /* 0x00006b00ff0677ac */ /* 0x000e620008000a00 */
[----:B------:R-:W-:Y:S01]  /*0030*/  BSSY.RECONVERGENT B0, `(.L_x_74) ;  /* 0x000000e000007945 */ /* 0x000fe20003800200 */
[----:B------:R-:W2:Y:S01]  /*0040*/  S2R R3, SR_CTAID.X ;  /* 0x0000000000037919 */ /* 0x000ea20000002500 */
[C---:B0-----:R-:W-:Y:S02]  /*0050*/  ISETP.GT.U32.AND P0, PT, R0.reuse, 0x7f, PT ;  /* 0x0000007f0000780c */ /* 0x041fe40003f04070 */
[----:B------:R-:W-:-:S11]  /*0060*/  ISETP.GT.U32.AND P1, PT, R0, 0x9, PT ;  /* 0x000000090000780c */ /* 0x000fd60003f24070 */
[----:B-12---:R-:W-:Y:S05]  /*0070*/  @P0 BRA `(.L_x_75) ;  /* 0x0000000000240947 */ /* 0x006fea0003800000 */
[----:B------:R-:W0:Y:S01]  /*0080*/  LDC.64 R4, c[0x0][0x388] ;  /* 0x0000e200ff047b82 */ /* 0x000e220000000a00 */
[----:B------:R-:W-:-:S05]  /*0090*/  LEA R7, R3, R0, 0x7 ;  /* 0x0000000003077211 */ /* 0x000fca00078e38ff */
[----:B0-----:R-:W-:-:S06]  /*00a0*/  IMAD.WIDE.U32 R4, R7, 0x8, R4 ;  /* 0x0000000807047825 */ /* 0x001fcc00078e0004 */
[----:B------:R-:W2:Y:S01]  /*00b0*/  LDG.E.64 R4, desc[UR6][R4.64] ;  /* 0x0000000604047981 */ /* 0x000ea2000c1e1b00 */
[----:B------:R-:W0:Y:S01]  /*00c0*/  S2UR UR5, SR_CgaCtaId ;  /* 0x00000000000579c3 */ /* 0x000e220000008800 */
[----:B------:R-:W-:Y:S02]  /*00d0*/  UMOV UR4, 0x400 ;  /* 0x0000040000047882 */ /* 0x000fe40000000000 */
[----:B0-----:R-:W-:-:S06]  /*00e0*/  ULEA UR4, UR5, UR4, 0x18 ;  /* 0x0000000405047291 */ /* 0x001fcc000f8ec0ff */
[----:B------:R-:W-:-:S05]  /*00f0*/  LEA R7, R0, UR4, 0x3 ;  /* 0x0000000400077c11 */ /* 0x000fca000f8e18ff */
[----:B--2---:R0:W-:Y:S02]  /*0100*/  STS.64 [R7], R4 ;  /* 0x0000000407007388 */ /* 0x0041e40000000a00 */
.L_x_75:
[----:B------:R-:W-:Y:S05]  /*0110*/  BSYNC.RECONVERGENT B0 ;  /* 0x0000000000007941 */ /* 0x000fea0003800200 */
.L_x_74:
[----:B------:R-:W-:Y:S06]  /*0120*/  BAR.SYNC.DEFER_BLOCKING 0x0 ;  /* 0x0000000000007b1d */ /* 0x000fec0000010000 */
[----:B------:R-:W-:Y:S05]  /*0130*/  @P1 EXIT ;  /* 0x000000000000194d */ /* 0x000fea0003800000 */
[----:B------:R-:W0:Y:S02]  /*0140*/  LDC.64 R8, c[0x0][0x380] ;  /* 0x0000e000ff087b82 */ /* 0x000e240000000a00 */
[----:B0-----:R-:W2:Y:S04]  /*0150*/  LDG.E.64 R4, desc[UR6][R8.64+0x18] ;  /* 0x0000180608047981 */ /* 0x001ea8000c1e1b00 */
[----:B------:R-:W3:Y:S02]  /*0160*/  LDG.E.64 R6, desc[UR6][R8.64+0x8] ;  /* 0x0000080608067981 */ /* 0x000ee4000c1e1b00 */
[----:B------:R-:W0:Y:S01]  /*0170*/  S2UR UR5, SR_CgaCtaId ;  /* 0x00000000000579c3 */ /* 0x000e220000008800 */
[----:B------:R-:W-:Y:S02]  /*0180*/  UMOV UR4, 0x400 ;  /* 0x0000040000047882 */ /* 0x000fe40000000000 */
[----:B0-----:R-:W-:-:S03]  /*0190*/  ULEA UR4, UR5, UR4, 0x18 ;  /* 0x0000000405047291 */ /* 0x001fc6000f8ec0ff */
[----:B------:R-:W-:Y:S01]  /*01a0*/  UMOV UR5, 0x70 ;  /* 0x0000007000057882 */ /* 0x000fe20000000000 */
[----:B------:R-:W-:Y:S01]  /*01b0*/  UIADD3 UR4, UPT, UPT, UR4, 0x40, URZ ;  /* 0x0000004004047890 */ /* 0x000fe2000fffe0ff */
[----:B--2---:R-:W-:-:S04]  /*01c0*/  IMAD.WIDE.U32 R4, R0, 0x8, R4 ;  /* 0x0000000800047825 */ /* 0x004fc800078e0004 */
[----:B---3--:R-:W-:Y:S01]  /*01d0*/  IMAD.WIDE.U32 R6, R0, 0x400, R6 ;  /* 0x0000040000067825 */ /* 0x008fe200078e0006 */
[----:B------:R0:W5:Y:S02]  /*01e0*/  LDG.E.64 R12, desc[UR6][R4.64] ;  /* 0x00000006040c7981 */ /* 0x000164000c1e1b00 */
[----:B0-----:R-:W-:-:S04]  /*01f0*/  IADD3 R4, P0, PT, R6, 0x40, RZ ;  /* 0x0000004006047810 */ /* 0x001fc80007f1e0ff */
[----:B------:R-:W-:-:S09]  /*0200*/  IADD3.X R5, PT, PT, RZ, R7, RZ, P0, !PT ;  /* 0x00000007ff057210 */ /* 0x000fd200007fe4ff */
.L_x_76:
[----:B------:R-:W2:Y:S04]  /*0210*/  LDG.E.64 R22, desc[UR6][R4.64+-0x40] ;  /* 0xffffc00604167981 */ /* 0x000ea8000c1e1b00 */
[----:B------:R-:W3:Y:S04]  /*0220*/  LDG.E.64 R26, desc[UR6][R4.64+-0x38] ;  /* 0xffffc806041a7981 */ /* 0x000ee8000c1e1b00 */
[----:B------:R-:W4:Y:S04]  /*0230*/  LDG.E.64 R24, desc[UR6][R4.64+-0x30] ;  /* 0xffffd00604187981 */ /* 0x000f28000c1e1b00 */
[----:B------:R-:W4:Y:S04]  /*0240*/  LDG.E.64 R20, desc[UR6][R4.64+-0x28] ;  /* 0xffffd80604147981 */ /* 0x000f28000c1e1b00 */
[----:B------:R-:W4:Y:S04]  /*0250*/  LDG.E.64 R18, desc[UR6][R4.64+-0x20] ;  /* 0xffffe00604127981 */ /* 0x000f28000c1e1b00 */
[----:B------:R-:W4:Y:S04]  /*0260*/  LDG.E.64 R6, desc[UR6][R4.64+-0x18] ;  /* 0xffffe80604067981 */ /* 0x000f28000c1e1b00 */
[----:B------:R-:W4:Y:S04]  /*0270*/  LDG.E.64 R16, desc[UR6][R4.64+-0x10] ;  /* 0xfffff00604107981 */ /* 0x000f28000c1e1b00 */
[----:B------:R-:W4:Y:S04]  /*0280*/  LDG.E.64 R14, desc[UR6][R4.64+-0x8] ;  /* 0xfffff806040e7981 */ /* 0x000f28000c1e1b00 */
[----:B------:R-:W2:Y:S04]  /*0290*/  LDS.128 R8, [UR4+-0x40] ;  /* 0xffffc004ff087984 */ /* 0x000ea80008000c00 */
[----:B------:R-:W4:Y:S04]  /*02a0*/  LDG.E.64 R28, desc[UR6][R4.64+0xd0] ;  /* 0x0000d006041c7981 */ /* 0x000f28000c1e1b00 */
[----:B------:R-:W4:Y:S01]  /*02b0*/  LDG.E.64 R30, desc[UR6][R4.64+0x178] ;  /* 0x00017806041e7981 */ /* 0x000f22000c1e1b00 */
[----:B--2--5:R-:W-:-:S03]  /*02c0*/  DFMA R8, R8, R22, R12 ;  /* 0x000000160808722b */ /* 0x024fc6000000000c */
[----:B------:R-:W2:Y:S04]  /*02d0*/  LDG.E.64 R22, desc[UR6][R4.64] ;  /* 0x0000000604167981 */ /* 0x000ea8000c1e1b00 */
[----:B------:R-:W2:Y:S01]  /*02e0*/  LDG.E.64 R12, desc[UR6][R4.64+0x8] ;  /* 0x00000806040c7981 */ /* 0x000ea2000c1e1b00 */
[----:B---3--:R-:W-:-:S03]  /*02f0*/  DFMA R26, R10, R26, R8 ;  /* 0x0000001a0a1a722b */ /* 0x008fc60000000008 */
[----:B------:R-:W4:Y:S05]  /*0300*/  LDS.128 R8, [UR4+-0x30] ;  /* 0xffffd004ff087984 */ /* 0x000f2a0008000c00 */
[----:B----4-:R-:W-:Y:S01]  /*0310*/  DFMA R8, R8, R24, R26 ;  /* 0x000000180808722b */ /* 0x010fe2000000001a */
[----:B------:R-:W3:Y:S07]  /*0320*/  LDG.E.64 R24, desc[UR6][R4.64+0x10] ;  /* 0x0000100604187981 */ /* 0x000eee000c1e1b00 */
[----:B------:R-:W-:Y:S01]  /*0330*/  DFMA R26, R10, R20, R8 ;  /* 0x000000140a1a722b */ /* 0x000fe20000000008 */
[----:B------:R-:W4:Y:S04]  /*0340*/  LDG.E.64 R20, desc[UR6][R4.64+0x18] ;  /* 0x0000180604147981 */ /* 0x000f28000c1e1b00 */
[----:B------:R-:W0:Y:S03]  /*0350*/  LDS.128 R8, [UR4+-0x20] ;  /* 0xffffe004ff087984 */ /* 0x000e260008000c00 */
[----:B0-----:R-:W-:Y:S01]  /*0360*/  DFMA R8, R8, R18, R26 ;  /* 0x000000120808722b */ /* 0x001fe2000000001a */
[----:B------:R-:W4:Y:S07]  /*0370*/  LDG.E.64 R18, desc[UR6][R4.64+0x20] ;  /* 0x0000200604127981 */ /* 0x000f2e000c1e1b00 */
[----:B------:R-:W-:Y:S01]  /*0380*/  DFMA R26, R10, R6, R8 ;  /* 0x000000060a1a722b */ /* 0x000fe20000000008 */
[----:B------:R-:W4:Y:S04]  /*0390*/  LDG.E.64 R6, desc[UR6][R4.64+0x28] ;  /* 0x0000280604067981 */ /* 0x000f28000c1e1b00 */
[----:B------:R-:W0:Y:S03]  /*03a0*/  LDS.128 R8, [UR4+-0x10] ;  /* 0xfffff004ff087984 */ /* 0x000e260008000c00 */
[----:B0-----:R-:W-:Y:S01]  /*03b0*/  DFMA R8, R8, R16, R26 ;  /* 0x000000100808722b */ /* 0x001fe2000000001a */
[----:B------:R-:W4:Y:S07]  /*03c0*/  LDG.E.64 R16, desc[UR6][R4.64+0x30] ;  /* 0x0000300604107981 */ /* 0x000f2e000c1e1b00 */
[----:B------:R-:W-:Y:S01]  /*03d0*/  DFMA R26, R10, R14, R8 ;  /* 0x0000000e0a1a722b */ /* 0x000fe20000000008 */
[----:B------:R-:W4:Y:S04]  /*03e0*/  LDG.E.64 R14, desc[UR6][R4.64+0x38] ;  /* 0x00003806040e7981 */ /* 0x000f28000c1e1b00 */
[----:B------:R-:W2:Y:S03]  /*03f0*/  LDS.128 R8, [UR4] ;  /* 0x00000004ff087984 */ /* 0x000ea60008000c00 */
[----:B--2---:R-:W-:Y:S01]  /*0400*/  DFMA R8, R8, R22, R26 ;  /* 0x000000160808722b */ /* 0x004fe2000000001a */
[----:B------:R-:W2:Y:S07]  /*0410*/  LDG.E.64 R22, desc[UR6][R4.64+0x40] ;  /* 0x0000400604167981 */ /* 0x000eae000c1e1b00 */
[----:B------:R-:W-:Y:S01]  /*0420*/  DFMA R26, R10, R12, R8 ;  /* 0x0000000c0a1a722b */ /* 0x000fe20000000008 */
[----:B------:R-:W2:Y:S04]  /*0430*/  LDG.E.64 R12, desc[UR6][R4.64+0x48] ;  /* 0x00004806040c7981 */ /* 0x000ea8000c1e1b00 */
[----:B------:R-:W3:Y:S03]  /*0440*/  LDS.128 R8, [UR4+0x10] ;  /* 0x00001004ff087984 */ /* 0x000ee60008000c00 */
[----:B---3--:R-:W-:Y:S01]  /*0450*/  DFMA R8, R8, R24, R26 ;  /* 0x000000180808722b */ /* 0x008fe2000000001a */
[----:B------:R-:W3:Y:S07]  /*0460*/  LDG.E.64 R24, desc[UR6][R4.64+0x50] ;  /* 0x0000500604187981 */ /* 0x000eee000c1e1b00 */
[----:B----4-:R-:W-:Y:S01]  /*0470*/  DFMA R26, R10, R20, R8 ;  /* 0x000000140a1a722b */ /* 0x010fe20000000008 */
[----:B------:R-:W4:Y:S04]  /*0480*/  LDG.E.64 R20, desc[UR6][R4.64+0x58] ;  /* 0x0000580604147981 */ /* 0x000f28000c1e1b00 */
[----:B------:R-:W0:Y:S03]  /*0490*/  LDS.128 R8, [UR4+0x20] ;  /* 0x00002004ff087984 */ /* 0x000e260008000c00 */
[----:B0-----:R-:W-:Y:S01]  /*04a0*/  DFMA R8, R8, R18, R26 ;  /* 0x000000120808722b */ /* 0x001fe2000000001a */
[----:B------:R-:W4:Y:S07]  /*04b0*/  LDG.E.64 R18, desc[UR6][R4.64+0x60] ;  /* 0x0000600604127981 */ /* 0x000f2e000c1e1b00 */
[----:B------:R-:W-:Y:S01]  /*04c0*/  DFMA R26, R10, R6, R8 ;  /* 0x000000060a1a722b */ /* 0x000fe20000000008 */
[----:B------:R-:W4:Y:S04]  /*04d0*/  LDG.E.64 R6, desc[UR6][R4.64+0x68] ;  /* 0x0000680604067981 */ /* 0x000f28000c1e1b00 */
[----:B------:R-:W0:Y:S03]  /*04e0*/  LDS.128 R8, [UR4+0x30] ;  /* 0x00003004ff087984 */ /* 0x000e260008000c00 */
[----:B0-----:R-:W-:Y:S01]  /*04f0*/  DFMA R8, R8, R16, R26 ;  /* 0x000000100808722b */ /* 0x001fe2000000001a */
[----:B------:R-:W4:Y:S07]  /*0500*/  LDG.E.64 R16, desc[UR6][R4.64+0x70] ;  /* 0x0000700604107981 */ /* 0x000f2e000c1e1b00 */
[----:B------:R-:W-:-:S02]  /*0510*/  DFMA R26, R10, R14, R8 ;  /* 0x0000000e0a1a722b */ /* 0x000fc40000000008 */
[----:B------:R-:W2:Y:S04]  /*0520*/  LDS.128 R8, [UR4+0x40] ;  /* 0x00004004ff087984 */ /* 0x000ea80008000c00 */
[----:B------:R-:W4:Y:S02]  /*0530*/  LDG.E.64 R14, desc[UR6][R4.64+0x78] ;  /* 0x00007806040e7981 */ /* 0x000f24000c1e1b00 */
[----:B--2---:R-:W-:Y:S02]  /*0540*/  DFMA R8, R8, R22, R26 ;  /* 0x000000160808722b */ /* 0x004fe4000000001a */
[----:B------:R-:W2:Y:S06]  /*0550*/  LDG.E.64 R22, desc[UR6][R4.64+0x80] ;  /* 0x0000800604167981 */ /* 0x000eac000c1e1b00 */
        /* <DEDUP_REMOVED lines=20> */
[----:B------:R-:W-:-:S02]  /*06a0*/  DFMA R26, R10, R12, R8 ;  /* 0x0000000c0a1a722b */ /* 0x000fc40000000008 */
[----:B------:R-:W3:Y:S04]  /*06b0*/  LDS.128 R8, [UR4+0x90] ;  /* 0x00009004ff087984 */ /* 0x000ee80008000c00 */
[----:B------:R-:W2:Y:S02]  /*06c0*/  LDG.E.64 R12, desc[UR6][R4.64+0xc8] ;  /* 0x0000c806040c7981 */ /* 0x000ea4000c1e1b00 */
[----:B---3--:R-:W-:Y:S02]  /*06d0*/  DFMA R8, R8, R24, R26 ;  /* 0x000000180808722b */ /* 0x008fe4000000001a */
[----:B------:R-:W3:Y:S06]  /*06e0*/  LDG.E.64 R26, desc[UR6][R4.64+0xe0] ;  /* 0x0000e006041a7981 */ /* 0x000eec000c1e1b00 */
[----:B----4-:R-:W-:Y:S01]  /*06f0*/  DFMA R24, R10, R20, R8 ;  /* 0x000000140a18722b */ /* 0x010fe20000000008 */
[----:B------:R-:W4:Y:S04]  /*0700*/  LDG.E.64 R20, desc[UR6][R4.64+0xd8] ;  /* 0x0000d80604147981 */ /* 0x000f28000c1e1b00 */
[----:B------:R-:W0:Y:S03]  /*0710*/  LDS.128 R8, [UR4+0xa0] ;  /* 0x0000a004ff087984 */ /* 0x000e260008000c00 */
[----:B0-----:R-:W-:-:S02]  /*0720*/  DFMA R8, R8, R18, R24 ;  /* 0x000000120808722b */ /* 0x001fc40000000018 */
[----:B------:R-:W3:Y:S06]  /*0730*/  LDG.E.64 R24, desc[UR6][R4.64+0xf0] ;  /* 0x0000f00604187981 */ /* 0x000eec000c1e1b00 */
[----:B------:R-:W-:Y:S01]  /*0740*/  DFMA R18, R10, R6, R8 ;  /* 0x000000060a12722b */ /* 0x000fe20000000008 */
[----:B------:R-:W3:Y:S04]  /*0750*/  LDG.E.64 R6, desc[UR6][R4.64+0xe8] ;  /* 0x0000e80604067981 */ /* 0x000ee8000c1e1b00 */
[----:B------:R-:W0:Y:S03]  /*0760*/  LDS.128 R8, [UR4+0xb0] ;  /* 0x0000b004ff087984 */ /* 0x000e260008000c00 */
[----:B0-----:R-:W-:-:S02]  /*0770*/  DFMA R8, R8, R16, R18 ;  /* 0x000000100808722b */ /* 0x001fc40000000012 */
[----:B------:R-:W2:Y:S06]  /*0780*/  LDS.128 R16, [UR4+0xc0] ;  /* 0x0000c004ff107984 */ /* 0x000eac0008000c00 */
[----:B------:R-:W-:Y:S01]  /*0790*/  DFMA R8, R10, R14, R8 ;  /* 0x0000000e0a08722b */ /* 0x000fe20000000008 */
[----:B------:R-:W3:Y:S07]  /*07a0*/  LDG.E.64 R14, desc[UR6][R4.64+0xf8] ;  /* 0x0000f806040e7981 */ /* 0x000eee000c1e1b00 */
[----:B--2---:R-:W-:-:S02]  /*07b0*/  DFMA R16, R16, R22, R8 ;  /* 0x000000161010722b */ /* 0x004fc40000000008 */
[----:B------:R-:W0:Y:S04]  /*07c0*/  LDS.128 R8, [UR4+0xd0] ;  /* 0x0000d004ff087984 */ /* 0x000e280008000c00 */
[----:B------:R-:W2:Y:S02]  /*07d0*/  LDG.E.64 R22, desc[UR6][R4.64+0x108] ;  /* 0x0001080604167981 */ /* 0x000ea4000c1e1b00 */
[----:B------:R-:W-:Y:S02]  /*07e0*/  DFMA R16, R18, R12, R16 ;  /* 0x0000000c1210722b */ /* 0x000fe40000000010 */
[----:B------:R-:W2:Y:S04]  /*07f0*/  LDG.E.64 R12, desc[UR6][R4.64+0x100] ;  /* 0x00010006040c7981 */ /* 0x000ea8000c1e1b00 */
[----:B------:R-:W2:Y:S02]  /*0800*/  LDG.E.64 R18, desc[UR6][R4.64+0x118] ;  /* 0x0001180604127981 */ /* 0x000ea4000c1e1b00 */
[----:B0-----:R-:W-:-:S02]  /*0810*/  DFMA R8, R8, R28, R16 ;  /* 0x0000001c0808722b */ /* 0x001fc40000000010 */
[----:B------:R-:W2:Y:S06]  /*0820*/  LDG.E.64 R28, desc[UR6][R4.64+0x138] ;  /* 0x00013806041c7981 */ /* 0x000eac000c1e1b00 */
[----:B----4-:R-:W-:Y:S01]  /*0830*/  DFMA R16, R10, R20, R8 ;  /* 0x000000140a10722b */ /* 0x010fe20000000008 */
[----:B------:R-:W4:Y:S04]  /*0840*/  LDG.E.64 R20, desc[UR6][R4.64+0x110] ;  /* 0x0001100604147981 */ /* 0x000f28000c1e1b00 */
[----:B------:R-:W3:Y:S03]  /*0850*/  LDS.128 R8, [UR4+0xe0] ;  /* 0x0000e004ff087984 */ /* 0x000ee60008000c00 */
[----:B---3--:R-:W-:-:S02]  /*0860*/  DFMA R8, R8, R26, R16 ;  /* 0x0000001a0808722b */ /* 0x008fc40000000010 */
[----:B------:R-:W3:Y:S06]  /*0870*/  LDG.E.64 R16, desc[UR6][R4.64+0x120] ;  /* 0x0001200604107981 */ /* 0x000eec000c1e1b00 */
[----:B------:R-:W-:Y:S01]  /*0880*/  DFMA R26, R10, R6, R8 ;  /* 0x000000060a1a722b */ /* 0x000fe20000000008 */
[----:B------:R-:W3:Y:S04]  /*0890*/  LDG.E.64 R6, desc[UR6][R4.64+0x128] ;  /* 0x0001280604067981 */ /* 0x000ee8000c1e1b00 */
[----:B------:R-:W0:Y:S03]  /*08a0*/  LDS.128 R8, [UR4+0xf0] ;  /* 0x0000f004ff087984 */ /* 0x000e260008000c00 */
[----:B0-----:R-:W-:Y:S01]  /*08b0*/  DFMA R8, R8, R24, R26 ;  /* 0x000000180808722b */ /* 0x001fe2000000001a */
[----:B------:R-:W3:Y:S04]  /*08c0*/  LDG.E.64 R24, desc[UR6][R4.64+0x130] ;  /* 0x0001300604187981 */ /* 0x000ee8000c1e1b00 */
[----:B------:R-:W3:Y:S03]  /*08d0*/  LDG.E.64 R26, desc[UR6][R4.64+0x140] ;  /* 0x00014006041a7981 */ /* 0x000ee6000c1e1b00 */
[----:B------:R-:W-:-:S02]  /*08e0*/  DFMA R14, R10, R14, R8 ;  /* 0x0000000e0a0e722b */ /* 0x000fc40000000008 */
[----:B------:R-:W2:Y:S06]  /*08f0*/  LDS.128 R8, [UR4+0x100] ;  /* 0x00010004ff087984 */ /* 0x000eac0008000c00 */
[----:B--2---:R-:W-:Y:S02]  /*0900*/  DFMA R8, R8, R12, R14 ;  /* 0x0000000c0808722b */ /* 0x004fe4000000000e */
[----:B------:R-:W4:Y:S06]  /*0910*/  LDS.128 R12, [UR4+0x110] ;  /* 0x00011004ff0c7984 */ /* 0x000f2c0008000c00 */
[----:B------:R-:W-:Y:S01]  /*0920*/  DFMA R8, R10, R22, R8 ;  /* 0x000000160a08722b */ /* 0x000fe20000000008 */
[----:B------:R-:W2:Y:S07]  /*0930*/  LDG.E.64 R22, desc[UR6][R4.64+0x148] ;  /* 0x0001480604167981 */ /* 0x000eae000c1e1b00 */
[----:B----4-:R-:W-:-:S02]  /*0940*/  DFMA R12, R12, R20, R8 ;  /* 0x000000140c0c722b */ /* 0x010fc40000000008 */
[----:B------:R-:W3:Y:S04]  /*0950*/  LDS.128 R8, [UR4+0x120] ;  /* 0x00012004ff087984 */ /* 0x000ee80008000c00 */
[----:B------:R-:W4:Y:S02]  /*0960*/  LDG.E.64 R20, desc[UR6][R4.64+0x158] ;  /* 0x0001580604147981 */ /* 0x000f24000c1e1b00 */
[----:B------:R-:W-:Y:S02]  /*0970*/  DFMA R12, R14, R18, R12 ;  /* 0x000000120e0c722b */ /* 0x000fe4000000000c */
[----:B------:R-:W4:Y:S06]  /*0980*/  LDG.E.64 R18, desc[UR6][R4.64+0x150] ;  /* 0x0001500604127981 */ /* 0x000f2c000c1e1b00 */
[----:B---3--:R-:W-:Y:S01]  /*0990*/  DFMA R8, R8, R16, R12 ;  /* 0x000000100808722b */ /* 0x008fe2000000000c */
[----:B------:R-:W3:Y:S07]  /*09a0*/  LDG.E.64 R16, desc[UR6][R4.64+0x160] ;  /* 0x0001600604107981 */ /* 0x000eee000c1e1b00 */
[----:B------:R-:W-:-:S02]  /*09b0*/  DFMA R12, R10, R6, R8 ;  /* 0x000000060a0c722b */ /* 0x000fc40000000008 */
[----:B------:R-:W0:Y:S04]  /*09c0*/  LDS.128 R8, [UR4+0x130] ;  /* 0x00013004ff087984 */ /* 0x000e280008000c00 */
[----:B------:R-:W3:Y:S02]  /*09d0*/  LDG.E.64 R6, desc[UR6][R4.64+0x168] ;  /* 0x0001680604067981 */ /* 0x000ee4000c1e1b00 */
[----:B0-----:R-:W-:Y:S02]  /*09e0*/  DFMA R8, R8, R24, R12 ;  /* 0x000000180808722b */ /* 0x001fe4000000000c */
[----:B------:R-:W3:Y:S04]  /*09f0*/  LDG.E.64 R24, desc[UR6][R4.64+0x170] ;  /* 0x0001700604187981 */ /* 0x000ee8000c1e1b00 */
[----:B------:R-:W0:Y:S02]  /*0a00*/  LDS.128 R12, [UR4+0x140] ;  /* 0x00014004ff0c7984 */ /* 0x000e240008000c00 */
[----:B------:R-:W-:-:S02]  /*0a10*/  DFMA R8, R10, R28, R8 ;  /* 0x0000001c0a08722b */ /* 0x000fc40000000008 */
[----:B------:R-:W3:Y:S06]  /*0a20*/  LDG.E.64 R28, desc[UR6][R4.64+0x180] ;  /* 0x00018006041c7981 */ /* 0x000eec000c1e1b00 */
[----:B0-----:R-:W-:Y:S02]  /*0a30*/  DFMA R12, R12, R26, R8 ;  /* 0x0000001a0c0c722b */ /* 0x001fe40000000008 */
[----:B------:R-:W4:Y:S04]  /*0a40*/  LDS.128 R8, [UR4+0x150] ;  /* 0x00015004ff087984 */ /* 0x000f280008000c00 */
[----:B------:R-:W3:Y:S02]  /*0a50*/  LDG.E.64 R26, desc[UR6][R4.64+0x1b0] ;  /* 0x0001b006041a7981 */ /* 0x000ee4000c1e1b00 */
[----:B--2---:R-:W-:-:S02]  /*0a60*/  DFMA R12, R14, R22, R12 ;  /* 0x000000160e0c722b */ /* 0x004fc4000000000c */
[----:B------:R-:W2:Y:S06]  /*0a70*/  LDG.E.64 R22, desc[UR6][R4.64+0x198] ;  /* 0x0001980604167981 */ /* 0x000eac000c1e1b00 */
[----:B----4-:R-:W-:Y:S02]  /*0a80*/  DFMA R8, R8, R18, R12 ;  /* 0x000000120808722b */ /* 0x010fe4000000000c */
[----:B------:R-:W3:Y:S04]  /*0a90*/  LDS.128 R12, [UR4+0x160] ;  /* 0x00016004ff0c7984 */ /* 0x000ee80008000c00 */
[----:B------:R-:W4:Y:S02]  /*0aa0*/  LDG.E.64 R18, desc[UR6][R4.64+0x188] ;  /* 0x0001880604127981 */ /* 0x000f24000c1e1b00 */
[----:B------:R-:W-:-:S02]  /*0ab0*/  DFMA R8, R10, R20, R8 ;  /* 0x000000140a08722b */ /* 0x000fc40000000008 */
[----:B------:R-:W2:Y:S06]  /*0ac0*/  LDG.E.64 R20, desc[UR6][R4.64+0x1a8] ;  /* 0x0001a80604147981 */ /* 0x000eac000c1e1b00 */
[----:B---3--:R-:W-:Y:S01]  /*0ad0*/  DFMA R12, R12, R16, R8 ;  /* 0x000000100c0c722b */ /* 0x008fe20000000008 */
[----:B------:R-:W3:Y:S04]  /*0ae0*/  LDG.E.64 R16, desc[UR6][R4.64+0x190] ;  /* 0x0001900604107981 */ /* 0x000ee8000c1e1b00 */
[----:B------:R-:W0:Y:S03]  /*0af0*/  LDS.128 R8, [UR4+0x170] ;  /* 0x00017004ff087984 */ /* 0x000e260008000c00 */
[----:B------:R-:W-:Y:S01]  /*0b00*/  DFMA R12, R14, R6, R12 ;  /* 0x000000060e0c722b */ /* 0x000fe2000000000c */
[----:B------:R-:W2:Y:S07]  /*0b10*/  LDG.E.64 R6, desc[UR6][R4.64+0x1a0] ;  /* 0x0001a00604067981 */ /* 0x000eae000c1e1b00 */
[----:B0-----:R-:W-:Y:S01]  /*0b20*/  DFMA R8, R8, R24, R12 ;  /* 0x000000180808722b */ /* 0x001fe2000000000c */
[----:B------:R0:W2:Y:S04]  /*0b30*/  LDG.E.64 R24, desc[UR6][R4.64+0x1b8] ;  /* 0x0001b80604187981 */ /* 0x0000a8000c1e1b00 */
[----:B------:R-:W1:Y:S03]  /*0b40*/  LDS.128 R12, [UR4+0x180] ;  /* 0x00018004ff0c7984 */ /* 0x000e660008000c00 */
[----:B------:R-:W-:-:S08]  /*0b50*/  DFMA R8, R10, R30, R8 ;  /* 0x0000001e0a08722b */ /* 0x000fd00000000008 */
[----:B-1----:R-:W-:Y:S02]  /*0b60*/  DFMA R12, R12, R28, R8 ;  /* 0x0000001c0c0c722b */ /* 0x002fe40000000008 */
[----:B------:R-:W3:Y:S01]  /*0b70*/  LDS.128 R8, [UR4+0x190] ;  /* 0x00019004ff087984 */ /* 0x000ee20008000c00 */
[----:B------:R-:W-:-:S04]  /*0b80*/  UIADD3 UR5, UPT, UPT, UR5, 0x200, URZ ;  /* 0x0000020005057890 */ /* 0x000fc8000fffe0ff */
[----:B------:R-:W-:Y:S01]  /*0b90*/  UISETP.NE.AND UP0, UPT, UR5, 0x470, UPT ;  /* 0x000004700500788c */ /* 0x000fe2000bf05270 */
[----:B0-----:R-:W-:-:S04]  /*0ba0*/  IADD3 R4, P0, PT, R4, 0x200, RZ ;  /* 0x0000020004047810 */ /* 0x001fc80007f1e0ff */
[----:B------:R-:W-:Y:S01]  /*0bb0*/  IADD3.X R5, PT, PT, RZ, R5, RZ, P0, !PT ;  /* 0x00000005ff057210 */ /* 0x000fe200007fe4ff */
[----:B----4-:R-:W-:Y:S01]  /*0bc0*/  DFMA R18, R14, R18, R12 ;  /* 0x000000120e12722b */ /* 0x010fe2000000000c */
[----:B------:R-:W0:Y:S07]  /*0bd0*/  LDS.128 R12, [UR4+0x1a0] ;  /* 0x0001a004ff0c7984 */ /* 0x000e2e0008000c00 */
[----:B---3--:R-:W-:Y:S02]  /*0be0*/  DFMA R8, R8, R16, R18 ;  /* 0x000000100808722b */ /* 0x008fe40000000012 */
[----:B------:R-:W1:Y:S06]  /*0bf0*/  LDS.128 R16, [UR4+0x1b0] ;  /* 0x0001b004ff107984 */ /* 0x000e6c0008000c00 */
[----:B--2---:R-:W-:-:S08]  /*0c00*/  DFMA R8, R10, R22, R8 ;  /* 0x000000160a08722b */ /* 0x004fd00000000008 */
[----:B0-----:R-:W-:-:S08]  /*0c10*/  DFMA R6, R12, R6, R8 ;  /* 0x000000060c06722b */ /* 0x001fd00000000008 */
[----:B------:R-:W-:Y:S01]  /*0c20*/  DFMA R6, R14, R20, R6 ;  /* 0x000000140e06722b */ /* 0x000fe20000000006 */
[----:B------:R-:W-:-:S07]  /*0c30*/  UIADD3 UR4, UPT, UPT, UR4, 0x200, URZ ;  /* 0x0000020004047890 */ /* 0x000fce000fffe0ff */
[----:B-1----:R-:W-:-:S08]  /*0c40*/  DFMA R6, R16, R26, R6 ;  /* 0x0000001a1006722b */ /* 0x002fd00000000006 */
[----:B------:R-:W-:Y:S01]  /*0c50*/  DFMA R12, R18, R24, R6 ;  /* 0x00000018120c722b */ /* 0x000fe20000000006 */
[----:B------:R-:W-:Y:S10]  /*0c60*/  BRA.U UP0, `(.L_x_76) ;  /* 0xfffffff500687547 */ /* 0x000ff4000b83ffff */
[----:B------:R-:W0:Y:S01]  /*0c70*/  LDC.64 R4, c[0x0][0x390] ;  /* 0x0000e400ff047b82 */ /* 0x000e220000000a00 */
[----:B------:R-:W-:-:S04]  /*0c80*/  IMAD R3, R3, 0xa, R0 ;  /* 0x0000000a03037824 */ /* 0x000fc800078e0200 */
[----:B0-----:R-:W-:-:S05]  /*0c90*/  IMAD.WIDE.U32 R2, R3, 0x8, R4 ;  /* 0x0000000803027825 */ /* 0x001fca00078e0004 */
[----:B------:R-:W-:Y:S01]  /*0ca0*/  STG.E.64 desc[UR6][R2.64], R12 ;  /* 0x0000000c02007986 */ /* 0x000fe2000c101b06 */
[----:B------:R-:W-:Y:S05]  /*0cb0*/  EXIT ;  /* 0x000000000000794d */ /* 0x000fea0003800000 */
.L_x_77:
        /* <DEDUP_REMOVED lines=12> */
.L_x_136:


//--------------------- .text._Z6relu_dPd         --------------------------
	.section	.text._Z6relu_dPd,"ax",@progbits
	.align	128
        .global         _Z6relu_dPd
        .type           _Z6relu_dPd,@function
        .size           _Z6relu_dPd,(.L_x_137 - _Z6relu_dPd)
        .other          _Z6relu_dPd,@"STO_CUDA_ENTRY STV_DEFAULT"
_Z6relu_dPd:
.text._Z6relu_dPd:
[----:B------:R-:W-:Y:S01]  /*0000*/  LDC R1, c[0x0][0x37c] ;  /* 0x0000df00ff017b82 */ /* 0x000fe20000000800 */
[----:B------:R-:W0:Y:S07]  /*0010*/  S2R R0, SR_TID.X ;  /* 0x0000000000007919 */ /* 0x000e2e0000002100 */
[----:B------:R-:W0:Y:S08]  /*0020*/  S2UR UR4, SR_CTAID.X ;  /* 0x00000000000479c3 */ /* 0x000e300000002500 */
[----:B------:R-:W0:Y:S02]  /*0030*/  LDC R5, c[0x0][0x360] ;  /* 0x0000d800ff057b82 */ /* 0x000e240000000800 */
[----:B0-----:R-:W-:-:S05]  /*0040*/  IMAD R5, R5, UR4, R0 ;  /* 0x0000000405057c24 */ /* 0x001fca000f8e0200 */
[----:B------:R-:W-:-:S13]  /*0050*/  ISETP.GT.AND P0, PT, R5, 0xfff, PT ;  /* 0x00000fff0500780c */ /* 0x000fda0003f04270 */
[----:B------:R-:W-:Y:S05]  /*0060*/  @P0 EXIT ;  /* 0x000000000000094d */ /* 0x000fea0003800000 */
[----:B------:R-:W0:Y:S01]  /*0070*/  LDC.64 R2, c[0x0][0x380] ;  /* 0x0000e000ff027b82 */ /* 0x000e220000000a00 */
[----:B------:R-:W1:Y:S01]  /*0080*/  LDCU.64 UR4, c[0x0][0x358] ;  /* 0x00006b00ff0477ac */ /* 0x000e620008000a00 */
[----:B0-----:R-:W-:-:S05]  /*0090*/  IMAD.WIDE R2, R5, 0x8, R2 ;  /* 0x0000000805027825 */ /* 0x001fca00078e0202 */
[----:B-1----:R-:W2:Y:S02]  /*00a0*/  LDG.E.64 R4, desc[UR4][R2.64] ;  /* 0x0000000402047981 */ /* 0x002ea4000c1e1b00 */
[----:B--2---:R-:W-:-:S14]  /*00b0*/  DSETP.GEU.AND P0, PT, R4, RZ, PT ;  /* 0x000000ff0400722a */ /* 0x004fdc0003f0e000 */
[----:B------:R-:W-:Y:S05]  /*00c0*/  @P0 EXIT ;  /* 0x000000000000094d */ /* 0x000fea0003800000 */
[----:B------:R-:W-:Y:S01]  /*00d0*/  STG.E.64 desc[UR4][R2.64], RZ ;  /* 0x000000ff02007986 */ /* 0x000fe2000c101b04 */
[----:B------:R-:W-:Y:S05]  /*00e0*/  EXIT ;  /* 0x000000000000794d */ /* 0x000fea0003800000 */
.L_x_78:
        /* <DEDUP_REMOVED lines=9> */
.L_x_137:


//--------------------- .text._Z23hiddenLayerForwardBatchP19NeuralNetworkDevicePdS1_ --------------------------
	.section	.text._Z23hiddenLayerForwardBatchP19NeuralNetworkDevicePdS1_,"ax",@progbits
	.align	128
        .global         _Z23hiddenLayerForwardBatchP19NeuralNetworkDevicePdS1_
        .type           _Z23hiddenLayerForwardBatchP19NeuralNetworkDevicePdS1_,@function
        .size           _Z23hiddenLayerForwardBatchP19NeuralNetworkDevicePdS1_,(.L_x_138 - _Z23hiddenLayerForwardBatchP19NeuralNetworkDevicePdS1_)
        .other          _Z23hiddenLayerForwardBatchP19NeuralNetworkDevicePdS1_,@"STO_CUDA_ENTRY STV_DEFAULT"
_Z23hiddenLayerForwardBatchP19NeuralNetworkDevicePdS1_:
.text._Z23hiddenLayerForwardBatchP19NeuralNetworkDevicePdS1_:
        /* <DEDUP_REMOVED lines=9> */
[----:B------:R-:W-:-:S04]  /*0090*/  IMAD R7, R3, 0x310, R0 ;  /* 0x0000031003077824 */ /* 0x000fc800078e0200 */
[----:B0-----:R-:W-:-:S06]  /*00a0*/  IMAD.WIDE.U32 R4, R7, 0x8, R4 ;  /* 0x0000000807047825 */ /* 0x001fcc00078e0004 */
[----:B------:R-:W2:Y:S01]  /*00b0*/  LDG.E.64 R4, desc[UR6][R4.64] ;  /* 0x0000000604047981 */ /* 0x000ea2000c1e1b00 */
[----:B------:R-:W0:Y:S01]  /*00c0*/  S2UR UR5, SR_CgaCtaId ;  /* 0x00000000000579c3 */ /* 0x000e220000008800 */
[----:B------:R-:W-:Y:S02]  /*00d0*/  UMOV UR4, 0x400 ;  /* 0x0000040000047882 */ /* 0x000fe40000000000 */
[----:B0-----:R-:W-:-:S06]  /*00e0*/  ULEA UR4, UR5, UR4, 0x18 ;  /* 0x0000000405047291 */ /* 0x001fcc000f8ec0ff */
[----:B------:R-:W-:-:S05]  /*00f0*/  LEA R7, R0, UR4, 0x3 ;  /* 0x0000000400077c11 */ /* 0x000fca000f8e18ff */
[----:B--2---:R0:W-:Y:S02]  /*0100*/  STS.64 [R7], R4 ;  /* 0x0000000407007388 */ /* 0x0041e40000000a00 */
.L_x_80:
[----:B------:R-:W-:Y:S05]  /*0110*/  BSYNC.RECONVERGENT B0 ;  /* 0x0000000000007941 */ /* 0x000fea0003800200 */
.L_x_79:
[----:B------:R-:W-:Y:S06]  /*0120*/  BAR.SYNC.DEFER_BLOCKING 0x0 ;  /* 0x0000000000007b1d */ /* 0x000fec0000010000 */
[----:B------:R-:W-:Y:S05]  /*0130*/  @P1 EXIT ;  /* 0x000000000000194d */ /* 0x000fea0003800000 */
[----:B0-----:R-:W0:Y:S02]  /*0140*/  LDC.64 R6, c[0x0][0x380] ;  /* 0x0000e000ff067b82 */ /* 0x001e240000000a00 */
[----:B0-----:R-:W2:Y:S04]  /*0150*/  LDG.E.64 R4, desc[UR6][R6.64+0x10] ;  /* 0x0000100606047981 */ /* 0x001ea8000c1e1b00 */
[----:B------:R-:W3:Y:S02]  /*0160*/  LDG.E.64 R22, desc[UR6][R6.64] ;  /* 0x0000000606167981 */ /* 0x000ee4000c1e1b00 */
[----:B------:R-:W0:Y:S01]  /*0170*/  S2UR UR5, SR_CgaCtaId ;  /* 0x00000000000579c3 */ /* 0x000e220000008800 */
[----:B------:R-:W-:Y:S02]  /*0180*/  UMOV UR4, 0x400 ;  /* 0x0000040000047882 */ /* 0x000fe40000000000 */
[----:B0-----:R-:W-:Y:S01]  /*0190*/  ULEA UR4, UR5, UR4, 0x18 ;  /* 0x0000000405047291 */ /* 0x001fe2000f8ec0ff */
[----:B--2---:R-:W-:-:S04]  /*01a0*/  IMAD.WIDE.U32 R4, R0, 0x8, R4 ;  /* 0x0000000800047825 */ /* 0x004fc800078e0004 */
[----:B---3--:R-:W-:Y:S01]  /*01b0*/  IMAD.WIDE.U32 R22, R0, 0x1880, R22 ;  /* 0x0000188000167825 */ /* 0x008fe200078e0016 */
[----:B------:R0:W2:Y:S04]  /*01c0*/  LDG.E.64 R8, desc[UR6][R4.64] ;  /* 0x0000000604087981 */ /* 0x0000a8000c1e1b00 */
[----:B------:R-:W2:Y:S04]  /*01d0*/  LDG.E.64 R10, desc[UR6][R22.64] ;  /* 0x00000006160a7981 */ /* 0x000ea8000c1e1b00 */
[----:B------:R-:W3:Y:S04]  /*01e0*/  LDG.E.64 R18, desc[UR6][R22.64+0x8] ;  /* 0x0000080616127981 */ /* 0x000ee8000c1e1b00 */
[----:B------:R-:W4:Y:S04]  /*01f0*/  LDG.E.64 R26, desc[UR6][R22.64+0x10] ;  /* 0x00001006161a7981 */ /* 0x000f28000c1e1b00 */
[----:B------:R-:W5:Y:S04]  /*0200*/  LDG.E.64 R24, desc[UR6][R22.64+0x18] ;  /* 0x0000180616187981 */ /* 0x000f68000c1e1b00 */
[----:B------:R-:W5:Y:S04]  /*0210*/  LDG.E.64 R16, desc[UR6][R22.64+0x20] ;  /* 0x0000200616107981 */ /* 0x000f68000c1e1b00 */
[----:B------:R-:W5:Y:S04]  /*0220*/  LDG.E.64 R20, desc[UR6][R22.64+0x28] ;  /* 0x0000280616147981 */ /* 0x000f68000c1e1b00 */
[----:B------:R-:W5:Y:S04]  /*0230*/  LDG.E.64 R14, desc[UR6][R22.64+0x30] ;  /* 0x00003006160e7981 */ /* 0x000f68000c1e1b00 */
[----:B0-----:R-:W2:Y:S04]  /*0240*/  LDS.128 R4, [UR4] ;  /* 0x00000004ff047984 */ /* 0x001ea80008000c00 */
[----:B------:R-:W5:Y:S04]  /*0250*/  LDG.E.64 R12, desc[UR6][R22.64+0x38] ;  /* 0x00003806160c7981 */ /* 0x000f68000c1e1b00 */
[----:B------:R-:W5:Y:S01]  /*0260*/  LDG.E.64 R28, desc[UR6][R22.64+0x40] ;  /* 0x00004006161c7981 */ /* 0x000f62000c1e1b00 */
[----:B--2---:R-:W-:-:S03]  /*0270*/  DFMA R4, R4, R10, R8 ;  /* 0x0000000a0404722b */ /* 0x004fc60000000008 */
[----:B------:R-:W4:Y:S05]  /*0280*/  LDS.128 R8, [UR4+0x10] ;  /* 0x00001004ff087984 */ /* 0x000f2a0008000c00 */
[----:B---3--:R-:W-:Y:S01]  /*0290*/  DFMA R4, R6, R18, R4 ;  /* 0x000000120604722b */ /* 0x008fe20000000004 */
[----:B------:R-:W2:Y:S07]  /*02a0*/  LDG.E.64 R18, desc[UR6][R22.64+0x48] ;  /* 0x0000480616127981 */ /* 0x000eae000c1e1b00 */
[----:B----4-:R-:W-:-:S02]  /*02b0*/  DFMA R8, R8, R26, R4 ;  /* 0x0000001a0808722b */ /* 0x010fc40000000004 */
[----:B------:R-:W0:Y:S04]  /*02c0*/  LDS.128 R4, [UR4+0x20] ;  /* 0x00002004ff047984 */ /* 0x000e280008000c00 */
[----:B------:R-:W3:Y:S02]  /*02d0*/  LDG.E.64 R26, desc[UR6][R22.64+0x70] ;  /* 0x00007006161a7981 */ /* 0x000ee4000c1e1b00 */
[----:B-----5:R-:W-:-:S08]  /*02e0*/  DFMA R8, R10, R24, R8 ;  /* 0x000000180a08722b */ /* 0x020fd00000000008 */
[----:B0-----:R-:W-:Y:S01]  /*02f0*/  DFMA R24, R4, R16, R8 ;  /* 0x000000100418722b */ /* 0x001fe20000000008 */
[----:B------:R-:W4:Y:S04]  /*0300*/  LDG.E.64 R16, desc[UR6][R22.64+0x50] ;  /* 0x0000500616107981 */ /* 0x000f28000c1e1b00 */
[----:B------:R-:W0:Y:S04]  /*0310*/  LDS.128 R8, [UR4+0x30] ;  /* 0x00003004ff087984 */ /* 0x000e280008000c00 */
[----:B------:R-:W5:Y:S01]  /*0320*/  LDG.E.64 R4, desc[UR6][R22.64+0x58] ;  /* 0x0000580616047981 */ /* 0x000f62000c1e1b00 */
[----:B------:R-:W-:-:S03]  /*0330*/  DFMA R24, R6, R20, R24 ;  /* 0x000000140618722b */ /* 0x000fc60000000018 */
[----:B------:R-:W3:Y:S04]  /*0340*/  LDG.E.64 R6, desc[UR6][R22.64+0x60] ;  /* 0x0000600616067981 */ /* 0x000ee8000c1e1b00 */
[----:B------:R-:W3:Y:S01]  /*0350*/  LDG.E.64 R20, desc[UR6][R22.64+0x68] ;  /* 0x0000680616147981 */ /* 0x000ee2000c1e1b00 */
[----:B0-----:R-:W-:-:S03]  /*0360*/  DFMA R8, R8, R14, R24 ;  /* 0x0000000e0808722b */ /* 0x001fc60000000018 */
[----:B------:R-:W3:Y:S05]  /*0370*/  LDG.E.64 R24, desc[UR6][R22.64+0x78] ;  /* 0x0000780616187981 */ /* 0x000eea000c1e1b00 */
[----:B------:R-:W-:Y:S01]  /*0380*/  DFMA R8, R10, R12, R8 ;  /* 0x0000000c0a08722b */ /* 0x000fe20000000008 */
[----:B------:R-:W0:Y:S07]  /*0390*/  LDS.128 R12, [UR4+0x40] ;  /* 0x00004004ff0c7984 */ /* 0x000e2e0008000c00 */
[----:B0-----:R-:W-:-:S02]  /*03a0*/  DFMA R12, R12, R28, R8 ;  /* 0x0000001c0c0c722b */ /* 0x001fc40000000008 */
[----:B------:R-:W4:Y:S01]  /*03b0*/  LDS.128 R8, [UR4+0x50] ;  /* 0x00005004ff087984 */ /* 0x000f220008000c00 */
[----:B------:R-:W-:Y:S01]  /*03c0*/  IADD3 R2, P0, PT, R22, 0xc0, RZ ;  /* 0x000000c016027810 */ /* 0x000fe20007f1e0ff */
[----:B------:R-:W-:-:S04]  /*03d0*/  UMOV UR5, 0xf0 ;  /* 0x000000f000057882 */ /* 0x000fc80000000000 */
[----:B--2---:R-:W-:Y:S02]  /*03e0*/  DFMA R18, R14, R18, R12 ;  /* 0x000000120e12722b */ /* 0x004fe4000000000c */
[----:B------:R-:W3:Y:S06]  /*03f0*/  LDS.128 R12, [UR4+0x60] ;  /* 0x00006004ff0c7984 */ /* 0x000eec0008000c00 */
[----:B----4-:R-:W-:Y:S02]  /*0400*/  DFMA R8, R8, R16, R18 ;  /* 0x000000100808722b */ /* 0x010fe40000000012 */
[----:B------:R-:W0:Y:S06]  /*0410*/  LDS.128 R16, [UR4+0x70] ;  /* 0x00007004ff107984 */ /* 0x000e2c0008000c00 */
[----:B-----5:R-:W-:-:S08]  /*0420*/  DFMA R4, R10, R4, R8 ;  /* 0x000000040a04722b */ /* 0x020fd00000000008 */
[----:B---3--:R-:W-:-:S08]  /*0430*/  DFMA R4, R12, R6, R4 ;  /* 0x000000060c04722b */ /* 0x008fd00000000004 */
[----:B------:R-:W-:Y:S01]  /*0440*/  DFMA R4, R14, R20, R4 ;  /* 0x000000140e04722b */ /* 0x000fe20000000004 */
[----:B------:R-:W-:-:S07]  /*0450*/  UIADD3 UR4, UPT, UPT, UR4, 0xc0, URZ ;  /* 0x000000c004047890 */ /* 0x000fce000fffe0ff */
[----:B0-----:R-:W-:-:S08]  /*0460*/  DFMA R4, R16, R26, R4 ;  /* 0x0000001a1004722b */ /* 0x001fd00000000004 */
[----:B------:R-:W-:Y:S01]  /*0470*/  DFMA R12, R18, R24, R4 ;  /* 0x00000018120c722b */ /* 0x000fe20000000004 */
[----:B------:R-:W-:-:S10]  /*0480*/  IMAD.X R5, RZ, RZ, R23, P0 ;  /* 0x000000ffff057224 */ /* 0x000fd400000e0617 */
.L_x_81:
[----:B------:R-:W-:Y:S01]  /*0490*/  IMAD.MOV.U32 R4, RZ, RZ, R2 ;  /* 0x000000ffff047224 */ /* 0x000fe200078e0002 */
[----:B------:R-:W0:Y:S04]  /*04a0*/  LDS.128 R8, [UR4+-0x40] ;  /* 0xffffc004ff087984 */ /* 0x000e280008000c00 */
[----:B------:R-:W0:Y:S04]  /*04b0*/  LDG.E.64 R22, desc[UR6][R4.64+-0x40] ;  /* 0xffffc00604167981 */ /* 0x000e28000c1e1b00 */
[----:B------:R-:W2:Y:S04]  /*04c0*/  LDG.E.64 R26, desc[UR6][R4.64+-0x38] ;  /* 0xffffc806041a7981 */ /* 0x000ea8000c1e1b00 */
[----:B------:R-:W3:Y:S04]  /*04d0*/  LDG.E.64 R24, desc[UR6][R4.64+-0x30] ;  /* 0xffffd00604187981 */ /* 0x000ee8000c1e1b00 */
[----:B------:R-:W4:Y:S04]  /*04e0*/  LDG.E.64 R20, desc[UR6][R4.64+-0x28] ;  /* 0xffffd80604147981 */ /* 0x000f28000c1e1b00 */
[----:B------:R-:W5:Y:S04]  /*04f0*/  LDG.E.64 R18, desc[UR6][R4.64+-0x20] ;  /* 0xffffe00604127981 */ /* 0x000f68000c1e1b00 */
[----:B------:R-:W5:Y:S04]  /*0500*/  LDG.E.64 R6, desc[UR6][R4.64+-0x18] ;  /* 0xffffe80604067981 */ /* 0x000f68000c1e1b00 */
[----:B------:R-:W5:Y:S04]  /*0510*/  LDG.E.64 R16, desc[UR6][R4.64+-0x10] ;  /* 0xfffff00604107981 */ /* 0x000f68000c1e1b00 */
[----:B------:R-:W5:Y:S04]  /*0520*/  LDG.E.64 R14, desc[UR6][R4.64+-0x8] ;  /* 0xfffff806040e7981 */ /* 0x000f68000c1e1b00 */
[----:B------:R-:W5:Y:S04]  /*0530*/  LDG.E.64 R28, desc[UR6][R4.64+0xd0] ;  /* 0x0000d006041c7981 */ /* 0x000f68000c1e1b00 */
[----:B------:R-:W5:Y:S01]  /*0540*/  LDG.E.64 R30, desc[UR6][R4.64+0x178] ;  /* 0x00017806041e7981 */ /* 0x000f62000c1e1b00 */
[----:B0-----:R-:W-:-:S03]  /*0550*/  DFMA R8, R8, R22, R12 ;  /* 0x000000160808722b */ /* 0x001fc6000000000c */
[----:B------:R-:W5:Y:S04]  /*0560*/  LDG.E.64 R22, desc[UR6][R4.64] ;  /* 0x0000000604167981 */ /* 0x000f68000c1e1b00 */
[----:B------:R-:W5:Y:S01]  /*0570*/  LDG.E.64 R12, desc[UR6][R4.64+0x8] ;  /* 0x00000806040c7981 */ /* 0x000f62000c1e1b00 */
[----:B--2---:R-:W-:-:S03]  /*0580*/  DFMA R26, R10, R26, R8 ;  /* 0x0000001a0a1a722b */ /* 0x004fc60000000008 */
[----:B------:R-:W3:Y:S05]  /*0590*/  LDS.128 R8, [UR4+-0x30] ;  /* 0xffffd004ff087984 */ /* 0x000eea0008000c00 */
[----:B---3--:R-:W-:Y:S01]  /*05a0*/  DFMA R8, R8, R24, R26 ;  /* 0x000000180808722b */ /* 0x008fe2000000001a */
[----:B------:R-:W2:Y:S07]  /*05b0*/  LDG.E.64 R24, desc[UR6][R4.64+0x10] ;  /* 0x0000100604187981 */ /* 0x000eae000c1e1b00 */
[----:B----4-:R-:W-:Y:S01]  /*05c0*/  DFMA R26, R10, R20, R8 ;  /* 0x000000140a1a722b */ /* 0x010fe20000000008 */
[----:B------:R-:W3:Y:S04]  /*05d0*/  LDG.E.64 R20, desc[UR6][R4.64+0x18] ;  /* 0x0000180604147981 */ /* 0x000ee8000c1e1b00 */
[----:B------:R-:W5:Y:S03]  /*05e0*/  LDS.128 R8, [UR4+-0x20] ;  /* 0xffffe004ff087984 */ /* 0x000f660008000c00 */
[----:B-----5:R-:W-:Y:S01]  /*05f0*/  DFMA R8, R8, R18, R26 ;  /* 0x000000120808722b */ /* 0x020fe2000000001a */
[----:B------:R-:W4:Y:S07]  /*0600*/  LDG.E.64 R18, desc[UR6][R4.64+0x20] ;  /* 0x0000200604127981 */ /* 0x000f2e000c1e1b00 */
[----:B------:R-:W-:Y:S01]  /*0610*/  DFMA R26, R10, R6, R8 ;  /* 0x000000060a1a722b */ /* 0x000fe20000000008 */
[----:B------:R-:W5:Y:S04]  /*0620*/  LDG.E.64 R6, desc[UR6][R4.64+0x28] ;  /* 0x0000280604067981 */ /* 0x000f68000c1e1b00 */
[----:B------:R-:W0:Y:S03]  /*0630*/  LDS.128 R8, [UR4+-0x10] ;  /* 0xfffff004ff087984 */ /* 0x000e260008000c00 */
[----:B0-----:R-:W-:Y:S01]  /*0640*/  DFMA R8, R8, R16, R26 ;  /* 0x000000100808722b */ /* 0x001fe2000000001a */
[----:B------:R-:W5:Y:S07]  /*0650*/  LDG.E.64 R16, desc[UR6][R4.64+0x30] ;  /* 0x0000300604107981 */ /* 0x000f6e000c1e1b00 */
[----:B------:R-:W-:Y:S01]  /*0660*/  DFMA R26, R10, R14, R8 ;  /* 0x0000000e0a1a722b */ /* 0x000fe20000000008 */
[----:B------:R-:W5:Y:S04]  /*0670*/  LDG.E.64 R14, desc[UR6][R4.64+0x38] ;  /* 0x00003806040e7981 */ /* 0x000f68000c1e1b00 */
[----:B------:R-:W0:Y:S03]  /*0680*/  LDS.128 R8, [UR4] ;  /* 0x00000004ff087984 */ /* 0x000e260008000c00 */
[----:B0-----:R-:W-:Y:S01]  /*0690*/  DFMA R8, R8, R22, R26 ;  /* 0x000000160808722b */ /* 0x001fe2000000001a */
[----:B------:R-:W5:Y:S07]  /*06a0*/  LDG.E.64 R22, desc[UR6][R4.64+0x40] ;  /* 0x0000400604167981 */ /* 0x000f6e000c1e1b00 */
[----:B------:R-:W-:Y:S01]  /*06b0*/  DFMA R26, R10, R12, R8 ;  /* 0x0000000c0a1a722b */ /* 0x000fe20000000008 */
[----:B------:R-:W5:Y:S04]  /*06c0*/  LDG.E.64 R12, desc[UR6][R4.64+0x48] ;  /* 0x00004806040c7981 */ /* 0x000f68000c1e1b00 */
[----:B------:R-:W2:Y:S03]  /*06d0*/  LDS.128 R8, [UR4+0x10] ;  /* 0x00001004ff087984 */ /* 0x000ea60008000c00 */
[----:B--2---:R-:W-:Y:S01]  /*06e0*/  DFMA R8, R8, R24, R26 ;  /* 0x000000180808722b */ /* 0x004fe2000000001a */
[----:B------:R-:W2:Y:S07]  /*06f0*/  LDG.E.64 R24, desc[UR6][R4.64+0x50] ;  /* 0x0000500604187981 */ /* 0x000eae000c1e1b00 */
[----:B---3--:R-:W-:Y:S01]  /*0700*/  DFMA R26, R10, R20, R8 ;  /* 0x000000140a1a722b */ /* 0x008fe20000000008 */
[----:B------:R-:W3:Y:S04]  /*0710*/  LDG.E.64 R20, desc[UR6][R4.64+0x58] ;  /* 0x0000580604147981 */ /* 0x000ee8000c1e1b00 */
[----:B------:R-:W4:Y:S03]  /*0720*/  LDS.128 R8, [UR4+0x20] ;  /* 0x00002004ff087984 */ /* 0x000f260008000c00 */
[----:B----4-:R-:W-:Y:S01]  /*0730*/  DFMA R8, R8, R18, R26 ;  /* 0x000000120808722b */ /* 0x010fe2000000001a */
[----:B------:R-:W4:Y:S07]  /*0740*/  LDG.E.64 R18, desc[UR6][R4.64+0x60] ;  /* 0x0000600604127981 */ /* 0x000f2e000c1e1b00 */
[----:B-----5:R-:W-:Y:S01]  /*0750*/  DFMA R26, R10, R6, R8 ;  /* 0x000000060a1a722b */ /* 0x020fe20000000008 */
[----:B------:R-:W5:Y:S04]  /*0760*/  LDG.E.64 R6, desc[UR6][R4.64+0x68] ;  /* 0x0000680604067981 */ /* 0x000f68000c1e1b00 */
[----:B------:R-:W0:Y:S03]  /*0770*/  LDS.128 R8, [UR4+0x30] ;  /* 0x00003004ff087984 */ /* 0x000e260008000c00 */
[----:B0-----:R-:W-:Y:S01]  /*0780*/  DFMA R8, R8, R16, R26 ;  /* 0x000000100808722b */ /* 0x001fe2000000001a */
[----:B------:R-:W5:Y:S07]  /*0790*/  LDG.E.64 R16, desc[UR6][R4.64+0x70] ;  /* 0x0000700604107981 */ /* 0x000f6e000c1e1b00 */
[----:B------:R-:W-:-:S02]  /*07a0*/  DFMA R26, R10, R14, R8 ;  /* 0x0000000e0a1a722b */ /* 0x000fc40000000008 */
[----:B------:R-:W0:Y:S04]  /*07b0*/  LDS.128 R8, [UR4+0x40] ;  /* 0x00004004ff087984 */ /* 0x000e280008000c00 */
[----:B------:R-:W5:Y:S02]  /*07c0*/  LDG.E.64 R14, desc[UR6][R4.64+0x78] ;  /* 0x00007806040e7981 */ /* 0x000f64000c1e1b00 */
[----:B0-----:R-:W-:Y:S02]  /*07d0*/  DFMA R8, R8, R22, R26 ;  /* 0x000000160808722b */ /* 0x001fe4000000001a */
[----:B------:R-:W5:Y:S06]  /*07e0*/  LDG.E.64 R22, desc[UR6][R4.64+0x80] ;  /* 0x0000800604167981 */ /* 0x000f6c000c1e1b00 */
        /* <DEDUP_REMOVED lines=20> */
[----:B------:R-:W-:-:S02]  /*0930*/  DFMA R26, R10, R12, R8 ;  /* 0x0000000c0a1a722b */ /* 0x000fc40000000008 */
[----:B------:R-:W2:Y:S04]  /*0940*/  LDS.128 R8, [UR4+0x90] ;  /* 0x00009004ff087984 */ /* 0x000ea80008000c00 */
[----:B------:R-:W5:Y:S02]  /*0950*/  LDG.E.64 R12, desc[UR6][R4.64+0xc8] ;  /* 0x0000c806040c7981 */ /* 0x000f64000c1e1b00 */
[----:B--2---:R-:W-:Y:S02]  /*0960*/  DFMA R8, R8, R24, R26 ;  /* 0x000000180808722b */ /* 0x004fe4000000001a */
[----:B------:R-:W2:Y:S06]  /*0970*/  LDG.E.64 R26, desc[UR6][R4.64+0xe0] ;  /* 0x0000e006041a7981 */ /* 0x000eac000c1e1b00 */
[----:B---3--:R-:W-:Y:S01]  /*0980*/  DFMA R24, R10, R20, R8 ;  /* 0x000000140a18722b */ /* 0x008fe20000000008 */
[----:B------:R-:W3:Y:S04]  /*0990*/  LDG.E.64 R20, desc[UR6][R4.64+0xd8] ;  /* 0x0000d80604147981 */ /* 0x000ee8000c1e1b00 */
[----:B------:R-:W4:Y:S03]  /*09a0*/  LDS.128 R8, [UR4+0xa0] ;  /* 0x0000a004ff087984 */ /* 0x000f260008000c00 */
[----:B----4-:R-:W-:-:S02]  /*09b0*/  DFMA R8, R8, R18, R24 ;  /* 0x000000120808722b */ /* 0x010fc40000000018 */
[----:B------:R-:W4:Y:S06]  /*09c0*/  LDG.E.64 R24, desc[UR6][R4.64+0xf0] ;  /* 0x0000f00604187981 */ /* 0x000f2c000c1e1b00 */
[----:B-----5:R-:W-:Y:S01]  /*09d0*/  DFMA R18, R10, R6, R8 ;  /* 0x000000060a12722b */ /* 0x020fe20000000008 */
[----:B------:R-:W5:Y:S04]  /*09e0*/  LDG.E.64 R6, desc[UR6][R4.64+0xe8] ;  /* 0x0000e80604067981 */ /* 0x000f68000c1e1b00 */
[----:B------:R-:W0:Y:S03]  /*09f0*/  LDS.128 R8, [UR4+0xb0] ;  /* 0x0000b004ff087984 */ /* 0x000e260008000c00 */
[----:B0-----:R-:W-:-:S02]  /*0a00*/  DFMA R8, R8, R16, R18 ;  /* 0x000000100808722b */ /* 0x001fc40000000012 */
[----:B------:R-:W0:Y:S06]  /*0a10*/  LDS.128 R16, [UR4+0xc0] ;  /* 0x0000c004ff107984 */ /* 0x000e2c0008000c00 */
[----:B------:R-:W-:Y:S01]  /*0a20*/  DFMA R8, R10, R14, R8 ;  /* 0x0000000e0a08722b */ /* 0x000fe20000000008 */
[----:B------:R-:W4:Y:S07]  /*0a30*/  LDG.E.64 R14, desc[UR6][R4.64+0xf8] ;  /* 0x0000f806040e7981 */ /* 0x000f2e000c1e1b00 */
[----:B0-----:R-:W-:-:S02]  /*0a40*/  DFMA R16, R16, R22, R8 ;  /* 0x000000161010722b */ /* 0x001fc40000000008 */
[----:B------:R-:W0:Y:S04]  /*0a50*/  LDS.128 R8, [UR4+0xd0] ;  /* 0x0000d004ff087984 */ /* 0x000e280008000c00 */
[----:B------:R-:W4:Y:S02]  /*0a60*/  LDG.E.64 R22, desc[UR6][R4.64+0x108] ;  /* 0x0001080604167981 */ /* 0x000f24000c1e1b00 */
[----:B------:R-:W-:Y:S02]  /*0a70*/  DFMA R16, R18, R12, R16 ;  /* 0x0000000c1210722b */ /* 0x000fe40000000010 */
[----:B------:R-:W4:Y:S04]  /*0a80*/  LDG.E.64 R12, desc[UR6][R4.64+0x100] ;  /* 0x00010006040c7981 */ /* 0x000f28000c1e1b00 */
[----:B------:R-:W4:Y:S02]  /*0a90*/  LDG.E.64 R18, desc[UR6][R4.64+0x118] ;  /* 0x0001180604127981 */ /* 0x000f24000c1e1b00 */
[----:B0-----:R-:W-:-:S02]  /*0aa0*/  DFMA R8, R8, R28, R16 ;  /* 0x0000001c0808722b */ /* 0x001fc40000000010 */
[----:B------:R-:W4:Y:S06]  /*0ab0*/  LDG.E.64 R28, desc[UR6][R4.64+0x138] ;  /* 0x00013806041c7981 */ /* 0x000f2c000c1e1b00 */
[----:B---3--:R-:W-:Y:S01]  /*0ac0*/  DFMA R16, R10, R20, R8 ;  /* 0x000000140a10722b */ /* 0x008fe20000000008 */
[----:B------:R-:W3:Y:S04]  /*0ad0*/  LDG.E.64 R20, desc[UR6][R4.64+0x110] ;  /* 0x0001100604147981 */ /* 0x000ee8000c1e1b00 */
[----:B------:R-:W2:Y:S03]  /*0ae0*/  LDS.128 R8, [UR4+0xe0] ;  /* 0x0000e004ff087984 */ /* 0x000ea60008000c00 */
[----:B--2---:R-:W-:-:S02]  /*0af0*/  DFMA R8, R8, R26, R16 ;  /* 0x0000001a0808722b */ /* 0x004fc40000000010 */
[----:B------:R-:W2:Y:S06]  /*0b00*/  LDG.E.64 R16, desc[UR6][R4.64+0x120] ;  /* 0x0001200604107981 */ /* 0x000eac000c1e1b00 */
[----:B-----5:R-:W-:Y:S01]  /*0b10*/  DFMA R26, R10, R6, R8 ;  /* 0x000000060a1a722b */ /* 0x020fe20000000008 */
[----:B------:R-:W5:Y:S04]  /*0b20*/  LDG.E.64 R6, desc[UR6][R4.64+0x128] ;  /* 0x0001280604067981 */ /* 0x000f68000c1e1b00 */
[----:B------:R-:W4:Y:S03]  /*0b30*/  LDS.128 R8, [UR4+0xf0] ;  /* 0x0000f004ff087984 */ /* 0x000f260008000c00 */
[----:B----4-:R-:W-:Y:S01]  /*0b40*/  DFMA R8, R8, R24, R26 ;  /* 0x000000180808722b */ /* 0x010fe2000000001a */
[----:B------:R-:W4:Y:S04]  /*0b50*/  LDG.E.64 R24, desc[UR6][R4.64+0x130] ;  /* 0x0001300604187981 */ /* 0x000f28000c1e1b00 */
[----:B------:R-:W4:Y:S03]  /*0b60*/  LDG.E.64 R26, desc[UR6][R4.64+0x140] ;  /* 0x00014006041a7981 */ /* 0x000f26000c1e1b00 */
[----:B------:R-:W-:-:S02]  /*0b70*/  DFMA R14, R10, R14, R8 ;  /* 0x0000000e0a0e722b */ /* 0x000fc40000000008 */
[----:B------:R-:W0:Y:S06]  /*0b80*/  LDS.128 R8, [UR4+0x100] ;  /* 0x00010004ff087984 */ /* 0x000e2c0008000c00 */
[----:B0-----:R-:W-:Y:S02]  /*0b90*/  DFMA R8, R8, R12, R14 ;  /* 0x0000000c0808722b */ /* 0x001fe4000000000e */
[----:B------:R-:W3:Y:S06]  /*0ba0*/  LDS.128 R12, [UR4+0x110] ;  /* 0x00011004ff0c7984 */ /* 0x000eec0008000c00 */
[----:B------:R-:W-:Y:S01]  /*0bb0*/  DFMA R8, R10, R22, R8 ;  /* 0x000000160a08722b */ /* 0x000fe20000000008 */
[----:B------:R-:W4:Y:S07]  /*0bc0*/  LDG.E.64 R22, desc[UR6][R4.64+0x148] ;  /* 0x0001480604167981 */ /* 0x000f2e000c1e1b00 */
[----:B---3--:R-:W-:-:S02]  /*0bd0*/  DFMA R12, R12, R20, R8 ;  /* 0x000000140c0c722b */ /* 0x008fc40000000008 */
[----:B------:R-:W2:Y:S04]  /*0be0*/  LDS.128 R8, [UR4+0x120] ;  /* 0x00012004ff087984 */ /* 0x000ea80008000c00 */
[----:B------:R-:W3:Y:S02]  /*0bf0*/  LDG.E.64 R20, desc[UR6][R4.64+0x158] ;  /* 0x0001580604147981 */ /* 0x000ee4000c1e1b00 */
[----:B------:R-:W-:Y:S02]  /*0c00*/  DFMA R12, R14, R18, R12 ;  /* 0x000000120e0c722b */ /* 0x000fe4000000000c */
[----:B------:R-:W3:Y:S06]  /*0c10*/  LDG.E.64 R18, desc[UR6][R4.64+0x150] ;  /* 0x0001500604127981 */ /* 0x000eec000c1e1b00 */
[----:B--2---:R-:W-:Y:S01]  /*0c20*/  DFMA R8, R8, R16, R12 ;  /* 0x000000100808722b */ /* 0x004fe2000000000c */
[----:B------:R-:W2:Y:S07]  /*0c30*/  LDG.E.64 R16, desc[UR6][R4.64+0x160] ;  /* 0x0001600604107981 */ /* 0x000eae000c1e1b00 */
[----:B-----5:R-:W-:-:S02]  /*0c40*/  DFMA R12, R10, R6, R8 ;  /* 0x000000060a0c722b */ /* 0x020fc40000000008 */
[----:B------:R-:W4:Y:S04]  /*0c50*/  LDS.128 R8, [UR4+0x130] ;  /* 0x00013004ff087984 */ /* 0x000f280008000c00 */
[----:B------:R-:W5:Y:S02]  /*0c60*/  LDG.E.64 R6, desc[UR6][R4.64+0x168] ;  /* 0x0001680604067981 */ /* 0x000f64000c1e1b00 */
[----:B----4-:R-:W-:Y:S02]  /*0c70*/  DFMA R8, R8, R24, R12 ;  /* 0x000000180808722b */ /* 0x010fe4000000000c */
[----:B------:R-:W4:Y:S04]  /*0c80*/  LDG.E.64 R24, desc[UR6][R4.64+0x170] ;  /* 0x0001700604187981 */ /* 0x000f28000c1e1b00 */
[----:B------:R-:W0:Y:S02]  /*0c90*/  LDS.128 R12, [UR4+0x140] ;  /* 0x00014004ff0c7984 */ /* 0x000e240008000c00 */
[----:B------:R-:W-:-:S02]  /*0ca0*/  DFMA R8, R10, R28, R8 ;  /* 0x0000001c0a08722b */ /* 0x000fc40000000008 */
[----:B------:R-:W4:Y:S06]  /*0cb0*/  LDG.E.64 R28, desc[UR6][R4.64+0x180] ;  /* 0x00018006041c7981 */ /* 0x000f2c000c1e1b00 */
[----:B0-----:R-:W-:Y:S02]  /*0cc0*/  DFMA R12, R12, R26, R8 ;  /* 0x0000001a0c0c722b */ /* 0x001fe40000000008 */
[----:B------:R-:W3:Y:S04]  /*0cd0*/  LDS.128 R8, [UR4+0x150] ;  /* 0x00015004ff087984 */ /* 0x000ee80008000c00 */
[----:B------:R-:W4:Y:S02]  /*0ce0*/  LDG.E.64 R26, desc[UR6][R4.64+0x1b0] ;  /* 0x0001b006041a7981 */ /* 0x000f24000c1e1b00 */
[----:B------:R-:W-:-:S02]  /*0cf0*/  DFMA R12, R14, R22, R12 ;  /* 0x000000160e0c722b */ /* 0x000fc4000000000c */
[----:B------:R-:W4:Y:S06]  /*0d00*/  LDG.E.64 R22, desc[UR6][R4.64+0x198] ;  /* 0x0001980604167981 */ /* 0x000f2c000c1e1b00 */
[----:B---3--:R-:W-:Y:S02]  /*0d10*/  DFMA R8, R8, R18, R12 ;  /* 0x000000120808722b */ /* 0x008fe4000000000c */
[----:B------:R-:W2:Y:S04]  /*0d20*/  LDS.128 R12, [UR4+0x160] ;  /* 0x00016004ff0c7984 */ /* 0x000ea80008000c00 */
[----:B------:R-:W3:Y:S02]  /*0d30*/  LDG.E.64 R18, desc[UR6][R4.64+0x188] ;  /* 0x0001880604127981 */ /* 0x000ee4000c1e1b00 */
[----:B------:R-:W-:-:S02]  /*0d40*/  DFMA R8, R10, R20, R8 ;  /* 0x000000140a08722b */ /* 0x000fc40000000008 */
[----:B------:R-:W3:Y:S06]  /*0d50*/  LDG.E.64 R20, desc[UR6][R4.64+0x1a8] ;  /* 0x0001a80604147981 */ /* 0x000eec000c1e1b00 */
[----:B--2---:R-:W-:Y:S01]  /*0d60*/  DFMA R12, R12, R16, R8 ;  /* 0x000000100c0c722b */ /* 0x004fe20000000008 */
[----:B------:R-:W2:Y:S04]  /*0d70*/  LDG.E.64 R16, desc[UR6][R4.64+0x190] ;  /* 0x0001900604107981 */ /* 0x000ea8000c1e1b00 */
[----:B------:R-:W4:Y:S03]  /*0d80*/  LDS.128 R8, [UR4+0x170] ;  /* 0x00017004ff087984 */ /* 0x000f260008000c00 */
[----:B-----5:R-:W-:Y:S01]  /*0d90*/  DFMA R12, R14, R6, R12 ;  /* 0x000000060e0c722b */ /* 0x020fe2000000000c */
[----:B------:R-:W5:Y:S07]  /*0da0*/  LDG.E.64 R6, desc[UR6][R4.64+0x1a0] ;  /* 0x0001a00604067981 */ /* 0x000f6e000c1e1b00 */
[----:B----4-:R-:W-:Y:S01]  /*0db0*/  DFMA R8, R8, R24, R12 ;  /* 0x000000180808722b */ /* 0x010fe2000000000c */
[----:B------:R0:W4:Y:S04]  /*0dc0*/  LDG.E.64 R24, desc[UR6][R4.64+0x1b8] ;  /* 0x0001b80604187981 */ /* 0x000128000c1e1b00 */
[----:B------:R-:W1:Y:S03]  /*0dd0*/  LDS.128 R12, [UR4+0x180] ;  /* 0x00018004ff0c7984 */ /* 0x000e660008000c00 */
[----:B------:R-:W-:-:S08]  /*0de0*/  DFMA R8, R10, R30, R8 ;  /* 0x0000001e0a08722b */ /* 0x000fd00000000008 */
[----:B-1----:R-:W-:Y:S02]  /*0df0*/  DFMA R12, R12, R28, R8 ;  /* 0x0000001c0c0c722b */ /* 0x002fe40000000008 */
[----:B------:R-:W2:Y:S01]  /*0e00*/  LDS.128 R8, [UR4+0x190] ;  /* 0x00019004ff087984 */ /* 0x000ea20008000c00 */
[----:B------:R-:W-:-:S04]  /*0e10*/  UIADD3 UR5, UPT, UPT, UR5, 0x200, URZ ;  /* 0x0000020005057890 */ /* 0x000fc8000fffe0ff */
[----:B------:R-:W-:Y:S01]  /*0e20*/  UISETP.NE.AND UP0, UPT, UR5, 0x18f0, UPT ;  /* 0x000018f00500788c */ /* 0x000fe2000bf05270 */
[----:B------:R-:W-:-:S04]  /*0e30*/  IADD3 R2, P0, PT, R4, 0x200, RZ ;  /* 0x0000020004027810 */ /* 0x000fc80007f1e0ff */
[----:B0-----:R-:W-:Y:S01]  /*0e40*/  IADD3.X R5, PT, PT, RZ, R5, RZ, P0, !PT ;  /* 0x00000005ff057210 */ /* 0x001fe200007fe4ff */
[----:B---3--:R-:W-:Y:S01]  /*0e50*/  DFMA R18, R14, R18, R12 ;  /* 0x000000120e12722b */ /* 0x008fe2000000000c */
[----:B------:R-:W5:Y:S07]  /*0e60*/  LDS.128 R12, [UR4+0x1a0] ;  /* 0x0001a004ff0c7984 */ /* 0x000f6e0008000c00 */
[----:B--2---:R-:W-:Y:S02]  /*0e70*/  DFMA R8, R8, R16, R18 ;  /* 0x000000100808722b */ /* 0x004fe40000000012 */
[----:B------:R-:W0:Y:S06]  /*0e80*/  LDS.128 R16, [UR4+0x1b0] ;  /* 0x0001b004ff107984 */ /* 0x000e2c0008000c00 */
[----:B------:R-:W-:-:S08]  /*0e90*/  DFMA R8, R10, R22, R8 ;  /* 0x000000160a08722b */ /* 0x000fd00000000008 */
[----:B-----5:R-:W-:-:S08]  /*0ea0*/  DFMA R6, R12, R6, R8 ;  /* 0x000000060c06722b */ /* 0x020fd00000000008 */
[----:B------:R-:W-:Y:S01]  /*0eb0*/  DFMA R6, R14, R20, R6 ;  /* 0x000000140e06722b */ /* 0x000fe20000000006 */
[----:B------:R-:W-:-:S07]  /*0ec0*/  UIADD3 UR4, UPT, UPT, UR4, 0x200, URZ ;  /* 0x0000020004047890 */ /* 0x000fce000fffe0ff */
[----:B0-----:R-:W-:-:S08]  /*0ed0*/  DFMA R6, R16, R26, R6 ;  /* 0x0000001a1006722b */ /* 0x001fd00000000006 */
[----:B----4-:R-:W-:Y:S01]  /*0ee0*/  DFMA R12, R18, R24, R6 ;  /* 0x00000018120c722b */ /* 0x010fe20000000006 */
[----:B------:R-:W-:Y:S10]  /*0ef0*/  BRA.U UP0, `(.L_x_81) ;  /* 0xfffffff500647547 */ /* 0x000ff4000b83ffff */
[----:B------:R-:W0:Y:S01]  /*0f00*/  LDC.64 R4, c[0x0][0x390] ;  /* 0x0000e400ff047b82 */ /* 0x000e220000000a00 */
[----:B------:R-:W-:-:S05]  /*0f10*/  LEA R3, R3, R0, 0x7 ;  /* 0x0000000003037211 */ /* 0x000fca00078e38ff */
[----:B0-----:R-:W-:-:S05]  /*0f20*/  IMAD.WIDE.U32 R2, R3, 0x8, R4 ;  /* 0x0000000803027825 */ /* 0x001fca00078e0004 */
[----:B------:R-:W-:Y:S01]  /*0f30*/  STG.E.64 desc[UR6][R2.64], R12 ;  /* 0x0000000c02007986 */ /* 0x000fe2000c101b06 */
[----:B------:R-:W-:Y:S05]  /*0f40*/  EXIT ;  /* 0x000000000000794d */ /* 0x000fea0003800000 */
.L_x_82:
        /* <DEDUP_REMOVED lines=11> */
.L_x_138:


//--------------------- .text._Z11init_hiddenP19NeuralNetworkDevicePd --------------------------
	.section	.text._Z11init_hiddenP19NeuralNetworkDevicePd,"ax",@progbits
	.align	128
        .global         _Z11init_hiddenP19NeuralNetworkDevicePd
        .type           _Z11init_hiddenP19NeuralNetworkDevicePd,@function
        .size           _Z11init_hiddenP19NeuralNetworkDevicePd,(.L_x_139 - _Z11init_hiddenP19NeuralNetworkDevicePd)
        .other          _Z11init_hiddenP19NeuralNetworkDevicePd,@"STO_CUDA_ENTRY STV_DEFAULT"
_Z11init_hiddenP19NeuralNetworkDevicePd:
.text._Z11init_hiddenP19NeuralNetworkDevicePd:
[----:B------:R-:W-:Y:S08]  /*0000*/  LDC R1, c[0x0][0x37c] ;  /* 0x0000df00ff017b82 */ /* 0x000ff00000000800 */
[----:B------:R-:W0:Y:S01]  /*0010*/  LDC.64 R6, c[0x0][0x380] ;  /* 0x0000e000ff067b82 */ /* 0x000e220000000a00 */
[----:B------:R-:W0:Y:S01]  /*0020*/  LDCU.64 UR4, c[0x0][0x358] ;  /* 0x00006b00ff0477ac */ /* 0x000e220008000a00 */
[----:B------:R-:W1:Y:S06]  /*0030*/  S2R R9, SR_TID.X ;  /* 0x0000000000097919 */ /* 0x000e6c0000002100 */
[----:B------:R-:W2:Y:S01]  /*0040*/  LDC.64 R4, c[0x0][0x388] ;  /* 0x0000e200ff047b82 */ /* 0x000ea20000000a00 */
[----:B0-----:R-:W1:Y:S02]  /*0050*/  LDG.E.64 R2, desc[UR4][R6.64+0x10] ;  /* 0x0000100406027981 */ /* 0x001e64000c1e1b00 */
[----:B-1----:R-:W-:-:S06]  /*0060*/  IMAD.WIDE.U32 R2, R9, 0x8, R2 ;  /* 0x0000000809027825 */ /* 0x002fcc00078e0002 */
[----:B------:R-:W3:Y:S01]  /*0070*/  LDG.E.64 R2, desc[UR4][R2.64] ;  /* 0x0000000402027981 */ /* 0x000ee2000c1e1b00 */
[----:B--2---:R-:W-:-:S05]  /*0080*/  IMAD.WIDE.U32 R4, R9, 0x8, R4 ;  /* 0x0000000809047825 */ /* 0x004fca00078e0004 */
[----:B---3--:R-:W-:Y:S01]  /*0090*/  STG.E.64 desc[UR4][R4.64], R2 ;  /* 0x0000000204007986 */ /* 0x008fe2000c101b04 */
[----:B------:R-:W-:Y:S05]  /*00a0*/  EXIT ;  /* 0x000000000000794d */ /* 0x000fea0003800000 */
.L_x_83:
        /* <DEDUP_REMOVED lines=13> */
.L_x_139:


//--------------------- .text._Z7init_W2Pd        --------------------------
	.section	.text._Z7init_W2Pd,"ax",@progbits
	.align	128
        .global         _Z7init_W2Pd
        .type           _Z7init_W2Pd,@function
        .size           _Z7init_W2Pd,(.L_x_129 - _Z7init_W2Pd)
        .other          _Z7init_W2Pd,@"STO_CUDA_ENTRY STV_DEFAULT"
_Z7init_W2Pd:
.text._Z7init_W2Pd:
[----:B------:R-:W0:Y:S01]  /*0000*/  LDC R1, c[0x0][0x37c] ;  /* 0x0000df00ff017b82 */ /* 0x000e220000000800 */
[----:B------:R-:W1:Y:S07]  /*0010*/  S2R R0, SR_TID.X ;  /* 0x0000000000007919 */ /* 0x000e6e0000002100 */
[----:B------:R-:W1:Y:S01]  /*0020*/  S2UR UR4, SR_CTAID.X ;  /* 0x00000000000479c3 */ /* 0x000e620000002500 */
[----:B0-----:R-:W-:-:S07]  /*0030*/  VIADD R1, R1, 0xffffffd0 ;  /* 0xffffffd001017836 */ /* 0x001fce0000000000 */
[----:B------:R-:W1:Y:S02]  /*0040*/  LDC R7, c[0x0][0x360] ;  /* 0x0000d800ff077b82 */ /* 0x000e640000000800 */
[----:B-1----:R-:W-:-:S05]  /*0050*/  IMAD R7, R7, UR4, R0 ;  /* 0x0000000407077c24 */ /* 0x002fca000f8e0200 */
[----:B------:R-:W-:-:S13]  /*0060*/  ISETP.GT.AND P0, PT, R7, 0x4ff, PT ;  /* 0x000004ff0700780c */ /* 0x000fda0003f04270 */
[----:B------:R-:W-:Y:S05]  /*0070*/  @P0 EXIT ;  /* 0x000000000000094d */ /* 0x000fea0003800000 */
[----:B------:R-:W-:Y:S01]  /*0080*/  IMAD.MOV.U32 R8, RZ, RZ, 0x979a4cb ;  /* 0x0979a4cbff087424 */ /* 0x000fe200078e00ff */
[----:B------:R-:W-:Y:S01]  /*0090*/  ISETP.NE.AND P0, PT, R7, RZ, PT ;  /* 0x000000ff0700720c */ /* 0x000fe20003f05270 */
[----:B------:R-:W-:Y:S01]  /*00a0*/  IMAD.MOV.U32 R9, RZ, RZ, 0x36de95c8 ;  /* 0x36de95c8ff097424 */ /* 0x000fe200078e00ff */
[----:B------:R-:W0:Y:S01]  /*00b0*/  LDCU.64 UR6, c[0x0][0x358] ;  /* 0x00006b00ff0677ac */ /* 0x000e220008000a00 */
[----:B------:R-:W-:Y:S01]  /*00c0*/  IMAD.MOV.U32 R10, RZ, RZ, 0x3a189d56 ;  /* 0x3a189d56ff0a7424 */ /* 0x000fe200078e00ff */
[----:B------:R-:W-:Y:S01]  /*00d0*/  BSSY.RECONVERGENT B0, `(.L_x_84) ;  /* 0x0000265000007945 */ /* 0x000fe20003800200 */
[----:B------:R-:W-:Y:S01]  /*00e0*/  IMAD.MOV.U32 R11, RZ, RZ, -0x75bd8fc ;  /* 0xf8a42704ff0b7424 */ /* 0x000fe200078e00ff */
[----:B------:R1:W-:Y:S01]  /*00f0*/  STL.64 [R1], R8 ;  /* 0x0000000801007387 */ /* 0x0003e20000100a00 */
[----:B------:R-:W-:Y:S01]  /*0100*/  IMAD.MOV.U32 R12, RZ, RZ, -0x23270784 ;  /* 0xdcd8f87cff0c7424 */ /* 0x000fe200078e00ff */
[----:B------:R-:W-:Y:S01]  /*0110*/  SHF.R.S32.HI R6, RZ, 0x1f, R7 ;  /* 0x0000001fff067819 */ /* 0x000fe20000011407 */
[----:B------:R-:W-:Y:S01]  /*0120*/  IMAD.MOV.U32 R13, RZ, RZ, 0x2fdb07cc ;  /* 0x2fdb07ccff0d7424 */ /* 0x000fe200078e00ff */
[----:B------:R1:W-:Y:S01]  /*0130*/  STL.64 [R1+0x8], R10 ;  /* 0x0000080a01007387 */ /* 0x0003e20000100a00 */
[----:B------:R-:W-:-:S02]  /*0140*/  IMAD.MOV.U32 R0, RZ, RZ, 0x36de95c8 ;  /* 0x36de95c8ff007424 */ /* 0x000fc400078e00ff */
[----:B------:R-:W-:Y:S01]  /*0150*/  IMAD.MOV.U32 R5, RZ, RZ, -0x75bd8fc ;  /* 0xf8a42704ff057424 */ /* 0x000fe200078e00ff */
[----:B------:R1:W-:Y:S01]  /*0160*/  STL.64 [R1+0x10], R12 ;  /* 0x0000100c01007387 */ /* 0x0003e20000100a00 */
[----:B------:R-:W-:Y:S02]  /*0170*/  IMAD.MOV.U32 R4, RZ, RZ, 0x3a189d56 ;  /* 0x3a189d56ff047424 */ /* 0x000fe400078e00ff */
[----:B------:R-:W-:Y:S02]  /*0180*/  IMAD.MOV.U32 R3, RZ, RZ, 0x2fdb07cc ;  /* 0x2fdb07ccff037424 */ /* 0x000fe400078e00ff */
[----:B------:R-:W-:Y:S01]  /*0190*/  IMAD.MOV.U32 R2, RZ, RZ, -0x23270784 ;  /* 0xdcd8f87cff027424 */ /* 0x000fe200078e00ff */
[----:B0-----:R-:W-:Y:S06]  /*01a0*/  @!P0 BRA `(.L_x_85) ;  /* 0x00000024005c8947 */ /* 0x001fec0003800000 */
[----:B------:R-:W-:Y:S02]  /*01b0*/  IMAD.MOV.U32 R15, RZ, RZ, R6 ;  /* 0x000000ffff0f7224 */ /* 0x000fe400078e0006 */
[----:B-1----:R-:W-:Y:S02]  /*01c0*/  IMAD.MOV.U32 R13, RZ, RZ, RZ ;  /* 0x000000ffff0d7224 */ /* 0x002fe400078e00ff */
[----:B------:R-:W-:Y:S02]  /*01d0*/  IMAD.MOV.U32 R0, RZ, RZ, 0x36de95c8 ;  /* 0x36de95c8ff007424 */ /* 0x000fe400078e00ff */
[----:B------:R-:W-:Y:S02]  /*01e0*/  IMAD.MOV.U32 R12, RZ, RZ, R7 ;  /* 0x000000ffff0c7224 */ /* 0x000fe400078e0007 */
[----:B------:R-:W-:Y:S02]  /*01f0*/  IMAD.MOV.U32 R4, RZ, RZ, 0x3a189d56 ;  /* 0x3a189d56ff047424 */ /* 0x000fe400078e00ff */
[----:B------:R-:W-:-:S02]  /*0200*/  IMAD.MOV.U32 R5, RZ, RZ, -0x75bd8fc ;  /* 0xf8a42704ff057424 */ /* 0x000fc400078e00ff */
[----:B------:R-:W-:Y:S02]  /*0210*/  IMAD.MOV.U32 R2, RZ, RZ, -0x23270784 ;  /* 0xdcd8f87cff027424 */ /* 0x000fe400078e00ff */
[----:B------:R-:W-:-:S07]  /*0220*/  IMAD.MOV.U32 R3, RZ, RZ, 0x2fdb07cc ;  /* 0x2fdb07ccff037424 */ /* 0x000fce00078e00ff */
.L_x_94:
[----:B------:R-:W-:Y:S01]  /*0230*/  LOP3.LUT R6, R12, 0x3, RZ, 0xc0, !PT ;  /* 0x000000030c067812 */ /* 0x000fe200078ec0ff */
[----:B------:R-:W-:Y:S03]  /*0240*/  BSSY.RECONVERGENT B1, `(.L_x_86) ;  /* 0x0000247000017945 */ /* 0x000fe60003800200 */
[----:B------:R-:W-:-:S04]  /*0250*/  ISETP.NE.U32.AND P0, PT, R6, RZ, PT ;  /* 0x000000ff0600720c */ /* 0x000fc80003f05070 */
[----:B------:R-:W-:-:S13]  /*0260*/  ISETP.NE.AND.EX P0, PT, RZ, RZ, PT, P0 ;  /* 0x000000ffff00720c */ /* 0x000fda0003f05300 */
[----:B0-----:R-:W-:Y:S05]  /*0270*/  @!P0 BRA `(.L_x_87) ;  /* 0x00000024000c8947 */ /* 0x001fea0003800000 */
[----:B------:R-:W0:Y:S01]  /*0280*/  LDC.64 R8, c[0x4][RZ] ;  /* 0x01000000ff087b82 */ /* 0x000e220000000a00 */
[----:B------:R-:W-:Y:S01]  /*0290*/  IMAD.MOV.U32 R0, RZ, RZ, RZ ;  /* 0x000000ffff007224 */ /* 0x000fe200078e00ff */
[----:B------:R-:W-:Y:S01]  /*02a0*/  CS2R R2, SRZ ;  /* 0x0000000000027805 */ /* 0x000fe2000001ff00 */
[----:B------:R-:W-:Y:S01]  /*02b0*/  IMAD.MOV.U32 R6, RZ, RZ, RZ ;  /* 0x000000ffff067224 */ /* 0x000fe200078e00ff */
[----:B------:R-:W-:Y:S01]  /*02c0*/  CS2R R4, SRZ ;  /* 0x0000000000047805 */ /* 0x000fe2000001ff00 */
[----:B0-----:R-:W-:-:S07]  /*02d0*/  IMAD.WIDE.U32 R8, R13, 0xc80, R8 ;  /* 0x00000c800d087825 */ /* 0x001fce00078e0008 */
.L_x_89:
[----:B------:R-:W-:-:S06]  /*02e0*/  IMAD R14, R6, 0x4, R1 ;  /* 0x00000004060e7824 */ /* 0x000fcc00078e0201 */
[----:B------:R-:W5:Y:S01]  /*02f0*/  LDL R14, [R14+0x4] ;  /* 0x000004000e0e7983 */ /* 0x000f620000100800 */
[----:B------:R-:W-:-:S05]  /*0300*/  UMOV UR4, URZ ;  /* 0x000000ff00047c82 */ /* 0x000fca0008000000 */
.L_x_88:
[----:B-----5:R-:W-:Y:S01]  /*0310*/  SHF.R.U32.HI R20, RZ, UR4, R14 ;  /* 0x00000004ff147c19 */ /* 0x020fe2000801160e */
[----:B------:R-:W-:-:S03]  /*0320*/  IMAD.SHL.U32 R10, R6, 0x20, RZ ;  /* 0x00000020060a7824 */ /* 0x000fc600078e00ff */
[----:B------:R-:W-:Y:S01]  /*0330*/  LOP3.LUT R11, R20, 0x1, RZ, 0xc0, !PT ;  /* 0x00000001140b7812 */ /* 0x000fe200078ec0ff */
[----:B------:R-:W-:-:S03]  /*0340*/  VIADD R10, R10, UR4 ;  /* 0x000000040a0a7c36 */ /* 0x000fc60008000000 */
[----:B------:R-:W-:Y:S01]  /*0350*/  ISETP.NE.U32.AND P0, PT, R11, 0x1, PT ;  /* 0x000000010b00780c */ /* 0x000fe20003f05070 */
[----:B------:R-:W-:-:S03]  /*0360*/  IMAD R11, R10, 0x5, RZ ;  /* 0x000000050a0b7824 */ /* 0x000fc600078e02ff */
[----:B------:R-:W-:Y:S01]  /*0370*/  R2P PR, R20, 0x7e ;  /* 0x0000007e14007804 */ /* 0x000fe20000000000 */
[----:B------:R-:W-:-:S08]  /*0380*/  IMAD.WIDE.U32 R10, R11, 0x4, R8 ;  /* 0x000000040b0a7825 */ /* 0x000fd000078e0008 */
[----:B------:R-:W2:Y:S04]  /*0390*/  @!P0 LDG.E R17, desc[UR6][R10.64] ;  /* 0x000000060a118981 */ /* 0x000ea8000c1e1900 */
[----:B------:R-:W3:Y:S04]  /*03a0*/  @P1 LDG.E R19, desc[UR6][R10.64+0x14] ;  /* 0x000014060a131981 */ /* 0x000ee8000c1e1900 */
[----:B------:R-:W4:Y:S04]  /*03b0*/  @P2 LDG.E R21, desc[UR6][R10.64+0x28] ;  /* 0x000028060a152981 */ /* 0x000f28000c1e1900 */
[----:B------:R-:W4:Y:S04]  /*03c0*/  @P3 LDG.E R23, desc[UR6][R10.64+0x3c] ;  /* 0x00003c060a173981 */ /* 0x000f28000c1e1900 */
[----:B------:R-:W4:Y:S04]  /*03d0*/  @!P0 LDG.E R16, desc[UR6][R10.64+0x8] ;  /* 0x000008060a108981 */ /* 0x000f28000c1e1900 */
[----:B------:R-:W4:Y:S04]  /*03e0*/  @P4 LDG.E R25, desc[UR6][R10.64+0x50] ;  /* 0x000050060a194981 */ /* 0x000f28000c1e1900 */
[----:B------:R-:W4:Y:S04]  /*03f0*/  @!P0 LDG.E R18, desc[UR6][R10.64+0x10] ;  /* 0x000010060a128981 */ /* 0x000f28000c1e1900 */
[----:B------:R-:W4:Y:S04]  /*0400*/  @P1 LDG.E R22, desc[UR6][R10.64+0x1c] ;  /* 0x00001c060a161981 */ /* 0x000f28000c1e1900 */
[----:B------:R-:W4:Y:S04]  /*0410*/  @P1 LDG.E R24, desc[UR6][R10.64+0x24] ;  /* 0x000024060a181981 */ /* 0x000f28000c1e1900 */
[----:B------:R-:W4:Y:S01]  /*0420*/  @P6 LDG.E R27, desc[UR6][R10.64+0x78] ;  /* 0x000078060a1b6981 */ /* 0x000f22000c1e1900 */
[----:B--2---:R-:W-:-:S03]  /*0430*/  @!P0 LOP3.LUT R0, R0, R17, RZ, 0x3c, !PT ;  /* 0x0000001100008212 */ /* 0x004fc600078e3cff */
[----:B------:R-:W2:Y:S01]  /*0440*/  @!P0 LDG.E R17, desc[UR6][R10.64+0x4] ;  /* 0x000004060a118981 */ /* 0x000ea2000c1e1900 */
[----:B---3--:R-:W-:-:S03]  /*0450*/  @P1 LOP3.LUT R0, R0, R19, RZ, 0x3c, !PT ;  /* 0x0000001300001212 */ /* 0x008fc600078e3cff */
[----:B------:R-:W3:Y:S01]  /*0460*/  @!P0 LDG.E R19, desc[UR6][R10.64+0xc] ;  /* 0x00000c060a138981 */ /* 0x000ee2000c1e1900 */
[----:B----4-:R-:W-:-:S03]  /*0470*/  @P2 LOP3.LUT R0, R0, R21, RZ, 0x3c, !PT ;  /* 0x0000001500002212 */ /* 0x010fc600078e3cff */
[----:B------:R-:W4:Y:S01]  /*0480*/  @P1 LDG.E R21, desc[UR6][R10.64+0x18] ;  /* 0x000018060a151981 */ /* 0x000f22000c1e1900 */
[----:B------:R-:W-:-:S03]  /*0490*/  @P3 LOP3.LUT R0, R0, R23, RZ, 0x3c, !PT ;  /* 0x0000001700003212 */ /* 0x000fc600078e3cff */
[----:B------:R-:W4:Y:S01]  /*04a0*/  @P5 LDG.E R23, desc[UR6][R10.64+0x64] ;  /* 0x000064060a175981 */ /* 0x000f22000c1e1900 */
[----:B------:R-:W-:-:S03]  /*04b0*/  @!P0 LOP3.LUT R5, R5, R16, RZ, 0x3c, !PT ;  /* 0x0000001005058212 */ /* 0x000fc600078e3cff */
[----:B------:R-:W4:Y:S01]  /*04c0*/  @P2 LDG.E R16, desc[UR6][R10.64+0x30] ;  /* 0x000030060a102981 */ /* 0x000f22000c1e1900 */
[----:B------:R-:W-:-:S03]  /*04d0*/  @P4 LOP3.LUT R0, R0, R25, RZ, 0x3c, !PT ;  /* 0x0000001900004212 */ /* 0x000fc600078e3cff */
[----:B------:R-:W4:Y:S01]  /*04e0*/  @P3 LDG.E R25, desc[UR6][R10.64+0x48] ;  /* 0x000048060a193981 */ /* 0x000f22000c1e1900 */
[----:B------:R-:W-:-:S03]  /*04f0*/  @!P0 LOP3.LUT R3, R3, R18, RZ, 0x3c, !PT ;  /* 0x0000001203038212 */ /* 0x000fc600078e3cff */
[----:B------:R-:W4:Y:S01]  /*0500*/  @P2 LDG.E R18, desc[UR6][R10.64+0x38] ;  /* 0x000038060a122981 */ /* 0x000f22000c1e1900 */
[----:B------:R-:W-:-:S03]  /*0510*/  @P1 LOP3.LUT R5, R5, R22, RZ, 0x3c, !PT ;  /* 0x0000001605051212 */ /* 0x000fc600078e3cff */
[----:B------:R-:W4:Y:S01]  /*0520*/  @P3 LDG.E R22, desc[UR6][R10.64+0x44] ;  /* 0x000044060a163981 */ /* 0x000f22000c1e1900 */
[----:B--2---:R-:W-:-:S03]  /*0530*/  @!P0 LOP3.LUT R4, R4, R17, RZ, 0x3c, !PT ;  /* 0x0000001104048212 */ /* 0x004fc600078e3cff */
[----:B------:R-:W2:Y:S01]  /*0540*/  @P1 LDG.E R17, desc[UR6][R10.64+0x20] ;  /* 0x000020060a111981 */ /* 0x000ea2000c1e1900 */
[----:B---3--:R-:W-:-:S03]  /*0550*/  @!P0 LOP3.LUT R2, R2, R19, RZ, 0x3c, !PT ;  /* 0x0000001302028212 */ /* 0x008fc600078e3cff */
[----:B------:R-:W3:Y:S01]  /*0560*/  @P2 LDG.E R19, desc[UR6][R10.64+0x2c] ;  /* 0x00002c060a132981 */ /* 0x000ee2000c1e1900 */
[----:B----4-:R-:W-:-:S03]  /*0570*/  @P1 LOP3.LUT R4, R4, R21, RZ, 0x3c, !PT ;  /* 0x0000001504041212 */ /* 0x010fc600078e3cff */
[----:B------:R-:W4:Y:S01]  /*0580*/  @P2 LDG.E R21, desc[UR6][R10.64+0x34] ;  /* 0x000034060a152981 */ /* 0x000f22000c1e1900 */
[----:B------:R-:W-:-:S03]  /*0590*/  @P5 LOP3.LUT R0, R0, R23, RZ, 0x3c, !PT ;  /* 0x0000001700005212 */ /* 0x000fc600078e3cff */
[----:B------:R-:W4:Y:S01]  /*05a0*/  @P3 LDG.E R23, desc[UR6][R10.64+0x40] ;  /* 0x000040060a173981 */ /* 0x000f22000c1e1900 */
[----:B------:R-:W-:Y:S02]  /*05b0*/  @P1 LOP3.LUT R3, R3, R24, RZ, 0x3c, !PT ;  /* 0x0000001803031212 */ /* 0x000fe400078e3cff */
[----:B------:R-:W-:Y:S01]  /*05c0*/  @P2 LOP3.LUT R5, R5, R16, RZ, 0x3c, !PT ;  /* 0x0000001005052212 */ /* 0x000fe200078e3cff */
[----:B------:R-:W4:Y:S04]  /*05d0*/  @P5 LDG.E R24, desc[UR6][R10.64+0x6c] ;  /* 0x00006c060a185981 */ /* 0x000f28000c1e1900 */
[----:B------:R-:W4:Y:S01]  /*05e0*/  @P3 LDG.E R16, desc[UR6][R10.64+0x4c] ;  /* 0x00004c060a103981 */ /* 0x000f22000c1e1900 */
[----:B------:R-:W-:-:S03]  /*05f0*/  @P2 LOP3.LUT R3, R3, R18, RZ, 0x3c, !PT ;  /* 0x0000001203032212 */ /* 0x000fc600078e3cff */
[----:B------:R-:W4:Y:S01]  /*0600*/  @P4 LDG.E R18, desc[UR6][R10.64+0x58] ;  /* 0x000058060a124981 */ /* 0x000f22000c1e1900 */
[----:B------:R-:W-:-:S03]  /*0610*/  @P3 LOP3.LUT R5, R5, R22, RZ, 0x3c, !PT ;  /* 0x0000001605053212 */ /* 0x000fc600078e3cff */
[----:B------:R-:W4:Y:S01]  /*0620*/  @P4 LDG.E R22, desc[UR6][R10.64+0x60] ;  /* 0x000060060a164981 */ /* 0x000f22000c1e1900 */
[----:B--2---:R-:W-:-:S03]  /*0630*/  @P1 LOP3.LUT R2, R2, R17, RZ, 0x3c, !PT ;  /* 0x0000001102021212 */ /* 0x004fc600078e3cff */
[----:B------:R-:W2:Y:S01]  /*0640*/  @P4 LDG.E R17, desc[UR6][R10.64+0x54] ;  /* 0x000054060a114981 */ /* 0x000ea2000c1e1900 */
[----:B---3--:R-:W-:-:S03]  /*0650*/  @P2 LOP3.LUT R4, R4, R19, RZ, 0x3c, !PT ;  /* 0x0000001304042212 */ /* 0x008fc600078e3cff */
[----:B------:R-:W3:Y:S01]  /*0660*/  @P4 LDG.E R19, desc[UR6][R10.64+0x5c] ;  /* 0x00005c060a134981 */ /* 0x000ee2000c1e1900 */
[----:B----4-:R-:W-:-:S03]  /*0670*/  @P2 LOP3.LUT R2, R2, R21, RZ, 0x3c, !PT ;  /* 0x0000001502022212 */ /* 0x010fc600078e3cff */
[----:B------:R-:W4:Y:S01]  /*0680*/  @P5 LDG.E R21, desc[UR6][R10.64+0x68] ;  /* 0x000068060a155981 */ /* 0x000f22000c1e1900 */
[----:B------:R-:W-:-:S03]  /*0690*/  @P3 LOP3.LUT R4, R4, R23, RZ, 0x3c, !PT ;  /* 0x0000001704043212 */ /* 0x000fc600078e3cff */
[----:B------:R-:W4:Y:S01]  /*06a0*/  @P5 LDG.E R23, desc[UR6][R10.64+0x70] ;  /* 0x000070060a175981 */ /* 0x000f22000c1e1900 */
[----:B------:R-:W-:Y:S02]  /*06b0*/  LOP3.LUT P0, RZ, R20, 0x80, RZ, 0xc0, !PT ;  /* 0x0000008014ff7812 */ /* 0x000fe4000780c0ff */
[----:B------:R-:W-:Y:S02]  /*06c0*/  @P3 LOP3.LUT R2, R2, R25, RZ, 0x3c, !PT ;  /* 0x0000001902023212 */ /* 0x000fe400078e3cff */
[----:B------:R-:W-:Y:S02]  /*06d0*/  @P3 LOP3.LUT R3, R3, R16, RZ, 0x3c, !PT ;  /* 0x0000001003033212 */ /* 0x000fe400078e3cff */
[----:B------:R-:W4:Y:S01]  /*06e0*/  @P5 LDG.E R16, desc[UR6][R10.64+0x74] ;  /* 0x000074060a105981 */ /* 0x000f22000c1e1900 */
[----:B------:R-:W-:-:S03]  /*06f0*/  @P4 LOP3.LUT R5, R5, R18, RZ, 0x3c, !PT ;  /* 0x0000001205054212 */ /* 0x000fc600078e3cff */
[----:B------:R-:W4:Y:S01]  /*0700*/  @P6 LDG.E R18, desc[UR6][R10.64+0x80] ;  /* 0x000080060a126981 */ /* 0x000f22000c1e1900 */
[----:B------:R-:W-:-:S03]  /*0710*/  @P4 LOP3.LUT R3, R3, R22, RZ, 0x3c, !PT ;  /* 0x0000001603034212 */ /* 0x000fc600078e3cff */
[----:B------:R-:W4:Y:S01]  /*0720*/  @P6 LDG.E R22, desc[UR6][R10.64+0x88] ;  /* 0x000088060a166981 */ /* 0x000f22000c1e1900 */
[----:B------:R-:W-:-:S03]  /*0730*/  @P5 LOP3.LUT R5, R5, R24, RZ, 0x3c, !PT ;  /* 0x0000001805055212 */ /* 0x000fc600078e3cff */
[----:B------:R-:W4:Y:S04]  /*0740*/  @P0 LDG.E R25, desc[UR6][R10.64+0x8c] ;  /* 0x00008c060a190981 */ /* 0x000f28000c1e1900 */
[----:B------:R-:W4:Y:S04]  /*0750*/  @P0 LDG.E R24, desc[UR6][R10.64+0x94] ;  /* 0x000094060a180981 */ /* 0x000f28000c1e1900 */
        /* <DEDUP_REMOVED lines=9> */
[----:B------:R-:W-:Y:S02]  /*07f0*/  @P6 LOP3.LUT R0, R0, R27, RZ, 0x3c, !PT ;  /* 0x0000001b00006212 */ /* 0x000fe400078e3cff */
[----:B------:R-:W-:Y:S02]  /*0800*/  @P5 LOP3.LUT R3, R3, R16, RZ, 0x3c, !PT ;  /* 0x0000001003035212 */ /* 0x000fe400078e3cff */
[----:B------:R-:W-:Y:S02]  /*0810*/  @P6 LOP3.LUT R5, R5, R18, RZ, 0x3c, !PT ;  /* 0x0000001205056212 */ /* 0x000fe400078e3cff */
[----:B------:R-:W-:Y:S02]  /*0820*/  @P6 LOP3.LUT R3, R3, R22, RZ, 0x3c, !PT ;  /* 0x0000001603036212 */ /* 0x000fe400078e3cff */
[----:B------:R-:W-:Y:S02]  /*0830*/  @P0 LOP3.LUT R0, R0, R25, RZ, 0x3c, !PT ;  /* 0x0000001900000212 */ /* 0x000fe400078e3cff */
[----:B------:R-:W-:-:S02]  /*0840*/  @P0 LOP3.LUT R5, R5, R24, RZ, 0x3c, !PT ;  /* 0x0000001805050212 */ /* 0x000fc400078e3cff */
[----:B------:R-:W-:Y:S02]  /*0850*/  @P0 LOP3.LUT R3, R3, R26, RZ, 0x3c, !PT ;  /* 0x0000001a03030212 */ /* 0x000fe400078e3cff */
[----:B--2---:R-:W-:Y:S02]  /*0860*/  @P6 LOP3.LUT R4, R4, R17, RZ, 0x3c, !PT ;  /* 0x0000001104046212 */ /* 0x004fe400078e3cff */
[----:B---3--:R-:W-:Y:S02]  /*0870*/  @P6 LOP3.LUT R2, R2, R19, RZ, 0x3c, !PT ;  /* 0x0000001302026212 */ /* 0x008fe400078e3cff */
[----:B----4-:R-:W-:Y:S02]  /*0880*/  @P0 LOP3.LUT R4, R4, R21, RZ, 0x3c, !PT ;  /* 0x0000001504040212 */ /* 0x010fe400078e3cff */
[----:B------:R-:W-:Y:S02]  /*0890*/  @P0 LOP3.LUT R2, R2, R23, RZ, 0x3c, !PT ;  /* 0x0000001702020212 */ /* 0x000fe400078e3cff */
[----:B------:R-:W-:-:S13]  /*08a0*/  R2P PR, R20.B1, 0x7f ;  /* 0x0000007f14007804 */ /* 0x000fda0000001000 */
[----:B------:R-:W2:Y:S04]  /*08b0*/  @P0 LDG.E R18, desc[UR6][R10.64+0xb0] ;  /* 0x0000b0060a120981 */ /* 0x000ea8000c1e1900 */
[----:B------:R-:W3:Y:S04]  /*08c0*/  @P0 LDG.E R21, desc[UR6][R10.64+0xa0] ;  /* 0x0000a0060a150981 */ /* 0x000ee8000c1e1900 */
[----:B------:R-:W4:Y:S04]  /*08d0*/  @P0 LDG.E R23, desc[UR6][R10.64+0xa4] ;  /* 0x0000a4060a170981 */ /* 0x000f28000c1e1900 */
[----:B------:R-:W4:Y:S04]  /*08e0*/  @P0 LDG.E R16, desc[UR6][R10.64+0xa8] ;  /* 0x0000a8060a100981 */ /* 0x000f28000c1e1900 */
[----:B------:R-:W4:Y:S04]  /*08f0*/  @P0 LDG.E R25, desc[UR6][R10.64+0xac] ;  /* 0x0000ac060a190981 */ /* 0x000f28000c1e1900 */
[----:B------:R-:W4:Y:S04]  /*0900*/  @P1 LDG.E R27, desc[UR6][R10.64+0xb4] ;  /* 0x0000b4060a1b1981 */ /* 0x000f28000c1e1900 */
[----:B------:R-:W4:Y:S04]  /*0910*/  @P2 LDG.E R29, desc[UR6][R10.64+0xc8] ;  /* 0x0000c8060a1d2981 */ /* 0x000f28000c1e1900 */
[----:B------:R-:W4:Y:S04]  /*0920*/  @P3 LDG.E R19, desc[UR6][R10.64+0xdc] ;  /* 0x0000dc060a133981 */ /* 0x000f28000c1e1900 */
        /* <DEDUP_REMOVED lines=12> */
[----:B------:R-:W-:Y:S01]  /*09f0*/  LOP3.LUT P0, RZ, R20, 0x8000, RZ, 0xc0, !PT ;  /* 0x0000800014ff7812 */ /* 0x000fe2000780c0ff */
[----:B------:R-:W4:Y:S04]  /*0a00*/  @P1 LDG.E R25, desc[UR6][R10.64+0xc0] ;  /* 0x0000c0060a191981 */ /* 0x000f28000c1e1900 */
[----:B------:R-:W4:Y:S01]  /*0a10*/  @P1 LDG.E R20, desc[UR6][R10.64+0xc4] ;  /* 0x0000c4060a141981 */ /* 0x000f22000c1e1900 */
[----:B------:R-:W-:-:S03]  /*0a20*/  @P1 LOP3.LUT R0, R0, R27, RZ, 0x3c, !PT ;  /* 0x0000001b00001212 */ /* 0x000fc600078e3cff */
[----:B------:R-:W4:Y:S01]  /*0a30*/  @P2 LDG.E R27, desc[UR6][R10.64+0xcc] ;  /* 0x0000cc060a1b2981 */ /* 0x000f22000c1e1900 */
[----:B------:R-:W-:-:S03]  /*0a40*/  @P2 LOP3.LUT R0, R0, R29, RZ, 0x3c, !PT ;  /* 0x0000001d00002212 */ /* 0x000fc600078e3cff */
[----:B------:R-:W4:Y:S01]  /*0a50*/  @P6 LDG.E R29, desc[UR6][R10.64+0x118] ;  /* 0x000118060a1d6981 */ /* 0x000f22000c1e1900 */
[----:B------:R-:W-:-:S03]  /*0a60*/  @P3 LOP3.LUT R0, R0, R19, RZ, 0x3c, !PT ;  /* 0x0000001300003212 */ /* 0x000fc600078e3cff */
[----:B------:R-:W4:Y:S01]  /*0a70*/  @P2 LDG.E R19, desc[UR6][R10.64+0xd4] ;  /* 0x0000d4060a132981 */ /* 0x000f22000c1e1900 */
[----:B------:R-:W-:-:S03]  /*0a80*/  @P4 LOP3.LUT R0, R0, R17, RZ, 0x3c, !PT ;  /* 0x0000001100004212 */ /* 0x000fc600078e3cff */
[----:B------:R-:W4:Y:S04]  /*0a90*/  @P5 LDG.E R17, desc[UR6][R10.64+0x108] ;  /* 0x000108060a115981 */ /* 0x000f28000c1e1900 */
[----:B------:R-:W4:Y:S01]  /*0aa0*/  @P0 LDG.E R26, desc[UR6][R10.64+0x13c] ;  /* 0x00013c060a1a0981 */ /* 0x000f22000c1e1900 */
[----:B--2---:R-:W-:-:S03]  /*0ab0*/  @P1 LOP3.LUT R5, R5, R18, RZ, 0x3c, !PT ;  /* 0x0000001205051212 */ /* 0x004fc600078e3cff */
[----:B------:R-:W2:Y:S01]  /*0ac0*/  @P4 LDG.E R18, desc[UR6][R10.64+0x100] ;  /* 0x000100060a124981 */ /* 0x000ea2000c1e1900 */
[----:B---3--:R-:W-:Y:S02]  /*0ad0*/  @P5 LOP3.LUT R0, R0, R21, RZ, 0x3c, !PT ;  /* 0x0000001500005212 */ /* 0x008fe400078e3cff */
[----:B------:R-:W-:Y:S01]  /*0ae0*/  @P2 LOP3.LUT R5, R5, R22, RZ, 0x3c, !PT ;  /* 0x0000001605052212 */ /* 0x000fe200078e3cff */
[----:B------:R-:W3:Y:S01]  /*0af0*/  @P3 LDG.E R21, desc[UR6][R10.64+0xe0] ;  /* 0x0000e0060a153981 */ /* 0x000ee2000c1e1900 */
[----:B----4-:R-:W-:-:S03]  /*0b00*/  @P1 LOP3.LUT R4, R4, R23, RZ, 0x3c, !PT ;  /* 0x0000001704041212 */ /* 0x010fc600078e3cff */
[----:B------:R-:W4:Y:S04]  /*0b10*/  @P3 LDG.E R22, desc[UR6][R10.64+0xec] ;  /* 0x0000ec060a163981 */ /* 0x000f28000c1e1900 */
[----:B------:R-:W2:Y:S01]  /*0b20*/  @P3 LDG.E R23, desc[UR6][R10.64+0xe8] ;  /* 0x0000e8060a173981 */ /* 0x000ea2000c1e1900 */
[----:B------:R-:W-:-:S03]  /*0b30*/  @P1 LOP3.LUT R2, R2, R25, RZ, 0x3c, !PT ;  /* 0x0000001902021212 */ /* 0x000fc600078e3cff */
[----:B------:R-:W2:Y:S01]  /*0b40*/  @P4 LDG.E R25, desc[UR6][R10.64+0xf4] ;  /* 0x0000f4060a194981 */ /* 0x000ea2000c1e1900 */
[----:B------:R-:W-:-:S03]  /*0b50*/  @P1 LOP3.LUT R3, R3, R20, RZ, 0x3c, !PT ;  /* 0x0000001403031212 */ /* 0x000fc600078e3cff */
[----:B------:R-:W2:Y:S01]  /*0b60*/  @P3 LDG.E R20, desc[UR6][R10.64+0xe4] ;  /* 0x0000e4060a143981 */ /* 0x000ea2000c1e1900 */
[----:B------:R-:W-:Y:S02]  /*0b70*/  @P2 LOP3.LUT R4, R4, R27, RZ, 0x3c, !PT ;  /* 0x0000001b04042212 */ /* 0x000fe400078e3cff */
[----:B------:R-:W-:Y:S01]  /*0b80*/  @P2 LOP3.LUT R3, R3, R16, RZ, 0x3c, !PT ;  /* 0x0000001003032212 */ /* 0x000fe200078e3cff */
[----:B------:R-:W2:Y:S04]  /*0b90*/  @P4 LDG.E R27, desc[UR6][R10.64+0xfc] ;  /* 0x0000fc060a1b4981 */ /* 0x000ea8000c1e1900 */
[----:B------:R-:W2:Y:S01]  /*0ba0*/  @P5 LDG.E R16, desc[UR6][R10.64+0x10c] ;  /* 0x00010c060a105981 */ /* 0x000ea2000c1e1900 */
[----:B------:R-:W-:-:S03]  /*0bb0*/  @P2 LOP3.LUT R2, R2, R19, RZ, 0x3c, !PT ;  /* 0x0000001302022212 */ /* 0x000fc600078e3cff */
[----:B------:R-:W2:Y:S01]  /*0bc0*/  @P5 LDG.E R19, desc[UR6][R10.64+0x110] ;  /* 0x000110060a135981 */ /* 0x000ea2000c1e1900 */
[----:B------:R-:W-:-:S03]  /*0bd0*/  @P6 LOP3.LUT R0, R0, R29, RZ, 0x3c, !PT ;  /* 0x0000001d00006212 */ /* 0x000fc600078e3cff */
[----:B------:R-:W2:Y:S01]  /*0be0*/  @P0 LDG.E R29, desc[UR6][R10.64+0x12c] ;  /* 0x00012c060a1d0981 */ /* 0x000ea2000c1e1900 */
[----:B---3--:R-:W-:-:S03]  /*0bf0*/  @P3 LOP3.LUT R4, R4, R21, RZ, 0x3c, !PT ;  /* 0x0000001504043212 */ /* 0x008fc600078e3cff */
[----:B------:R-:W3:Y:S01]  /*0c00*/  @P6 LDG.E R21, desc[UR6][R10.64+0x11c] ;  /* 0x00011c060a156981 */ /* 0x000ee2000c1e1900 */
[----:B----4-:R-:W-:-:S03]  /*0c10*/  @P3 LOP3.LUT R3, R3, R22, RZ, 0x3c, !PT ;  /* 0x0000001603033212 */ /* 0x010fc600078e3cff */
[----:B------:R-:W4:Y:S01]  /*0c20*/  @P6 LDG.E R22, desc[UR6][R10.64+0x128] ;  /* 0x000128060a166981 */ /* 0x000f22000c1e1900 */
[----:B--2---:R-:W-:Y:S02]  /*0c30*/  @P3 LOP3.LUT R2, R2, R23, RZ, 0x3c, !PT ;  /* 0x0000001702023212 */ /* 0x004fe400078e3cff */
[----:B------:R-:W-:Y:S01]  /*0c40*/  @P4 LOP3.LUT R3, R3, R18, RZ, 0x3c, !PT ;  /* 0x0000001203034212 */ /* 0x000fe200078e3cff */
[----:B------:R-:W2:Y:S01]  /*0c50*/  @P6 LDG.E R23, desc[UR6][R10.64+0x124] ;  /* 0x000124060a176981 */ /* 0x000ea2000c1e1900 */
[----:B------:R-:W-:-:S03]  /*0c60*/  @P4 LOP3.LUT R4, R4, R25, RZ, 0x3c, !PT ;  /* 0x0000001904044212 */ /* 0x000fc600078e3cff */
[----:B------:R-:W4:Y:S01]  /*0c70*/  @P6 LDG.E R18, desc[UR6][R10.64+0x120] ;  /* 0x000120060a126981 */ /* 0x000f22000c1e1900 */
[----:B------:R-:W-:-:S03]  /*0c80*/  @P3 LOP3.LUT R5, R5, R20, RZ, 0x3c, !PT ;  /* 0x0000001405053212 */ /* 0x000fc600078e3cff */
[----:B------:R-:W4:Y:S01]  /*0c90*/  @P5 LDG.E R20, desc[UR6][R10.64+0x114] ;  /* 0x000114060a145981 */ /* 0x000f22000c1e1900 */
[----:B------:R-:W-:Y:S02]  /*0ca0*/  @P4 LOP3.LUT R5, R5, R24, RZ, 0x3c, !PT ;  /* 0x0000001805054212 */ /* 0x000fe400078e3cff */
[----:B------:R-:W-:Y:S01]  /*0cb0*/  @P5 LOP3.LUT R4, R4, R17, RZ, 0x3c, !PT ;  /* 0x0000001104045212 */ /* 0x000fe200078e3cff */
[----:B------:R-:W4:Y:S04]  /*0cc0*/  @P0 LDG.E R24, desc[UR6][R10.64+0x134] ;  /* 0x000134060a180981 */ /* 0x000f28000c1e1900 */
[----:B------:R-:W4:Y:S04]  /*0cd0*/  @P0 LDG.E R17, desc[UR6][R10.64+0x130] ;  /* 0x000130060a110981 */ /* 0x000f28000c1e1900 */
[----:B------:R-:W4:Y:S01]  /*0ce0*/  @P0 LDG.E R25, desc[UR6][R10.64+0x138] ;  /* 0x000138060a190981 */ /* 0x000f22000c1e1900 */
[----:B------:R-:W-:Y:S01]  /*0cf0*/  UIADD3 UR4, UPT, UPT, UR4, 0x10, URZ ;  /* 0x0000001004047890 */ /* 0x000fe2000fffe0ff */
[----:B------:R-:W-:-:S03]  /*0d00*/  @P4 LOP3.LUT R2, R2, R27, RZ, 0x3c, !PT ;  /* 0x0000001b02024212 */ /* 0x000fc600078e3cff */
[----:B------:R-:W-:Y:S01]  /*0d10*/  UISETP.NE.AND UP0, UPT, UR4, 0x20, UPT ;  /* 0x000000200400788c */ /* 0x000fe2000bf05270 */
[----:B------:R-:W-:Y:S02]  /*0d20*/  @P5 LOP3.LUT R5, R5, R16, RZ, 0x3c, !PT ;  /* 0x0000001005055212 */ /* 0x000fe400078e3cff */
[----:B------:R-:W-:Y:S02]  /*0d30*/  @P5 LOP3.LUT R2, R2, R19, RZ, 0x3c, !PT ;  /* 0x0000001302025212 */ /* 0x000fe400078e3cff */
[----:B------:R-:W-:Y:S02]  /*0d40*/  @P0 LOP3.LUT R0, R0, R29, RZ, 0x3c, !PT ;  /* 0x0000001d00000212 */ /* 0x000fe400078e3cff */
[----:B---3--:R-:W-:Y:S02]  /*0d50*/  @P6 LOP3.LUT R4, R4, R21, RZ, 0x3c, !PT ;  /* 0x0000001504046212 */ /* 0x008fe400078e3cff */
[----:B--2---:R-:W-:Y:S02]  /*0d60*/  @P6 LOP3.LUT R2, R2, R23, RZ, 0x3c, !PT ;  /* 0x0000001702026212 */ /* 0x004fe400078e3cff */
[----:B----4-:R-:W-:-:S02]  /*0d70*/  @P6 LOP3.LUT R5, R5, R18, RZ, 0x3c, !PT ;  /* 0x0000001205056212 */ /* 0x010fc400078e3cff */
[----:B------:R-:W-:-:S04]  /*0d80*/  @P5 LOP3.LUT R3, R3, R20, RZ, 0x3c, !PT ;  /* 0x0000001403035212 */ /* 0x000fc800078e3cff */
[----:B------:R-:W-:Y:S02]  /*0d90*/  @P6 LOP3.LUT R3, R3, R22, RZ, 0x3c, !PT ;  /* 0x0000001603036212 */ /* 0x000fe400078e3cff */
[----:B------:R-:W-:Y:S02]  /*0da0*/  @P0 LOP3.LUT R5, R5, R24, RZ, 0x3c, !PT ;  /* 0x0000001805050212 */ /* 0x000fe400078e3cff */
[----:B------:R-:W-:Y:S02]  /*0db0*/  @P0 LOP3.LUT R4, R4, R17, RZ, 0x3c, !PT ;  /* 0x0000001104040212 */ /* 0x000fe400078e3cff */
[----:B------:R-:W-:Y:S02]  /*0dc0*/  @P0 LOP3.LUT R3, R3, R26, RZ, 0x3c, !PT ;  /* 0x0000001a03030212 */ /* 0x000fe400078e3cff */
[----:B------:R-:W-:Y:S01]  /*0dd0*/  @P0 LOP3.LUT R2, R2, R25, RZ, 0x3c, !PT ;  /* 0x0000001902020212 */ /* 0x000fe200078e3cff */
[----:B------:R-:W-:Y:S06]  /*0de0*/  BRA.U UP0, `(.L_x_88) ;  /* 0xfffffff500487547 */ /* 0x000fec000b83ffff */
[----:B------:R-:W-:-:S05]  /*0df0*/  VIADD R6, R6, 0x1 ;  /* 0x0000000106067836 */ /* 0x000fca0000000000 */
[----:B------:R-:W-:-:S13]  /*0e00*/  ISETP.NE.AND P0, PT, R6, 0x5, PT ;  /* 0x000000050600780c */ /* 0x000fda0003f05270 */
[----:B------:R-:W-:Y:S05]  /*0e10*/  @P0 BRA `(.L_x_89) ;  /* 0xfffffff400300947 */ /* 0x000fea000383ffff */
[----:B------:R-:W-:Y:S01]  /*0e20*/  LOP3.LUT R6, R12, 0x3, RZ, 0xc0, !PT ;  /* 0x000000030c067812 */ /* 0x000fe200078ec0ff */
[----:B------:R0:W-:Y:S03]  /*0e30*/  STL [R1+0x4], R0 ;  /* 0x0000040001007387 */ /* 0x0001e60000100800 */
[----:B------:R-:W-:Y:S01]  /*0e40*/  ISETP.NE.U32.AND P0, PT, R6, 0x1, PT ;  /* 0x000000010600780c */ /* 0x000fe20003f05070 */
[----:B------:R0:W-:Y:S03]  /*0e50*/  STL.64 [R1+0x8], R4 ;  /* 0x0000080401007387 */ /* 0x0001e60000100a00 */
[----:B------:R-:W-:Y:S01]  /*0e60*/  ISETP.NE.AND.EX P0, PT, RZ, RZ, PT, P0 ;  /* 0x000000ffff00720c */ /* 0x000fe20003f05300 */
[----:B------:R0:W-:-:S12]  /*0e70*/  STL.64 [R1+0x10], R2 ;  /* 0x0000100201007387 */ /* 0x0001d80000100a00 */
[----:B0-----:R-:W-:Y:S05]  /*0e80*/  @!P0 BRA `(.L_x_87) ;  /* 0x0000001800088947 */ /* 0x001fea0003800000 */
[----:B------:R-:W-:Y:S01]  /*0e90*/  UMOV UR4, URZ ;  /* 0x000000ff00047c82 */ /* 0x000fe20008000000 */
[----:B------:R-:W-:Y:S01]  /*0ea0*/  UMOV UR5, URZ ;  /* 0x000000ff00057c82 */ /* 0x000fe20008000000 */
[----:B------:R-:W-:Y:S02]  /*0eb0*/  IMAD.MOV.U32 R0, RZ, RZ, RZ ;  /* 0x000000ffff007224 */ /* 0x000fe400078e00ff */
[----:B------:R-:W-:Y:S02]  /*0ec0*/  IMAD.MOV.U32 R6, RZ, RZ, RZ ;  /* 0x000000ffff067224 */ /* 0x000fe400078e00ff */
[----:B------:R-:W-:Y:S02]  /*0ed0*/  IMAD.U32 R3, RZ, RZ, UR4 ;  /* 0x00000004ff037e24 */ /* 0x000fe4000f8e00ff */
[----:B------:R-:W-:Y:S02]  /*0ee0*/  IMAD.U32 R2, RZ, RZ, UR5 ;  /* 0x00000005ff027e24 */ /* 0x000fe4000f8e00ff */
[----:B------:R-:W-:-:S02]  /*0ef0*/  IMAD.U32 R5, RZ, RZ, UR4 ;  /* 0x00000004ff057e24 */ /* 0x000fc4000f8e00ff */
[----:B------:R-:W-:-:S07]  /*0f00*/  IMAD.U32 R4, RZ, RZ, UR5 ;  /* 0x00000005ff047e24 */ /* 0x000fce000f8e00ff */
.L_x_91:
[----:B------:R-:W-:-:S06]  /*0f10*/  IMAD R14, R6, 0x4, R1 ;  /* 0x00000004060e7824 */ /* 0x000fcc00078e0201 */
[----:B------:R-:W5:Y:S01]  /*0f20*/  LDL R14, [R14+0x4] ;  /* 0x000004000e0e7983 */ /* 0x000f620000100800 */
[----:B------:R-:W-:-:S05]  /*0f30*/  UMOV UR4, URZ ;  /* 0x000000ff00047c82 */ /* 0x000fca0008000000 */
.L_x_90:
        /* <DEDUP_REMOVED lines=183> */
[----:B0-----:R-:W-:Y:S05]  /*1ab0*/  @P0 BRA `(.L_x_87) ;  /* 0x0000000800fc0947 */ /* 0x001fea0003800000 */
        /* <DEDUP_REMOVED lines=8> */
.L_x_93:
[----:B------:R-:W-:-:S06]  /*1b40*/  IMAD R14, R6, 0x4, R1 ;  /* 0x00000004060e7824 */ /* 0x000fcc00078e0201 */
[----:B------:R-:W5:Y:S01]  /*1b50*/  LDL R14, [R14+0x4] ;  /* 0x000004000e0e7983 */ /* 0x000f620000100800 */
[----:B------:R-:W-:-:S05]  /*1b60*/  UMOV UR4, URZ ;  /* 0x000000ff00047c82 */ /* 0x000fca0008000000 */
.L_x_92:
        /* <DEDUP_REMOVED lines=177> */
[----:B------:R0:W-:Y:S04]  /*2680*/  STL [R1+0x4], R0 ;  /* 0x0000040001007387 */ /* 0x0001e80000100800 */
[----:B------:R0:W-:Y:S04]  /*2690*/  STL.64 [R1+0x8], R4 ;  /* 0x0000080401007387 */ /* 0x0001e80000100a00 */
[----:B------:R0:W-:Y:S02]  /*26a0*/  STL.64 [R1+0x10], R2 ;  /* 0x0000100201007387 */ /* 0x0001e40000100a00 */
.L_x_87:
[----:B------:R-:W-:Y:S05]  /*26b0*/  BSYNC.RECONVERGENT B1 ;  /* 0x0000000000017941 */ /* 0x000fea0003800200 */
.L_x_86:
[C---:B------:R-:W-:Y:S01]  /*26c0*/  ISETP.GT.U32.AND P0, PT, R12.reuse, 0x3, PT ;  /* 0x000000030c00780c */ /* 0x040fe20003f04070 */
[----:B------:R-:W-:Y:S01]  /*26d0*/  VIADD R13, R13, 0x1 ;  /* 0x000000010d0d7836 */ /* 0x000fe20000000000 */
[--C-:B------:R-:W-:Y:S02]  /*26e0*/  SHF.R.U64 R12, R12, 0x2, R15.reuse ;  /* 0x000000020c0c7819 */ /* 0x100fe4000000120f */
[----:B------:R-:W-:Y:S02]  /*26f0*/  ISETP.GT.U32.AND.EX P0, PT, R15, RZ, PT, P0 ;  /* 0x000000ff0f00720c */ /* 0x000fe40003f04100 */
[----:B------:R-:W-:-:S11]  /*2700*/  SHF.R.U32.HI R15, RZ, 0x2, R15 ;  /* 0x00000002ff0f7819 */ /* 0x000fd6000001160f */
[----:B------:R-:W-:Y:S05]  /*2710*/  @P0 BRA `(.L_x_94) ;  /* 0xffffffd800c40947 */ /* 0x000fea000383ffff */
.L_x_85:
[----:B------:R-:W-:Y:S05]  /*2720*/  BSYNC.RECONVERGENT B0 ;  /* 0x0000000000007941 */ /* 0x000fea0003800200 */
.L_x_84:
[----:B-1----:R-:W-:Y:S01]  /*2730*/  SHF.R.U32.HI R9, RZ, 0x2, R0 ;  /* 0x00000002ff097819 */ /* 0x002fe20000011600 */
[----:B------:R-:W-:Y:S01]  /*2740*/  BSSY.RECONVERGENT B0, `(.L_x_95) ;  /* 0x0000078000007945 */ /* 0x000fe20003800200 */
[----:B------:R-:W-:Y:S02]  /*2750*/  SHF.R.U32.HI R11, RZ, 0x2, R4 ;  /* 0x00000002ff0b7819 */ /* 0x000fe40000011604 */
[----:B------:R-:W-:Y:S01]  /*2760*/  LOP3.LUT R9, R9, R0, RZ, 0x3c, !PT ;  /* 0x0000000009097212 */ /* 0x000fe200078e3cff */
[----:B0-----:R-:W-:Y:S01]  /*2770*/  IMAD.SHL.U32 R0, R3, 0x10, RZ ;  /* 0x0000001003007824 */ /* 0x001fe200078e00ff */
[----:B------:R-:W-:Y:S02]  /*2780*/  LOP3.LUT R11, R11, R4, RZ, 0x3c, !PT ;  /* 0x000000040b0b7212 */ /* 0x000fe400078e3cff */
[----:B------:R-:W-:Y:S01]  /*2790*/  SHF.R.U32.HI R13, RZ, 0x2, R2 ;  /* 0x00000002ff0d7819 */ /* 0x000fe20000011602 */
[----:B------:R-:W-:-:S03]  /*27a0*/  IMAD.SHL.U32 R6, R9, 0x2, RZ ;  /* 0x0000000209067824 */ /* 0x000fc600078e00ff */
[----:B------:R-:W-:Y:S01]  /*27b0*/  LOP3.LUT R13, R13, R2, RZ, 0x3c, !PT ;  /* 0x000000020d0d7212 */ /* 0x000fe200078e3cff */
[----:B------:R-:W-:Y:S01]  /*27c0*/  IMAD.MOV.U32 R2, RZ, RZ, 0x0 ;  /* 0x00000000ff027424 */ /* 0x000fe200078e00ff */
[----:B------:R-:W-:-:S04]  /*27d0*/  LOP3.LUT R0, R9, R6, R0, 0x96, !PT ;  /* 0x0000000609007212 */ /* 0x000fc800078e9600 */
[----:B------:R-:W-:Y:S01]  /*27e0*/  LOP3.LUT R0, R0, R3, RZ, 0x3c, !PT ;  /* 0x0000000300007212 */ /* 0x000fe200078e3cff */
[----:B------:R-:W-:-:S04]  /*27f0*/  IMAD.SHL.U32 R3, R11, 0x2, RZ ;  /* 0x000000020b037824 */ /* 0x000fc800078e00ff */
[----:B------:R-:W-:-:S05]  /*2800*/  IMAD.SHL.U32 R4, R0, 0x10, RZ ;  /* 0x0000001000047824 */ /* 0x000fca00078e00ff */
[----:B------:R-:W-:-:S04]  /*2810*/  LOP3.LUT R3, R11, R3, R4, 0x96, !PT ;  /* 0x000000030b037212 */ /* 0x000fc800078e9604 */
[----:B------:R-:W-:Y:S01]  /*2820*/  LOP3.LUT R6, R3, R0, RZ, 0x3c, !PT ;  /* 0x0000000003067212 */ /* 0x000fe200078e3cff */
[----:B------:R-:W-:Y:S01]  /*2830*/  VIADD R3, R0, 0x97f2c90 ;  /* 0x097f2c9000037836 */ /* 0x000fe20000000000 */
[----:B------:R-:W-:-:S03]  /*2840*/  SHF.R.U32.HI R0, RZ, 0x2, R5 ;  /* 0x00000002ff007819 */ /* 0x000fc60000011605 */
[----:B------:R-:W-:Y:S01]  /*2850*/  VIADD R8, R6, 0x984b455 ;  /* 0x0984b45506087836 */ /* 0x000fe20000000000 */
[----:B------:R-:W-:-:S03]  /*2860*/  LOP3.LUT R0, R0, R5, RZ, 0x3c, !PT ;  /* 0x0000000500007212 */ /* 0x000fc600078e3cff */
[----:B------:R-:W-:-:S04]  /*2870*/  IMAD.WIDE.U32 R8, R8, 0x200000, RZ ;  /* 0x0020000008087825 */ /* 0x000fc800078e00ff */
[----:B------:R-:W-:Y:S01]  /*2880*/  IMAD.SHL.U32 R10, R0, 0x2, RZ ;  /* 0x00000002000a7824 */ /* 0x000fe200078e00ff */
[----:B------:R-:W-:Y:S01]  /*2890*/  LOP3.LUT R8, R8, R3, RZ, 0x3c, !PT ;  /* 0x0000000308087212 */ /* 0x000fe200078e3cff */
[----:B------:R-:W-:-:S03]  /*28a0*/  IMAD.SHL.U32 R3, R6, 0x10, RZ ;  /* 0x0000001006037824 */ /* 0x000fc600078e00ff */
[----:B------:R-:W0:Y:S02]  /*28b0*/  I2F.F64.U64 R4, R8 ;  /* 0x0000000800047312 */ /* 0x000e240000301800 */
[----:B------:R-:W-:Y:S01]  /*28c0*/  LOP3.LUT R11, R0, R10, R3, 0x96, !PT ;  /* 0x0000000a000b7212 */ /* 0x000fe200078e9603 */
[----:B------:R-:W-:Y:S02]  /*28d0*/  IMAD.MOV.U32 R3, RZ, RZ, 0x3ca00000 ;  /* 0x3ca00000ff037424 */ /* 0x000fe400078e00ff */
[----:B------:R-:W-:Y:S01]  /*28e0*/  IMAD.SHL.U32 R10, R13, 0x2, RZ ;  /* 0x000000020d0a7824 */ /* 0x000fe200078e00ff */
[----:B------:R-:W-:-:S05]  /*28f0*/  LOP3.LUT R6, R11, R6, RZ, 0x3c, !PT ;  /* 0x000000060b067212 */ /* 0x000fca00078e3cff */
[----:B------:R-:W-:Y:S01]  /*2900*/  IMAD.SHL.U32 R0, R6, 0x10, RZ ;  /* 0x0000001006007824 */ /* 0x000fe200078e00ff */
[----:B0-----:R-:W-:-:S04]  /*2910*/  DFMA R4, R4, R2, 5.5511151231257827021e-17 ;  /* 0x3c9000000404742b */ /* 0x001fc80000000002 */
[----:B------:R-:W-:-:S04]  /*2920*/  LOP3.LUT R13, R13, R10, R0, 0x96, !PT ;  /* 0x0000000a0d0d7212 */ /* 0x000fc800078e9600 */
[----:B------:R-:W-:Y:S02]  /*2930*/  LOP3.LUT R13, R13, R6, RZ, 0x3c, !PT ;  /* 0x000000060d0d7212 */ /* 0x000fe400078e3cff */
[----:B------:R-:W-:Y:S01]  /*2940*/  ISETP.GT.AND P0, PT, R5, 0xfffff, PT ;  /* 0x000fffff0500780c */ /* 0x000fe20003f04270 */
[----:B------:R-:W-:Y:S02]  /*2950*/  IMAD.MOV.U32 R8, RZ, RZ, R4 ;  /* 0x000000ffff087224 */ /* 0x000fe400078e0004 */
[----:B------:R-:W-:Y:S02]  /*2960*/  IMAD.MOV.U32 R9, RZ, RZ, R5 ;  /* 0x000000ffff097224 */ /* 0x000fe400078e0005 */
[----:B------:R-:W-:Y:S02]  /*2970*/  VIADD R10, R13, 0x98fc3df ;  /* 0x098fc3df0d0a7836 */ /* 0x000fe40000000000 */
[----:B------:R-:W-:Y:S02]  /*2980*/  VIADD R13, R6, 0x98a3c1a ;  /* 0x098a3c1a060d7836 */ /* 0x000fe40000000000 */
[----:B------:R-:W-:-:S04]  /*2990*/  IMAD.WIDE.U32 R10, R10, 0x200000, RZ ;  /* 0x002000000a0a7825 */ /* 0x000fc800078e00ff */
[----:B------:R-:W-:Y:S01]  /*29a0*/  @!P0 DMUL R8, R8, 1.80143985094819840000e+16 ;  /* 0x4350000008088828 */ /* 0x000fe20000000000 */
[----:B------:R-:W-:-:S06]  /*29b0*/  LOP3.LUT R10, R10, R13, RZ, 0x3c, !PT ;  /* 0x0000000d0a0a7212 */ /* 0x000fcc00078e3cff */
[----:B------:R-:W0:Y:S03]  /*29c0*/  I2F.F64.U64 R10, R10 ;  /* 0x0000000a000a7312 */ /* 0x000e260000301800 */
[----:B------:R-:W-:Y:S02]  /*29d0*/  @!P0 IMAD.MOV.U32 R5, RZ, RZ, R9 ;  /* 0x000000ffff058224 */ /* 0x000fe400078e0009 */
[----:B------:R-:W-:Y:S02]  /*29e0*/  @!P0 IMAD.MOV.U32 R4, RZ, RZ, R8 ;  /* 0x000000ffff048224 */ /* 0x000fe400078e0008 */
[----:B------:R-:W-:-:S05]  /*29f0*/  VIADD R0, R5, 0xffffffff ;  /* 0xffffffff05007836 */ /* 0x000fca0000000000 */
[----:B------:R-:W-:Y:S01]  /*2a00*/  ISETP.GT.U32.AND P1, PT, R0, 0x7feffffe, PT ;  /* 0x7feffffe0000780c */ /* 0x000fe20003f24070 */
[----:B------:R-:W-:Y:S01]  /*2a10*/  IMAD.MOV.U32 R0, RZ, RZ, -0x3ff ;  /* 0xfffffc01ff007424 */ /* 0x000fe200078e00ff */
[----:B0-----:R-:W-:Y:S01]  /*2a20*/  DFMA R2, R10, 2.2204460492503130808e-16, R2 ;  /* 0x3cb000000a02782b */ /* 0x001fe20000000002 */
[----:B------:R-:W-:-:S10]  /*2a30*/  @!P0 IMAD.MOV.U32 R0, RZ, RZ, -0x435 ;  /* 0xfffffbcbff008424 */ /* 0x000fd400078e00ff */
[----:B------:R-:W-:Y:S05]  /*2a40*/  @P1 BRA `(.L_x_96) ;  /* 0x0000000400041947 */ /* 0x000fea0003800000 */
[----:B------:R-:W-:Y:S01]  /*2a50*/  LOP3.LUT R6, R5, 0xfffff, RZ, 0xc0, !PT ;  /* 0x000fffff05067812 */ /* 0x000fe200078ec0ff */
[----:B------:R-:W-:Y:S01]  /*2a60*/  IMAD.MOV.U32 R8, RZ, RZ, R4 ;  /* 0x000000ffff087224 */ /* 0x000fe200078e0004 */
[----:B------:R-:W-:Y:S01]  /*2a70*/  UMOV UR4, 0x3ae80f1e ;  /* 0x3ae80f1e00047882 */ /* 0x000fe20000000000 */
[----:B------:R-:W-:Y:S01]  /*2a80*/  IMAD.MOV.U32 R10, RZ, RZ, RZ ;  /* 0x000000ffff0a7224 */ /* 0x000fe200078e00ff */
[----:B------:R-:W-:Y:S01]  /*2a90*/  LOP3.LUT R9, R6, 0x3ff00000, RZ, 0xfc, !PT ;  /* 0x3ff0000006097812 */ /* 0x000fe200078efcff */
[----:B------:R-:W-:Y:S01]  /*2aa0*/  IMAD.MOV.U32 R18, RZ, RZ, -0x748574fc ;  /* 0x8b7a8b04ff127424 */ /* 0x000fe200078e00ff */
[----:B------:R-:W-:Y:S01]  /*2ab0*/  UMOV UR5, 0x3eb1380b ;  /* 0x3eb1380b00057882 */ /* 0x000fe20000000000 */
[----:B------:R-:W-:Y:S01]  /*2ac0*/  IMAD.MOV.U32 R19, RZ, RZ, 0x3ed0ee25 ;  /* 0x3ed0ee25ff137424 */ /* 0x000fe200078e00ff */
[----:B------:R-:W-:Y:S01]  /*2ad0*/  ISETP.GE.U32.AND P0, PT, R9, 0x3ff6a09f, PT ;  /* 0x3ff6a09f0900780c */ /* 0x000fe20003f06070 */
[----:B------:R-:W-:Y:S01]  /*2ae0*/  IMAD.MOV.U32 R21, RZ, RZ, 0x43300000 ;  /* 0x43300000ff157424 */ /* 0x000fe200078e00ff */
[----:B------:R-:W-:Y:S01]  /*2af0*/  LEA.HI R0, R5, R0, RZ, 0xc ;  /* 0x0000000005007211 */ /* 0x000fe200078f60ff */
[----:B------:R-:W-:Y:S01]  /*2b00*/  UMOV UR8, 0x80000000 ;  /* 0x8000000000087882 */ /* 0x000fe20000000000 */
[----:B------:R-:W-:-:S09]  /*2b10*/  UMOV UR9, 0x43300000 ;  /* 0x4330000000097882 */ /* 0x000fd20000000000 */
[----:B------:R-:W-:Y:S02]  /*2b20*/  @P0 VIADD R11, R9, 0xfff00000 ;  /* 0xfff00000090b0836 */ /* 0x000fe40000000000 */
[----:B------:R-:W-:Y:S02]  /*2b30*/  @P0 VIADD R0, R0, 0x1 ;  /* 0x0000000100000836 */ /* 0x000fe40000000000 */
[----:B------:R-:W-:-:S03]  /*2b40*/  @P0 IMAD.MOV.U32 R9, RZ, RZ, R11 ;  /* 0x000000ffff090224 */ /* 0x000fc600078e000b */
[----:B------:R-:W-:-:S03]  /*2b50*/  LOP3.LUT R20, R0, 0x80000000, RZ, 0x3c, !PT ;  /* 0x8000000000147812 */ /* 0x000fc600078e3cff */
[C---:B------:R-:W-:Y:S02]  /*2b60*/  DADD R16, R8.reuse, 1 ;  /* 0x3ff0000008107429 */ /* 0x040fe40000000000 */
[----:B------:R-:W-:-:S04]  /*2b70*/  DADD R8, R8, -1 ;  /* 0xbff0000008087429 */ /* 0x000fc80000000000 */
[----:B------:R-:W0:Y:S02]  /*2b80*/  MUFU.RCP64H R11, R17 ;  /* 0x00000011000b7308 */ /* 0x000e240000001800 */
[----:B0-----:R-:W-:-:S08]  /*2b90*/  DFMA R12, -R16, R10, 1 ;  /* 0x3ff00000100c742b */ /* 0x001fd0000000010a */
[----:B------:R-:W-:-:S08]  /*2ba0*/  DFMA R12, R12, R12, R12 ;  /* 0x0000000c0c0c722b */ /* 0x000fd0000000000c */
[----:B------:R-:W-:-:S08]  /*2bb0*/  DFMA R10, R10, R12, R10 ;  /* 0x0000000c0a0a722b */ /* 0x000fd0000000000a */
[----:B------:R-:W-:-:S08]  /*2bc0*/  DMUL R12, R8, R10 ;  /* 0x0000000a080c7228 */ /* 0x000fd00000000000 */
[----:B------:R-:W-:-:S08]  /*2bd0*/  DFMA R12, R8, R10, R12 ;  /* 0x0000000a080c722b */ /* 0x000fd0000000000c */
[----:B------:R-:W-:Y:S02]  /*2be0*/  DMUL R14, R12, R12 ;  /* 0x0000000c0c0e7228 */ /* 0x000fe40000000000 */
[----:B------:R-:W-:-:S06]  /*2bf0*/  DADD R4, R8, -R12 ;  /* 0x0000000008047229 */ /* 0x000fcc000000080c */
[----:B------:R-:W-:Y:S01]  /*2c00*/  DFMA R16, R14, UR4, R18 ;  /* 0x000000040e107c2b */ /* 0x000fe20008000012 */
[----:B------:R-:W-:Y:S01]  /*2c10*/  UMOV UR4, 0x9f02676f ;  /* 0x9f02676f00047882 */ /* 0x000fe20000000000 */
[----:B------:R-:W-:Y:S01]  /*2c20*/  UMOV UR5, 0x3ef3b266 ;  /* 0x3ef3b26600057882 */ /* 0x000fe20000000000 */
[----:B------:R-:W-:Y:S02]  /*2c30*/  DADD R18, R4, R4 ;  /* 0x0000000004127229 */ /* 0x000fe40000000004 */
[----:B------:R-:W-:Y:S01]  /*2c40*/  DADD R4, R20, -UR8 ;  /* 0x8000000814047e29 */ /* 0x000fe20008000000 */
[----:B------:R-:W-:Y:S01]  /*2c50*/  UMOV UR8, 0xfefa39ef ;  /* 0xfefa39ef00087882 */ /* 0x000fe20000000000 */
[----:B------:R-:W-:Y:S01]  /*2c60*/  UMOV UR9, 0x3fe62e42 ;  /* 0x3fe62e4200097882 */ /* 0x000fe20000000000 */
[----:B------:R-:W-:Y:S01]  /*2c70*/  DFMA R16, R14, R16, UR4 ;  /* 0x000000040e107e2b */ /* 0x000fe20008000010 */
[----:B------:R-:W-:Y:S01]  /*2c80*/  UMOV UR4, 0xa9ab0956 ;  /* 0xa9ab095600047882 */ /* 0x000fe20000000000 */
[----:B------:R-:W-:Y:S01]  /*2c90*/  UMOV UR5, 0x3f1745cb ;  /* 0x3f1745cb00057882 */ /* 0x000fe20000000000 */
[----:B------:R-:W-:-:S02]  /*2ca0*/  DFMA R18, R8, -R12, R18 ;  /* 0x8000000c0812722b */ /* 0x000fc40000000012 */
[----:B------:R-:W-:-:S03]  /*2cb0*/  DFMA R8, R4, UR8, R12 ;  /* 0x0000000804087c2b */ /* 0x000fc6000800000c */
[----:B------:R-:W-:Y:S01]  /*2cc0*/  DFMA R16, R14, R16, UR4 ;  /* 0x000000040e107e2b */ /* 0x000fe20008000010 */
[----:B------:R-:W-:Y:S01]  /*2cd0*/  UMOV UR4, 0x2d1b5154 ;  /* 0x2d1b515400047882 */ /* 0x000fe20000000000 */
[----:B------:R-:W-:Y:S01]  /*2ce0*/  UMOV UR5, 0x3f3c71c7 ;  /* 0x3f3c71c700057882 */ /* 0x000fe20000000000 */
[----:B------:R-:W-:-:S05]  /*2cf0*/  DMUL R18, R10, R18 ;  /* 0x000000120a127228 */ /* 0x000fca0000000000 */
[----:B------:R-:W-:Y:S01]  /*2d00*/  DFMA R16, R14, R16, UR4 ;  /* 0x000000040e107e2b */ /* 0x000fe20008000010 */
[----:B------:R-:W-:Y:S01]  /*2d10*/  UMOV UR4, 0x923be72d ;  /* 0x923be72d00047882 */ /* 0x000fe20000000000 */
[----:B------:R-:W-:-:S06]  /*2d20*/  UMOV UR5, 0x3f624924 ;  /* 0x3f62492400057882 */ /* 0x000fcc0000000000 */
        /* <DEDUP_REMOVED lines=8> */
[----:B------:R-:W-:Y:S02]  /*2db0*/  UMOV UR5, 0x3fe62e42 ;  /* 0x3fe62e4200057882 */ /* 0x000fe40000000000 */
[----:B------:R-:W-:Y:S01]  /*2dc0*/  DFMA R20, R4, -UR4, R8 ;  /* 0x8000000404147c2b */ /* 0x000fe20008000008 */
[----:B------:R-:W-:Y:S01]  /*2dd0*/  UMOV UR4, 0x3b39803f ;  /* 0x3b39803f00047882 */ /* 0x000fe20000000000 */
[----:B------:R-:W-:Y:S02]  /*2de0*/  UMOV UR5, 0x3c7abc9e ;  /* 0x3c7abc9e00057882 */ /* 0x000fe40000000000 */
[----:B------:R-:W-:-:S04]  /*2df0*/  DMUL R16, R14, R16 ;  /* 0x000000100e107228 */ /* 0x000fc80000000000 */
[----:B------:R-:W-:-:S04]  /*2e00*/  DADD R20, -R12, R20 ;  /* 0x000000000c147229 */ /* 0x000fc80000000114 */
[----:B------:R-:W-:-:S08]  /*2e10*/  DFMA R16, R12, R16, R18 ;  /* 0x000000100c10722b */ /* 0x000fd00000000012 */
[----:B------:R-:W-:-:S08]  /*2e20*/  DADD R16, R16, -R20 ;  /* 0x0000000010107229 */ /* 0x000fd00000000814 */
[----:B------:R-:W-:-:S08]  /*2e30*/  DFMA R16, R4, UR4, R16 ;  /* 0x0000000404107c2b */ /* 0x000fd00008000010 */
[----:B------:R-:W-:Y:S01]  /*2e40*/  DADD R10, R8, R16 ;  /* 0x00000000080a7229 */ /* 0x000fe20000000010 */
[----:B------:R-:W-:Y:S10]  /*2e50*/  BRA `(.L_x_97) ;  /* 0x0000000000187947 */ /* 0x000ff40003800000 */
.L_x_96:
[----:B------:R-:W-:Y:S01]  /*2e60*/  IMAD.MOV.U32 R4, RZ, RZ, 0x0 ;  /* 0x00000000ff047424 */ /* 0x000fe200078e00ff */
[----:B------:R-:W-:Y:S01]  /*2e70*/  LOP3.LUT P0, RZ, R9, 0x7fffffff, RZ, 0xc0, !PT ;  /* 0x7fffffff09ff7812 */ /* 0x000fe2000780c0ff */
[----:B------:R-:W-:-:S06]  /*2e80*/  IMAD.MOV.U32 R5, RZ, RZ, 0x7ff00000 ;  /* 0x7ff00000ff057424 */ /* 0x000fcc00078e00ff */
[----:B------:R-:W-:-:S10]  /*2e90*/  DFMA R4, R8, R4, +INF ;  /* 0x7ff000000804742b */ /* 0x000fd40000000004 */
[----:B------:R-:W-:Y:S02]  /*2ea0*/  FSEL R10, R4, RZ, P0 ;  /* 0x000000ff040a7208 */ /* 0x000fe40000000000 */
[----:B------:R-:W-:-:S07]  /*2eb0*/  FSEL R11, R5, -QNAN , P0 ;  /* 0xfff00000050b7808 */ /* 0x000fce0000000000 */
.L_x_97:
[----:B------:R-:W-:Y:S05]  /*2ec0*/  BSYNC.RECONVERGENT B0 ;  /* 0x0000000000007941 */ /* 0x000fea0003800200 */
.L_x_95:
[----:B------:R-:W-:Y:S01]  /*2ed0*/  DMUL R10, R10, -2 ;  /* 0xc00000000a0a7828 */ /* 0x000fe20000000000 */
[----:B------:R-:W-:Y:S01]  /*2ee0*/  IMAD.MOV.U32 R12, RZ, RZ, 0x0 ;  /* 0x00000000ff0c7424 */ /* 0x000fe200078e00ff */
[----:B------:R-:W-:Y:S01]  /*2ef0*/  BSSY.RECONVERGENT B0, `(.L_x_98) ;  /* 0x0000014000007945 */ /* 0x000fe20003800200 */
[----:B------:R-:W-:-:S03]  /*2f00*/  IMAD.MOV.U32 R13, RZ, RZ, 0x3fd80000 ;  /* 0x3fd80000ff0d7424 */ /* 0x000fc600078e00ff */
[----:B------:R-:W0:Y:S04]  /*2f10*/  MUFU.RSQ64H R9, R11 ;  /* 0x0000000b00097308 */ /* 0x000e280000001c00 */
[----:B------:R-:W-:-:S05]  /*2f20*/  VIADD R8, R11, 0xfcb00000 ;  /* 0xfcb000000b087836 */ /* 0x000fca0000000000 */
[----:B------:R-:W-:Y:S01]  /*2f30*/  ISETP.GE.U32.AND P0, PT, R8, 0x7ca00000, PT ;  /* 0x7ca000000800780c */ /* 0x000fe20003f06070 */
[----:B0-----:R-:W-:-:S08]  /*2f40*/  DMUL R4, R8, R8 ;  /* 0x0000000808047228 */ /* 0x001fd00000000000 */
[----:B------:R-:W-:-:S08]  /*2f50*/  DFMA R4, R10, -R4, 1 ;  /* 0x3ff000000a04742b */ /* 0x000fd00000000804 */
[----:B------:R-:W-:Y:S02]  /*2f60*/  DFMA R12, R4, R12, 0.5 ;  /* 0x3fe00000040c742b */ /* 0x000fe4000000000c */
[----:B------:R-:W-:-:S08]  /*2f70*/  DMUL R4, R8, R4 ;  /* 0x0000000408047228 */ /* 0x000fd00000000000 */
[----:B------:R-:W-:-:S08]  /*2f80*/  DFMA R14, R12, R4, R8 ;  /* 0x000000040c0e722b */ /* 0x000fd00000000008 */
[----:B------:R-:W-:Y:S02]  /*2f90*/  DMUL R16, R10, R14 ;  /* 0x0000000e0a107228 */ /* 0x000fe40000000000 */
[----:B------:R-:W-:Y:S02]  /*2fa0*/  VIADD R13, R15, 0xfff00000 ;  /* 0xfff000000f0d7836 */ /* 0x000fe40000000000 */
[----:B------:R-:W-:-:S04]  /*2fb0*/  IMAD.MOV.U32 R12, RZ, RZ, R14 ;  /* 0x000000ffff0c7224 */ /* 0x000fc800078e000e */
[----:B------:R-:W-:-:S08]  /*2fc0*/  DFMA R18, R16, -R16, R10 ;  /* 0x800000101012722b */ /* 0x000fd0000000000a */
[----:B------:R-:W-:Y:S01]  /*2fd0*/  DFMA R4, R18, R12, R16 ;  /* 0x0000000c1204722b */ /* 0x000fe20000000010 */
[----:B------:R-:W-:Y:S10]  /*2fe0*/  @!P0 BRA `(.L_x_99) ;  /* 0x0000000000108947 */ /* 0x000ff40003800000 */
[----:B------:R-:W-:-:S07]  /*2ff0*/  MOV R0, 0x3010 ;  /* 0x0000301000007802 */ /* 0x000fce0000000f00 */
[----:B------:R-:W-:Y:S05]  /*3000*/  CALL.REL.NOINC `($__internal_3_$__cuda_sm20_dsqrt_rn_f64_mediumpath_v1) ;  /* 0x0000000400407944 */ /* 0x000fea0003c00000 */
[----:B------:R-:W-:Y:S02]  /*3010*/  IMAD.MOV.U32 R4, RZ, RZ, R6 ;  /* 0x000000ffff047224 */ /* 0x000fe400078e0006 */
[----:B------:R-:W-:-:S07]  /*3020*/  IMAD.MOV.U32 R5, RZ, RZ, R9 ;  /* 0x000000ffff057224 */ /* 0x000fce00078e0009 */
.L_x_99:
[----:B------:R-:W-:Y:S05]  /*3030*/  BSYNC.RECONVERGENT B0 ;  /* 0x0000000000007941 */ /* 0x000fea0003800200 */
.L_x_98:
[----:B------:R-:W-:Y:S01]  /*3040*/  DMUL R8, RZ, R2 ;  /* 0x00000002ff087228 */ /* 0x000fe20000000000 */
[----:B------:R-:W-:Y:S01]  /*3050*/  IMAD.SHL.U32 R0, R3, 0x2, RZ ;  /* 0x0000000203007824 */ /* 0x000fe200078e00ff */
[----:B------:R-:W-:Y:S01]  /*3060*/  UMOV UR4, 0x33145c07 ;  /* 0x33145c0700047882 */ /* 0x000fe20000000000 */
[----:B------:R-:W-:Y:S01]  /*3070*/  UMOV UR5, 0x3ca1a626 ;  /* 0x3ca1a62600057882 */ /* 0x000fe20000000000 */
[----:B------:R-:W-:Y:S01]  /*3080*/  IMAD.MOV.U32 R14, RZ, RZ, -0x3e107ad8 ;  /* 0xc1ef8528ff0e7424 */ /* 0x000fe200078e00ff */
[----:B------:R-:W0:Y:S01]  /*3090*/  LDCU.64 UR8, c[0x0][0x380] ;  /* 0x00007000ff0877ac */ /* 0x000e220008000a00 */
[----:B------:R-:W-:Y:S01]  /*30a0*/  ISETP.GT.U32.AND P0, PT, R0, -0x79800000, PT ;  /* 0x868000000000780c */ /* 0x000fe20003f04070 */
[----:B------:R-:W-:Y:S02]  /*30b0*/  IMAD.MOV.U32 R15, RZ, RZ, 0x3e21eea7 ;  /* 0x3e21eea7ff0f7424 */ /* 0x000fe400078e00ff */
[----:B------:R-:W-:Y:S01]  /*30c0*/  IMAD.MOV.U32 R16, RZ, RZ, 0x2cb0d246 ;  /* 0x2cb0d246ff107424 */ /* 0x000fe200078e00ff */
[----:B------:R-:W-:Y:S01]  /*30d0*/  FSEL R3, R9, R3, P0 ;  /* 0x0000000309037208 */ /* 0x000fe20000000000 */
[----:B------:R-:W-:Y:S01]  /*30e0*/  IMAD.MOV.U32 R17, RZ, RZ, 0x3e5ae5f1 ;  /* 0x3e5ae5f1ff117424 */ /* 0x000fe200078e00ff */
[----:B------:R-:W-:-:S03]  /*30f0*/  FSEL R8, R8, R2, P0 ;  /* 0x0000000208087208 */ /* 0x000fc60000000000 */
[----:B------:R-:W-:Y:S02]  /*3100*/  VIADD R9, R3, 0x100000 ;  /* 0x0010000003097836 */ /* 0x000fe40000000000 */
[----:B------:R-:W-:Y:S02]  /*3110*/  IMAD.MOV.U32 R2, RZ, RZ, R8 ;  /* 0x000000ffff027224 */ /* 0x000fe400078e0008 */
[----:B------:R-:W1:Y:S08]  /*3120*/  FRND.F64 R10, R8 ;  /* 0x00000008000a7313 */ /* 0x000e700000301800 */
[----:B------:R-:W2:Y:S01]  /*3130*/  F2I.S64.F64 R8, R8 ;  /* 0x0000000800087311 */ /* 0x000ea20000301900 */
[----:B-1----:R-:W-:-:S07]  /*3140*/  DFMA R10, R10, -0.5, R2 ;  /* 0xbfe000000a0a782b */ /* 0x002fce0000000002 */
[----:B------:R-:W1:Y:S01]  /*3150*/  FRND.F64.TRUNC R18, R2 ;  /* 0x0000000200127313 */ /* 0x000e62000030d800 */
[C---:B------:R-:W-:Y:S01]  /*3160*/  DMUL R12, R10.reuse, UR4 ;  /* 0x000000040a0c7c28 */ /* 0x040fe20008000000 */
[----:B------:R-:W-:Y:S01]  /*3170*/  UMOV UR4, 0x54442d18 ;  /* 0x54442d1800047882 */ /* 0x000fe20000000000 */
[----:B------:R-:W-:Y:S01]  /*3180*/  UMOV UR5, 0x400921fb ;  /* 0x400921fb00057882 */ /* 0x000fe20000000000 */
[C---:B--2---:R-:W-:Y:S02]  /*3190*/  LOP3.LUT R0, R8.reuse, 0x1, RZ, 0xc0, !PT ;  /* 0x0000000108007812 */ /* 0x044fe400078ec0ff */
[----:B------:R-:W-:Y:S01]  /*31a0*/  LOP3.LUT P1, RZ, R8, 0x2, RZ, 0xc0, !PT ;  /* 0x0000000208ff7812 */ /* 0x000fe2000782c0ff */
[----:B------:R-:W-:Y:S01]  /*31b0*/  DMUL R8, RZ, R2 ;  /* 0x00000002ff087228 */ /* 0x000fe20000000000 */
[----:B------:R-:W-:Y:S01]  /*31c0*/  ISETP.NE.U32.AND P0, PT, R0, 0x1, PT ;  /* 0x000000010000780c */ /* 0x000fe20003f05070 */
[----:B------:R-:W-:Y:S01]  /*31d0*/  DFMA R10, R10, UR4, R12 ;  /* 0x000000040a0a7c2b */ /* 0x000fe2000800000c */
[----:B------:R-:W-:Y:S01]  /*31e0*/  UMOV UR4, 0x20fd8164 ;  /* 0x20fd816400047882 */ /* 0x000fe20000000000 */
[----:B------:R-:W-:Y:S01]  /*31f0*/  UMOV UR5, 0x3da8ff83 ;  /* 0x3da8ff8300057882 */ /* 0x000fe20000000000 */
[----:B------:R-:W-:Y:S01]  /*3200*/  ISETP.NE.U32.AND.EX P0, PT, RZ, RZ, PT, P0 ;  /* 0x000000ffff00720c */ /* 0x000fe20003f05100 */
[----:B-1----:R-:W-:Y:S01]  /*3210*/  DSETP.NEU.AND P2, PT, R2, R18, PT ;  /* 0x000000120200722a */ /* 0x002fe20003f4d000 */
[----:B------:R-:W-:-:S03]  /*3220*/  SHF.R.S32.HI R0, RZ, 0x1f, R7 ;  /* 0x0000001fff007819 */ /* 0x000fc60000011407 */
[----:B------:R-:W-:-:S08]  /*3230*/  DMUL R12, R10, R10 ;  /* 0x0000000a0a0c7228 */ /* 0x000fd00000000000 */
[C---:B------:R-:W-:Y:S01]  /*3240*/  DFMA R14, R12.reuse, -UR4, R14 ;  /* 0x800000040c0e7c2b */ /* 0x040fe2000800000e */
[----:B------:R-:W-:Y:S01]  /*3250*/  UMOV UR4, 0xf9785eba ;  /* 0xf9785eba00047882 */ /* 0x000fe20000000000 */
[----:B------:R-:W-:Y:S02]  /*3260*/  UMOV UR5, 0x3de5db65 ;  /* 0x3de5db6500057882 */ /* 0x000fe40000000000 */
[C---:B------:R-:W-:Y:S01]  /*3270*/  DFMA R16, R12.reuse, UR4, -R16 ;  /* 0x000000040c107c2b */ /* 0x040fe20008000810 */
[----:B------:R-:W-:Y:S01]  /*3280*/  UMOV UR4, 0x8e06e6d9 ;  /* 0x8e06e6d900047882 */ /* 0x000fe20000000000 */
[----:B------:R-:W-:Y:S02]  /*3290*/  UMOV UR5, 0x3e927e4f ;  /* 0x3e927e4f00057882 */ /* 0x000fe40000000000 */
[----:B------:R-:W-:Y:S01]  /*32a0*/  DFMA R14, R12, R14, -UR4 ;  /* 0x800000040c0e7e2b */ /* 0x000fe2000800000e */
[----:B------:R-:W-:Y:S01]  /*32b0*/  UMOV UR4, 0x69ace392 ;  /* 0x69ace39200047882 */ /* 0x000fe20000000000 */
[----:B------:R-:W-:-:S02]  /*32c0*/  UMOV UR5, 0x3ec71de3 ;  /* 0x3ec71de300057882 */ /* 0x000fc40000000000 */
[C---:B------:R-:W-:Y:S01]  /*32d0*/  DFMA R16, R12.reuse, R16, UR4 ;  /* 0x000000040c107e2b */ /* 0x040fe20008000010 */
[----:B------:R-:W-:Y:S01]  /*32e0*/  UMOV UR4, 0x19ddbce9 ;  /* 0x19ddbce900047882 */ /* 0x000fe20000000000 */
[----:B------:R-:W-:Y:S02]  /*32f0*/  UMOV UR5, 0x3efa01a0 ;  /* 0x3efa01a000057882 */ /* 0x000fe40000000000 */
[C---:B------:R-:W-:Y:S01]  /*3300*/  DFMA R14, R12.reuse, R14, UR4 ;  /* 0x000000040c0e7e2b */ /* 0x040fe2000800000e */
[----:B------:R-:W-:Y:S01]  /*3310*/  UMOV UR4, 0x19db62a1 ;  /* 0x19db62a100047882 */ /* 0x000fe20000000000 */
[----:B------:R-:W-:Y:S02]  /*3320*/  UMOV UR5, 0x3f2a01a0 ;  /* 0x3f2a01a000057882 */ /* 0x000fe40000000000 */
[----:B------:R-:W-:Y:S01]  /*3330*/  DFMA R16, R12, R16, -UR4 ;  /* 0x800000040c107e2b */ /* 0x000fe20008000010 */
[----:B------:R-:W-:Y:S01]  /*3340*/  UMOV UR4, 0x16c15d47 ;  /* 0x16c15d4700047882 */ /* 0x000fe20000000000 */
[----:B------:R-:W-:-:S02]  /*3350*/  UMOV UR5, 0x3f56c16c ;  /* 0x3f56c16c00057882 */ /* 0x000fc40000000000 */
[C---:B------:R-:W-:Y:S01]  /*3360*/  DFMA R14, R12.reuse, R14, -UR4 ;  /* 0x800000040c0e7e2b */ /* 0x040fe2000800000e */
[----:B------:R-:W-:Y:S01]  /*3370*/  UMOV UR4, 0x11110818 ;  /* 0x1111081800047882 */ /* 0x000fe20000000000 */
[----:B------:R-:W-:Y:S02]  /*3380*/  UMOV UR5, 0x3f811111 ;  /* 0x3f81111100057882 */ /* 0x000fe40000000000 */
[C---:B------:R-:W-:Y:S01]  /*3390*/  DFMA R16, R12.reuse, R16, UR4 ;  /* 0x000000040c107e2b */ /* 0x040fe20008000010 */
[----:B------:R-:W-:Y:S01]  /*33a0*/  UMOV UR4, 0x55555551 ;  /* 0x5555555100047882 */ /* 0x000fe20000000000 */
[----:B------:R-:W-:Y:S02]  /*33b0*/  UMOV UR5, 0x3fa55555 ;  /* 0x3fa5555500057882 */ /* 0x000fe40000000000 */
[----:B------:R-:W-:Y:S01]  /*33c0*/  DFMA R14, R12, R14, UR4 ;  /* 0x000000040c0e7e2b */ /* 0x000fe2000800000e */
[----:B------:R-:W-:Y:S01]  /*33d0*/  UMOV UR4, 0x55555554 ;  /* 0x5555555400047882 */ /* 0x000fe20000000000 */
[----:B------:R-:W-:-:S02]  /*33e0*/  UMOV UR5, 0x3fc55555 ;  /* 0x3fc5555500057882 */ /* 0x000fc40000000000 */
[C---:B------:R-:W-:Y:S01]  /*33f0*/  DFMA R16, R12.reuse, R16, -UR4 ;  /* 0x800000040c107e2b */ /* 0x040fe20008000010 */
[----:B------:R-:W-:Y:S01]  /*3400*/  UMOV UR4, 0x75e78957 ;  /* 0x75e7895700047882 */ /* 0x000fe20000000000 */
[----:B------:R-:W-:Y:S02]  /*3410*/  UMOV UR5, 0x3fbed19b ;  /* 0x3fbed19b00057882 */ /* 0x000fe40000000000 */
[----:B------:R-:W-:-:S04]  /*3420*/  DFMA R14, R12, R14, -0.5 ;  /* 0xbfe000000c0e742b */ /* 0x000fc8000000000e */
[----:B------:R-:W-:-:S04]  /*3430*/  DFMA R16, R12, R16, RZ ;  /* 0x000000100c10722b */ /* 0x000fc800000000ff */
[----:B------:R-:W-:-:S04]  /*3440*/  DFMA R14, R12, R14, 1 ;  /* 0x3ff000000c0e742b */ /* 0x000fc8000000000e */
[----:B------:R-:W-:-:S10]  /*3450*/  DFMA R16, R10, R16, R10 ;  /* 0x000000100a10722b */ /* 0x000fd4000000000a */
[----:B------:R-:W-:Y:S02]  /*3460*/  FSEL R11, R15, R17, !P0 ;  /* 0x000000110f0b7208 */ /* 0x000fe40004000000 */
[----:B------:R-:W-:Y:S02]  /*3470*/  FSEL R3, R14, R16, !P0 ;  /* 0x000000100e037208 */ /* 0x000fe40004000000 */
[----:B------:R-:W-:Y:S02]  /*3480*/  @P1 LOP3.LUT R11, R11, 0x80000000, RZ, 0x3c, !PT ;  /* 0x800000000b0b1812 */ /* 0x000fe400078e3cff */
[----:B------:R-:W-:Y:S02]  /*3490*/  FSEL R2, R8, R3, !P2 ;  /* 0x0000000308027208 */ /* 0x000fe40005000000 */
[----:B------:R-:W-:-:S06]  /*34a0*/  FSEL R3, R9, R11, !P2 ;  /* 0x0000000b09037208 */ /* 0x000fcc0005000000 */
[----:B------:R-:W-:Y:S01]  /*34b0*/  DMUL R4, R4, R2 ;  /* 0x0000000204047228 */ /* 0x000fe20000000000 */
[----:B0-----:R-:W-:-:S04]  /*34c0*/  LEA R2, P0, R7, UR8, 0x3 ;  /* 0x0000000807027c11 */ /* 0x001fc8000f8018ff */
[----:B------:R-:W-:-:S03]  /*34d0*/  LEA.HI.X R3, R7, UR9, R0, 0x3, P0 ;  /* 0x0000000907037c11 */ /* 0x000fc600080f1c00 */
[----:B------:R-:W-:-:S07]  /*34e0*/  DMUL R4, R4, UR4 ;  /* 0x0000000404047c28 */ /* 0x000fce0008000000 */
[----:B------:R-:W-:Y:S01]  /*34f0*/  STG.E.64 desc[UR6][R2.64], R4 ;  /* 0x0000000402007986 */ /* 0x000fe2000c101b06 */
[----:B------:R-:W-:Y:S05]  /*3500*/  EXIT ;  /* 0x000000000000794d */ /* 0x000fea0003800000 */
        .weak           $__internal_3_$__cuda_sm20_dsqrt_rn_f64_mediumpath_v1
        .type           $__internal_3_$__cuda_sm20_dsqrt_rn_f64_mediumpath_v1,@function
        .size           $__internal_3_$__cuda_sm20_dsqrt_rn_f64_mediumpath_v1,(.L_x_129 - $__internal_3_$__cuda_sm20_dsqrt_rn_f64_mediumpath_v1)
$__internal_3_$__cuda_sm20_dsqrt_rn_f64_mediumpath_v1:
[----:B------:R-:W-:Y:S01]  /*3510*/  ISETP.GE.U32.AND P0, PT, R8, -0x3400000, PT ;  /* 0xfcc000000800780c */ /* 0x000fe20003f06070 */
[----:B------:R-:W-:Y:S01]  /*3520*/  BSSY.RECONVERGENT B1, `(.L_x_100) ;  /* 0x0000028000017945 */ /* 0x000fe20003800200 */
[----:B------:R-:W-:Y:S02]  /*3530*/  IMAD.MOV.U32 R12, RZ, RZ, R14 ;  /* 0x000000ffff0c7224 */ /* 0x000fe400078e000e */
[----:B------:R-:W-:Y:S02]  /*3540*/  IMAD.MOV.U32 R8, RZ, RZ, R10 ;  /* 0x000000ffff087224 */ /* 0x000fe400078e000a */
[----:B------:R-:W-:Y:S02]  /*3550*/  IMAD.MOV.U32 R9, RZ, RZ, R11 ;  /* 0x000000ffff097224 */ /* 0x000fe400078e000b */
[----:B------:R-:W-:Y:S02]  /*3560*/  IMAD.MOV.U32 R4, RZ, RZ, R18 ;  /* 0x000000ffff047224 */ /* 0x000fe400078e0012 */
[----:B------:R-:W-:-:S03]  /*3570*/  IMAD.MOV.U32 R5, RZ, RZ, R19 ;  /* 0x000000ffff057224 */ /* 0x000fc600078e0013 */
[----:B------:R-:W-:Y:S05]  /*3580*/  @!P0 BRA `(.L_x_101) ;  /* 0x0000000000208947 */ /* 0x000fea0003800000 */
[----:B------:R-:W-:-:S10]  /*3590*/  DFMA.RM R4, R4, R12, R16 ;  /* 0x0000000c0404722b */ /* 0x000fd40000004010 */
[----:B------:R-:W-:-:S05]  /*35a0*/  IADD3 R10, P0, PT, R4, 0x1, RZ ;  /* 0x00000001040a7810 */ /* 0x000fca0007f1e0ff */
[----:B------:R-:W-:-:S06]  /*35b0*/  IMAD.X R11, RZ, RZ, R5, P0 ;  /* 0x000000ffff0b7224 */ /* 0x000fcc00000e0605 */
[----:B------:R-:W-:-:S08]  /*35c0*/  DFMA.RP R8, -R4, R10, R8 ;  /* 0x0000000a0408722b */ /* 0x000fd00000008108 */
[----:B------:R-:W-:-:S06]  /*35d0*/  DSETP.GT.AND P0, PT, R8, RZ, PT ;  /* 0x000000ff0800722a */ /* 0x000fcc0003f04000 */
[----:B------:R-:W-:Y:S02]  /*35e0*/  FSEL R4, R10, R4, P0 ;  /* 0x000000040a047208 */ /* 0x000fe40000000000 */
[----:B------:R-:W-:Y:S01]  /*35f0*/  FSEL R5, R11, R5, P0 ;  /* 0x000000050b057208 */ /* 0x000fe20000000000 */
[----:B------:R-:W-:Y:S06]  /*3600*/  BRA `(.L_x_102) ;  /* 0x0000000000647947 */ /* 0x000fec0003800000 */
.L_x_101:
[----:B------:R-:W-:-:S14]  /*3610*/  DSETP.NE.AND P0, PT, R8, RZ, PT ;  /* 0x000000ff0800722a */ /* 0x000fdc0003f05000 */
[----:B------:R-:W-:Y:S05]  /*3620*/  @!P0 BRA `(.L_x_103) ;  /* 0x0000000000588947 */ /* 0x000fea0003800000 */
[----:B------:R-:W-:-:S13]  /*3630*/  ISETP.GE.AND P0, PT, R9, RZ, PT ;  /* 0x000000ff0900720c */ /* 0x000fda0003f06270 */
[----:B------:R-:W-:Y:S02]  /*3640*/  @!P0 IMAD.MOV.U32 R4, RZ, RZ, 0x0 ;  /* 0x00000000ff048424 */ /* 0x000fe400078e00ff */
[----:B------:R-:W-:Y:S01]  /*3650*/  @!P0 IMAD.MOV.U32 R5, RZ, RZ, -0x80000 ;  /* 0xfff80000ff058424 */ /* 0x000fe200078e00ff */
[----:B------:R-:W-:Y:S06]  /*3660*/  @!P0 BRA `(.L_x_102) ;  /* 0x00000000004c8947 */ /* 0x000fec0003800000 */
[----:B------:R-:W-:-:S13]  /*3670*/  ISETP.GT.AND P0, PT, R9, 0x7fefffff, PT ;  /* 0x7fefffff0900780c */ /* 0x000fda0003f04270 */
[----:B------:R-:W-:Y:S05]  /*3680*/  @P0 BRA `(.L_x_103) ;  /* 0x0000000000400947 */ /* 0x000fea0003800000 */
[----:B------:R-:W-:Y:S01]  /*3690*/  DMUL R4, R8, 8.11296384146066816958e+31 ;  /* 0x4690000008047828 */ /* 0x000fe20000000000 */
[----:B------:R-:W-:Y:S02]  /*36a0*/  IMAD.MOV.U32 R12, RZ, RZ, 0x0 ;  /* 0x00000000ff0c7424 */ /* 0x000fe400078e00ff */
[----:B------:R-:W-:Y:S02]  /*36b0*/  IMAD.MOV.U32 R8, RZ, RZ, RZ ;  /* 0x000000ffff087224 */ /* 0x000fe400078e00ff */
[----:B------:R-:W-:Y:S01]  /*36c0*/  IMAD.MOV.U32 R13, RZ, RZ, 0x3fd80000 ;  /* 0x3fd80000ff0d7424 */ /* 0x000fe200078e00ff */
[----:B------:R-:W0:Y:S03]  /*36d0*/  MUFU.RSQ64H R9, R5 ;  /* 0x0000000500097308 */ /* 0x000e260000001c00 */
[----:B0-----:R-:W-:-:S08]  /*36e0*/  DMUL R10, R8, R8 ;  /* 0x00000008080a7228 */ /* 0x001fd00000000000 */
[----:B------:R-:W-:-:S08]  /*36f0*/  DFMA R10, R4, -R10, 1 ;  /* 0x3ff00000040a742b */ /* 0x000fd0000000080a */
[----:B------:R-:W-:Y:S02]  /*3700*/  DFMA R12, R10, R12, 0.5 ;  /* 0x3fe000000a0c742b */ /* 0x000fe4000000000c */
[----:B------:R-:W-:-:S08]  /*3710*/  DMUL R10, R8, R10 ;  /* 0x0000000a080a7228 */ /* 0x000fd00000000000 */
[----:B------:R-:W-:-:S08]  /*3720*/  DFMA R10, R12, R10, R8 ;  /* 0x0000000a0c0a722b */ /* 0x000fd00000000008 */
[----:B------:R-:W-:Y:S02]  /*3730*/  DMUL R8, R4, R10 ;  /* 0x0000000a04087228 */ /* 0x000fe40000000000 */
[----:B------:R-:W-:-:S06]  /*3740*/  VIADD R11, R11, 0xfff00000 ;  /* 0xfff000000b0b7836 */ /* 0x000fcc0000000000 */
[----:B------:R-:W-:-:S08]  /*3750*/  DFMA R12, R8, -R8, R4 ;  /* 0x80000008080c722b */ /* 0x000fd00000000004 */
[----:B------:R-:W-:-:S10]  /*3760*/  DFMA R4, R10, R12, R8 ;  /* 0x0000000c0a04722b */ /* 0x000fd40000000008 */
[----:B------:R-:W-:Y:S01]  /*3770*/  VIADD R5, R5, 0xfcb00000 ;  /* 0xfcb0000005057836 */ /* 0x000fe20000000000 */
[----:B------:R-:W-:Y:S06]  /*3780*/  BRA `(.L_x_102) ;  /* 0x0000000000047947 */ /* 0x000fec0003800000 */
.L_x_103:
[----:B------:R-:W-:-:S11]  /*3790*/  DADD R4, R8, R8 ;  /* 0x0000000008047229 */ /* 0x000fd60000000008 */
.L_x_102:
[----:B------:R-:W-:Y:S05]  /*37a0*/  BSYNC.RECONVERGENT B1 ;  /* 0x0000000000017941 */ /* 0x000fea0003800200 */
.L_x_100:
[----:B------:R-:W-:Y:S02]  /*37b0*/  IMAD.MOV.U32 R6, RZ, RZ, R4 ;  /* 0x000000ffff067224 */ /* 0x000fe400078e0004 */
[----:B------:R-:W-:Y:S02]  /*37c0*/  IMAD.MOV.U32 R9, RZ, RZ, R5 ;  /* 0x000000ffff097224 */ /* 0x000fe400078e0005 */
[----:B------:R-:W-:Y:S02]  /*37d0*/  IMAD.MOV.U32 R4, RZ, RZ, R0 ;  /* 0x000000ffff047224 */ /* 0x000fe400078e0000 */
[----:B------:R-:W-:-:S04]  /*37e0*/  IMAD.MOV.U32 R5, RZ, RZ, 0x0 ;  /* 0x00000000ff057424 */ /* 0x000fc800078e00ff */
[----:B------:R-:W-:Y:S05]  /*37f0*/  RET.REL.NODEC R4 `(_Z7init_W2Pd) ;  /* 0xffffffc804007950 */ /* 0x000fea0003c3ffff */
.L_x_104:
        /* <DEDUP_REMOVED lines=16> */
.L_x_129:


//--------------------- .text._Z7init_W1Pd        --------------------------
	.section	.text._Z7init_W1Pd,"ax",@progbits
	.align	128
        .global         _Z7init_W1Pd
        .type           _Z7init_W1Pd,@function
        .size           _Z7init_W1Pd,(.L_x_130 - _Z7init_W1Pd)
        .other          _Z7init_W1Pd,@"STO_CUDA_ENTRY STV_DEFAULT"
_Z7init_W1Pd:
.text._Z7init_W1Pd:
        /* <DEDUP_REMOVED lines=35> */
.L_x_115:
        /* <DEDUP_REMOVED lines=11> */
.L_x_110:
[----:B------:R-:W-:-:S06]  /*02e0*/  IMAD R14, R6, 0x4, R1 ;  /* 0x00000004060e7824 */ /* 0x000fcc00078e0201 */
[----:B------:R-:W5:Y:S01]  /*02f0*/  LDL R14, [R14+0x4] ;  /* 0x000004000e0e7983 */ /* 0x000f620000100800 */
[----:B------:R-:W-:-:S05]  /*0300*/  UMOV UR4, URZ ;  /* 0x000000ff00047c82 */ /* 0x000fca0008000000 */
.L_x_109:
        /* <DEDUP_REMOVED lines=192> */
.L_x_112:
[----:B------:R-:W-:-:S06]  /*0f10*/  IMAD R14, R6, 0x4, R1 ;  /* 0x00000004060e7824 */ /* 0x000fcc00078e0201 */
[----:B------:R-:W5:Y:S01]  /*0f20*/  LDL R14, [R14+0x4] ;  /* 0x000004000e0e7983 */ /* 0x000f620000100800 */
[----:B------:R-:W-:-:S05]  /*0f30*/  UMOV UR4, URZ ;  /* 0x000000ff00047c82 */ /* 0x000fca0008000000 */
.L_x_111:
        /* <DEDUP_REMOVED lines=192> */
.L_x_114:
[----:B------:R-:W-:-:S06]  /*1b40*/  IMAD R14, R6, 0x4, R1 ;  /* 0x00000004060e7824 */ /* 0x000fcc00078e0201 */
[----:B------:R-:W5:Y:S01]  /*1b50*/  LDL R14, [R14+0x4] ;  /* 0x000004000e0e7983 */ /* 0x000f620000100800 */
[----:B------:R-:W-:-:S05]  /*1b60*/  UMOV UR4, URZ ;  /* 0x000000ff00047c82 */ /* 0x000fca0008000000 */
.L_x_113:
        /* <DEDUP_REMOVED lines=180> */
.L_x_108:
[----:B------:R-:W-:Y:S05]  /*26b0*/  BSYNC.RECONVERGENT B1 ;  /* 0x0000000000017941 */ /* 0x000fea0003800200 */
.L_x_107:
[C---:B------:R-:W-:Y:S01]  /*26c0*/  ISETP.GT.U32.AND P0, PT, R12.reuse, 0x3, PT ;  /* 0x000000030c00780c */ /* 0x040fe20003f04070 */
[----:B------:R-:W-:Y:S01]  /*26d0*/  VIADD R13, R13, 0x1 ;  /* 0x000000010d0d7836 */ /* 0x000fe20000000000 */
[--C-:B------:R-:W-:Y:S02]  /*26e0*/  SHF.R.U64 R12, R12, 0x2, R15.reuse ;  /* 0x000000020c0c7819 */ /* 0x100fe4000000120f */
[----:B------:R-:W-:Y:S02]  /*26f0*/  ISETP.GT.U32.AND.EX P0, PT, R15, RZ, PT, P0 ;  /* 0x000000ff0f00720c */ /* 0x000fe40003f04100 */
[----:B------:R-:W-:-:S11]  /*2700*/  SHF.R.U32.HI R15, RZ, 0x2, R15 ;  /* 0x00000002ff0f7819 */ /* 0x000fd6000001160f */
[----:B------:R-:W-:Y:S05]  /*2710*/  @P0 BRA `(.L_x_115) ;  /* 0xffffffd800c40947 */ /* 0x000fea000383ffff */
.L_x_106:
[----:B------:R-:W-:Y:S05]  /*2720*/  BSYNC.RECONVERGENT B0 ;  /* 0x0000000000007941 */ /* 0x000fea0003800200 */
.L_x_105:
        /* <DEDUP_REMOVED lines=115> */
.L_x_117:
[----:B------:R-:W-:Y:S01]  /*2e60*/  IMAD.MOV.U32 R4, RZ, RZ, 0x0 ;  /* 0x00000000ff047424 */ /* 0x000fe200078e00ff */
[----:B------:R-:W-:Y:S01]  /*2e70*/  LOP3.LUT P0, RZ, R9, 0x7fffffff, RZ, 0xc0, !PT ;  /* 0x7fffffff09ff7812 */ /* 0x000fe2000780c0ff */
[----:B------:R-:W-:-:S06]  /*2e80*/  IMAD.MOV.U32 R5, RZ, RZ, 0x7ff00000 ;  /* 0x7ff00000ff057424 */ /* 0x000fcc00078e00ff */
[----:B------:R-:W-:-:S10]  /*2e90*/  DFMA R4, R8, R4, +INF ;  /* 0x7ff000000804742b */ /* 0x000fd40000000004 */
[----:B------:R-:W-:Y:S02]  /*2ea0*/  FSEL R10, R4, RZ, P0 ;  /* 0x000000ff040a7208 */ /* 0x000fe40000000000 */
[----:B------:R-:W-:-:S07]  /*2eb0*/  FSEL R11, R5, -QNAN , P0 ;  /* 0xfff00000050b7808 */ /* 0x000fce0000000000 */
.L_x_118:
[----:B------:R-:W-:Y:S05]  /*2ec0*/  BSYNC.RECONVERGENT B0 ;  /* 0x0000000000007941 */ /* 0x000fea0003800200 */
.L_x_116:
        /* <DEDUP_REMOVED lines=19> */
[----:B------:R-:W-:Y:S05]  /*3000*/  CALL.REL.NOINC `($__internal_4_$__cuda_sm20_dsqrt_rn_f64_mediumpath_v1) ;  /* 0x0000000400407944 */ /* 0x000fea0003c00000 */
[----:B------:R-:W-:Y:S02]  /*3010*/  IMAD.MOV.U32 R4, RZ, RZ, R6 ;  /* 0x000000ffff047224 */ /* 0x000fe400078e0006 */
[----:B------:R-:W-:-:S07]  /*3020*/  IMAD.MOV.U32 R5, RZ, RZ, R9 ;  /* 0x000000ffff057224 */ /* 0x000fce00078e0009 */
.L_x_120:
[----:B------:R-:W-:Y:S05]  /*3030*/  BSYNC.RECONVERGENT B0 ;  /* 0x0000000000007941 */ /* 0x000fea0003800200 */
.L_x_119:
        /* <DEDUP_REMOVED lines=77> */
        .weak           $__internal_4_$__cuda_sm20_dsqrt_rn_f64_mediumpath_v1
        .type           $__internal_4_$__cuda_sm20_dsqrt_rn_f64_mediumpath_v1,@function
        .size           $__internal_4_$__cuda_sm20_dsqrt_rn_f64_mediumpath_v1,(.L_x_130 - $__internal_4_$__cuda_sm20_dsqrt_rn_f64_mediumpath_v1)
$__internal_4_$__cuda_sm20_dsqrt_rn_f64_mediumpath_v1:
        /* <DEDUP_REMOVED lines=16> */
.L_x_122:
        /* <DEDUP_REMOVED lines=24> */
.L_x_124:
[----:B------:R-:W-:-:S11]  /*3790*/  DADD R4, R8, R8 ;  /* 0x0000000008047229 */ /* 0x000fd60000000008 */
.L_x_123:
[----:B------:R-:W-:Y:S05]  /*37a0*/  BSYNC.RECONVERGENT B1 ;  /* 0x0000000000017941 */ /* 0x000fea0003800200 */
.L_x_121:
[----:B------:R-:W-:Y:S02]  /*37b0*/  IMAD.MOV.U32 R6, RZ, RZ, R4 ;  /* 0x000000ffff067224 */ /* 0x000fe400078e0004 */
[----:B------:R-:W-:Y:S02]  /*37c0*/  IMAD.MOV.U32 R9, RZ, RZ, R5 ;  /* 0x000000ffff097224 */ /* 0x000fe400078e0005 */
[----:B------:R-:W-:Y:S02]  /*37d0*/  IMAD.MOV.U32 R4, RZ, RZ, R0 ;  /* 0x000000ffff047224 */ /* 0x000fe400078e0000 */
[----:B------:R-:W-:-:S04]  /*37e0*/  IMAD.MOV.U32 R5, RZ, RZ, 0x0 ;  /* 0x00000000ff057424 */ /* 0x000fc800078e00ff */
[----:B------:R-:W-:Y:S05]  /*37f0*/  RET.REL.NODEC R4 `(_Z7init_W1Pd) ;  /* 0xffffffc804007950 */ /* 0x000fea0003c3ffff */
.L_x_125:
        /* <DEDUP_REMOVED lines=16> */
.L_x_130:


//--------------------- .nv.global.init           --------------------------
	.section	.nv.global.init,"aw",@progbits
	.align	4
.nv.global.init:
	.type		mrg32k3aM1SubSeq,@object
	.size		mrg32k3aM1SubSeq,(mrg32k3aM2SubSeq - mrg32k3aM1SubSeq)
mrg32k3aM1SubSeq:
        /*0000*/ 	.byte	0x0b, 0xcc, 0xee, 0x04, 0x73, 0x29, 0x8b, 0x6f, 0xf6, 0x53, 0x03, 0xf6, 0x23, 0xf6, 0xea, 0xda
        /* <DEDUP_REMOVED lines=125> */
	.type		mrg32k3aM2SubSeq,@object
	.size		mrg32k3aM2SubSeq,(mrg32k3aM1 - mrg32k3aM2SubSeq)
mrg32k3aM2SubSeq:
        /* <DEDUP_REMOVED lines=126> */
	.type		mrg32k3aM1,@object
	.size		mrg32k3aM1,(mrg32k3aM1Seq - mrg32k3aM1)
mrg32k3aM1:
        /* <DEDUP_REMOVED lines=144> */
	.type		mrg32k3aM1Seq,@object
	.size		mrg32k3aM1Seq,(mrg32k3aM2 - mrg32k3aM1Seq)
mrg32k3aM1Seq:
        /* <DEDUP_REMOVED lines=144> */
	.type		mrg32k3aM2,@object
	.size		mrg32k3aM2,(mrg32k3aM2Seq - mrg32k3aM2)
mrg32k3aM2:
        /* <DEDUP_REMOVED lines=144> */
	.type		mrg32k3aM2Seq,@object
	.size		mrg32k3aM2Seq,(precalc_xorwow_matrix - mrg32k3aM2Seq)
mrg32k3aM2Seq:
        /* <DEDUP_REMOVED lines=144> */
	.type		precalc_xorwow_matrix,@object
	.size		precalc_xorwow_matrix,(precalc_xorwow_offset_matrix - precalc_xorwow_matrix)
precalc_xorwow_matrix:
        /* <DEDUP_REMOVED lines=6400> */
	.type		precalc_xorwow_offset_matrix,@object
	.size		precalc_xorwow_offset_matrix,(.L_1 - precalc_xorwow_offset_matrix)
precalc_xorwow_offset_matrix:
        /* <DEDUP_REMOVED lines=6400> */
.L_1:


//--------------------- .nv.shared._Z19updateWeights2BatchP19NeuralNetworkDevicePdS1_i --------------------------
	.section	.nv.shared._Z19updateWeights2BatchP19NeuralNetworkDevicePdS1_i,"aw",@nobits
	.sectionflags	@""
	.align	16
	.zero		1024


//--------------------- .nv.shared.reserved.0     --------------------------
	.section	.nv.shared.reserved.0,"aw",@nobits
	.weak		__nv_reservedSMEM_offset_0_alias
	.size		__nv_reservedSMEM_offset_0_alias, 0, 64
	.other		__nv_reservedSMEM_offset_0_alias,@"STO_CUDA_RESERVED_SHARED STV_DEFAULT"
__nv_reservedSMEM_offset_0_alias:
	.zero		0
	.zero		64


//--------------------- .nv.shared._Z19updateWeights1BatchP19NeuralNetworkDevicePdS1_i --------------------------
	.section	.nv.shared._Z19updateWeights1BatchP19NeuralNetworkDevicePdS1_i,"aw",@nobits
	.sectionflags	@""
	.align	16
	.zero		1024


//--------------------- .nv.shared._Z24hiddenLayerGradientBatchP19NeuralNetworkDevicePdS1_S1_ --------------------------
	.section	.nv.shared._Z24hiddenLayerGradientBatchP19NeuralNetworkDevicePdS1_S1_,"aw",@nobits
	.sectionflags	@""
	.align	16
.nv.shared._Z24hiddenLayerGradientBatchP19NeuralNetworkDevicePdS1_S1_:
	.zero		2048


//--------------------- .nv.shared._Z18layerGradientBatchPdS_S_ --------------------------
	.section	.nv.shared._Z18layerGradientBatchPdS_S_,"aw",@nobits
	.sectionflags	@""
	.align	16
	.zero		1024


//--------------------- .nv.shared._Z13softmax_batchPd --------------------------
	.section	.nv.shared._Z13softmax_batchPd,"aw",@nobits
	.sectionflags	@""
	.align	16
	.zero		1024


//--------------------- .nv.shared._Z23outputLayerForwardBatchP19NeuralNetworkDevicePdS1_ --------------------------
	.section	.nv.shared._Z23outputLayerForwardBatchP19NeuralNetworkDevicePdS1_,"aw",@nobits
	.sectionflags	@""
	.align	16
	.zero		1024


//--------------------- .nv.shared._Z6relu_dPd    --------------------------
	.section	.nv.shared._Z6relu_dPd,"aw",@nobits
	.sectionflags	@""
	.align	16
	.zero		1024


//--------------------- .nv.shared._Z23hiddenLayerForwardBatchP19NeuralNetworkDevicePdS1_ --------------------------
	.section	.nv.shared._Z23hiddenLayerForwardBatchP19NeuralNetworkDevicePdS1_,"aw",@nobits
	.sectionflags	@""
	.align	16
	.zero		1024


//--------------------- .nv.shared._Z11init_hiddenP19NeuralNetworkDevicePd --------------------------
	.section	.nv.shared._Z11init_hiddenP19NeuralNetworkDevicePd,"aw",@nobits
	.sectionflags	@""
	.align	16
	.zero		1024


//--------------------- .nv.shared._Z7init_W2Pd   --------------------------
	.section	.nv.shared._Z7init_W2Pd,"aw",@nobits
	.sectionflags	@""
	.align	16
	.zero		1024


//--------------------- .nv.shared._Z7init_W1Pd   --------------------------
	.section	.nv.shared._Z7init_W1Pd,"aw",@nobits
	.sectionflags	@""
	.align	16
	.zero		1024


//--------------------- .nv.constant0._Z19updateWeights2BatchP19NeuralNetworkDevicePdS1_i --------------------------
	.section	.nv.constant0._Z19updateWeights2BatchP19NeuralNetworkDevicePdS1_i,"a",@progbits
	.sectionflags	@""
	.align	4
.nv.constant0._Z19updateWeights2BatchP19NeuralNetworkDevicePdS1_i:
	.zero		924


//--------------------- .nv.constant0._Z19updateWeights1BatchP19NeuralNetworkDevicePdS1_i --------------------------
	.section	.nv.constant0._Z19updateWeights1BatchP19NeuralNetworkDevicePdS1_i,"a",@progbits
	.sectionflags	@""
	.align	4
.nv.constant0._Z19updateWeights1BatchP19NeuralNetworkDevicePdS1_i:
	.zero		924


//--------------------- .nv.constant0._Z24hiddenLayerGradientBatchP19NeuralNetworkDevicePdS1_S1_ --------------------------
	.section	.nv.constant0._Z24hiddenLayerGradientBatchP19NeuralNetworkDevicePdS1_S1_,"a",@progbits
	.sectionflags	@""
	.align	4
.nv.constant0._Z24hiddenLayerGradientBatchP19NeuralNetworkDevicePdS1_S1_:
	.zero		928


//--------------------- .nv.constant0._Z18layerGradientBatchPdS_S_ --------------------------
	.section	.nv.constant0._Z18layerGradientBatchPdS_S_,"a",@progbits
	.sectionflags	@""
	.align	4
.nv.constant0._Z18layerGradientBatchPdS_S_:
	.zero		920


//--------------------- .nv.constant0._Z13softmax_batchPd --------------------------
	.section	.nv.constant0._Z13softmax_batchPd,"a",@progbits
	.sectionflags	@""
	.align	4
.nv.constant0._Z13softmax_batchPd:
	.zero		904


//--------------------- .nv.constant0._Z23outputLayerForwardBatchP19NeuralNetworkDevicePdS1_ --------------------------
	.section	.nv.constant0._Z23outputLayerForwardBatchP19NeuralNetworkDevicePdS1_,"a",@progbits
	.sectionflags	@""
	.align	4
.nv.constant0._Z23outputLayerForwardBatchP19NeuralNetworkDevicePdS1_:
	.zero		920


//--------------------- .nv.constant0._Z6relu_dPd --------------------------
	.section	.nv.constant0._Z6relu_dPd,"a",@progbits
	.sectionflags	@""
	.align	4
.nv.constant0._Z6relu_dPd:
	.zero		904


//--------------------- .nv.constant0._Z23hiddenLayerForwardBatchP19NeuralNetworkDevicePdS1_ --------------------------
	.section	.nv.constant0._Z23hiddenLayerForwardBatchP19NeuralNetworkDevicePdS1_,"a",@progbits
	.sectionflags	@""
	.align	4
.nv.constant0._Z23hiddenLayerForwardBatchP19NeuralNetworkDevicePdS1_:
	.zero		920


//--------------------- .nv.constant0._Z11init_hiddenP19NeuralNetworkDevicePd --------------------------
	.section	.nv.constant0._Z11init_hiddenP19NeuralNetworkDevicePd,"a",@progbits
	.sectionflags	@""
	.align	4
.nv.constant0._Z11init_hiddenP19NeuralNetworkDevicePd:
	.zero		912


//--------------------- .nv.constant0._Z7init_W2Pd --------------------------
	.section	.nv.constant0._Z7init_W2Pd,"a",@progbits
	.sectionflags	@""
	.align	4
.nv.constant0._Z7init_W2Pd:
	.zero		904


//--------------------- .nv.constant0._Z7init_W1Pd --------------------------
	.section	.nv.constant0._Z7init_W1Pd,"a",@progbits
	.sectionflags	@""
	.align	4
.nv.constant0._Z7init_W1Pd:
	.zero		904


//--------------------- SYMBOLS --------------------------

	.type		.nv.reservedSmem.offset0,@object
	.size		.nv.reservedSmem.offset0,0x4
	.type		.nv.reservedSmem.cap,@object
	.size		.nv.reservedSmem.cap,0x4
